//
// Generated by NVIDIA NVVM Compiler
//
// Compiler Build ID: CL-36424714
// Cuda compilation tools, release 13.0, V13.0.88
// Based on NVVM 20.0.0
//

.version 9.0
.target sm_100
.address_size 64

	// .globl	_Z10SemiFilteriiiPf
// _ZZ7_reducePfibE11shared_data has been demoted
// _ZZ18shared_BitonicSortPfPiiE11shared_data has been demoted
// _ZZN3cub18CUB_300001_SM_10006detail4scan16DeviceScanKernelINS2_10policy_hubIiiijN4cuda3std3__44plusIvEEE10Policy1000EN6thrust24THRUST_300001_SM_1000_NS10device_ptrIiEESF_NS0_13ScanTileStateIiLb1EEES9_NS1_10InputValueIiPiEEjiLb0EiEEvT0_T1_T2_iT3_T4_T5_E12temp_storage has been demoted
// _ZZN3cub18CUB_300001_SM_10006detail4scan16DeviceScanKernelINS2_10policy_hubIiiimN4cuda3std3__44plusIvEEE10Policy1000EN6thrust24THRUST_300001_SM_1000_NS10device_ptrIiEESF_NS0_13ScanTileStateIiLb1EEES9_NS1_10InputValueIiPiEEmiLb0EiEEvT0_T1_T2_iT3_T4_T5_E12temp_storage has been demoted
.global .align 1 .b8 _ZN34_INTERNAL_a874aae4_4_k_cu_f0c2dd824cuda3std3__45__cpo5beginE[1];
.global .align 1 .b8 _ZN34_INTERNAL_a874aae4_4_k_cu_f0c2dd824cuda3std3__45__cpo3endE[1];
.global .align 1 .b8 _ZN34_INTERNAL_a874aae4_4_k_cu_f0c2dd824cuda3std3__45__cpo6cbeginE[1];
.global .align 1 .b8 _ZN34_INTERNAL_a874aae4_4_k_cu_f0c2dd824cuda3std3__45__cpo4cendE[1];
.global .align 1 .b8 _ZN34_INTERNAL_a874aae4_4_k_cu_f0c2dd824cuda3std3__45__cpo6rbeginE[1];
.global .align 1 .b8 _ZN34_INTERNAL_a874aae4_4_k_cu_f0c2dd824cuda3std3__45__cpo4rendE[1];
.global .align 1 .b8 _ZN34_INTERNAL_a874aae4_4_k_cu_f0c2dd824cuda3std3__45__cpo7crbeginE[1];
.global .align 1 .b8 _ZN34_INTERNAL_a874aae4_4_k_cu_f0c2dd824cuda3std3__45__cpo5crendE[1];
.global .align 1 .b8 _ZN34_INTERNAL_a874aae4_4_k_cu_f0c2dd824cuda3std3__436_GLOBAL__N__a874aae4_4_k_cu_f0c2dd826ignoreE[1];
.global .align 1 .b8 _ZN34_INTERNAL_a874aae4_4_k_cu_f0c2dd824cuda3std3__419piecewise_constructE[1];
.global .align 1 .b8 _ZN34_INTERNAL_a874aae4_4_k_cu_f0c2dd824cuda3std3__48in_placeE[1];
.global .align 1 .b8 _ZN34_INTERNAL_a874aae4_4_k_cu_f0c2dd824cuda3std3__420unreachable_sentinelE[1];
.global .align 1 .b8 _ZN34_INTERNAL_a874aae4_4_k_cu_f0c2dd824cuda3std3__47nulloptE[1];
.global .align 1 .b8 _ZN34_INTERNAL_a874aae4_4_k_cu_f0c2dd824cuda3std3__48unexpectE[1];
.global .align 1 .b8 _ZN34_INTERNAL_a874aae4_4_k_cu_f0c2dd824cuda3std6ranges3__45__cpo4swapE[1];
.global .align 1 .b8 _ZN34_INTERNAL_a874aae4_4_k_cu_f0c2dd824cuda3std6ranges3__45__cpo9iter_moveE[1];
.global .align 1 .b8 _ZN34_INTERNAL_a874aae4_4_k_cu_f0c2dd824cuda3std6ranges3__45__cpo5beginE[1];
.global .align 1 .b8 _ZN34_INTERNAL_a874aae4_4_k_cu_f0c2dd824cuda3std6ranges3__45__cpo3endE[1];
.global .align 1 .b8 _ZN34_INTERNAL_a874aae4_4_k_cu_f0c2dd824cuda3std6ranges3__45__cpo6cbeginE[1];
.global .align 1 .b8 _ZN34_INTERNAL_a874aae4_4_k_cu_f0c2dd824cuda3std6ranges3__45__cpo4cendE[1];
.global .align 1 .b8 _ZN34_INTERNAL_a874aae4_4_k_cu_f0c2dd824cuda3std6ranges3__45__cpo7advanceE[1];
.global .align 1 .b8 _ZN34_INTERNAL_a874aae4_4_k_cu_f0c2dd824cuda3std6ranges3__45__cpo9iter_swapE[1];
.global .align 1 .b8 _ZN34_INTERNAL_a874aae4_4_k_cu_f0c2dd824cuda3std6ranges3__45__cpo4nextE[1];
.global .align 1 .b8 _ZN34_INTERNAL_a874aae4_4_k_cu_f0c2dd824cuda3std6ranges3__45__cpo4prevE[1];
.global .align 1 .b8 _ZN34_INTERNAL_a874aae4_4_k_cu_f0c2dd824cuda3std6ranges3__45__cpo4dataE[1];
.global .align 1 .b8 _ZN34_INTERNAL_a874aae4_4_k_cu_f0c2dd824cuda3std6ranges3__45__cpo5cdataE[1];
.global .align 1 .b8 _ZN34_INTERNAL_a874aae4_4_k_cu_f0c2dd824cuda3std6ranges3__45__cpo4sizeE[1];
.global .align 1 .b8 _ZN34_INTERNAL_a874aae4_4_k_cu_f0c2dd824cuda3std6ranges3__45__cpo5ssizeE[1];
.global .align 1 .b8 _ZN34_INTERNAL_a874aae4_4_k_cu_f0c2dd824cuda3std6ranges3__45__cpo8distanceE[1];
.global .align 1 .b8 _ZN34_INTERNAL_a874aae4_4_k_cu_f0c2dd826thrust24THRUST_300001_SM_1000_NS8cuda_cub3parE[1];
.global .align 1 .b8 _ZN34_INTERNAL_a874aae4_4_k_cu_f0c2dd826thrust24THRUST_300001_SM_1000_NS8cuda_cub10par_nosyncE[1];
.global .align 1 .b8 _ZN34_INTERNAL_a874aae4_4_k_cu_f0c2dd826thrust24THRUST_300001_SM_1000_NS6system6detail10sequential3seqE[1];
.global .align 1 .b8 _ZN34_INTERNAL_a874aae4_4_k_cu_f0c2dd826thrust24THRUST_300001_SM_1000_NS6system3cpp3parE[1];
.global .align 1 .b8 _ZN34_INTERNAL_a874aae4_4_k_cu_f0c2dd826thrust24THRUST_300001_SM_1000_NS12placeholders2_1E[1];
.global .align 1 .b8 _ZN34_INTERNAL_a874aae4_4_k_cu_f0c2dd826thrust24THRUST_300001_SM_1000_NS12placeholders2_2E[1];
.global .align 1 .b8 _ZN34_INTERNAL_a874aae4_4_k_cu_f0c2dd826thrust24THRUST_300001_SM_1000_NS12placeholders2_3E[1];
.global .align 1 .b8 _ZN34_INTERNAL_a874aae4_4_k_cu_f0c2dd826thrust24THRUST_300001_SM_1000_NS12placeholders2_4E[1];
.global .align 1 .b8 _ZN34_INTERNAL_a874aae4_4_k_cu_f0c2dd826thrust24THRUST_300001_SM_1000_NS12placeholders2_5E[1];
.global .align 1 .b8 _ZN34_INTERNAL_a874aae4_4_k_cu_f0c2dd826thrust24THRUST_300001_SM_1000_NS12placeholders2_6E[1];
.global .align 1 .b8 _ZN34_INTERNAL_a874aae4_4_k_cu_f0c2dd826thrust24THRUST_300001_SM_1000_NS12placeholders2_7E[1];
.global .align 1 .b8 _ZN34_INTERNAL_a874aae4_4_k_cu_f0c2dd826thrust24THRUST_300001_SM_1000_NS12placeholders2_8E[1];
.global .align 1 .b8 _ZN34_INTERNAL_a874aae4_4_k_cu_f0c2dd826thrust24THRUST_300001_SM_1000_NS12placeholders2_9E[1];
.global .align 1 .b8 _ZN34_INTERNAL_a874aae4_4_k_cu_f0c2dd826thrust24THRUST_300001_SM_1000_NS12placeholders3_10E[1];
.global .align 1 .b8 _ZN34_INTERNAL_a874aae4_4_k_cu_f0c2dd826thrust24THRUST_300001_SM_1000_NS3seqE[1];
.global .align 1 .b8 _ZN34_INTERNAL_a874aae4_4_k_cu_f0c2dd826thrust24THRUST_300001_SM_1000_NS6deviceE[1];

.visible .entry _Z10SemiFilteriiiPf(
	.param .u32 _Z10SemiFilteriiiPf_param_0,
	.param .u32 _Z10SemiFilteriiiPf_param_1,
	.param .u32 _Z10SemiFilteriiiPf_param_2,
	.param .u64 .ptr .align 1 _Z10SemiFilteriiiPf_param_3
)
{
	.reg .pred 	%p<7>;
	.reg .b32 	%r<24>;
	.reg .b32 	%f<9>;
	.reg .b64 	%rd<7>;

	ld.param.u32 	%r8, [_Z10SemiFilteriiiPf_param_0];
	ld.param.u32 	%r9, [_Z10SemiFilteriiiPf_param_1];
	ld.param.u32 	%r10, [_Z10SemiFilteriiiPf_param_2];
	ld.param.u64 	%rd4, [_Z10SemiFilteriiiPf_param_3];
	mov.u32 	%r1, %ntid.x;
	mov.u32 	%r11, %ctaid.x;
	mov.u32 	%r12, %tid.x;
	mad.lo.s32 	%r23, %r1, %r11, %r12;
	setp.ge.s32 	%p1, %r23, %r10;
	@%p1 bra 	$L__BB0_7;
	shr.u32 	%r13, %r8, 31;
	add.s32 	%r14, %r8, %r13;
	shr.s32 	%r3, %r14, 1;
	shr.u32 	%r15, %r9, 31;
	add.s32 	%r16, %r9, %r15;
	shr.s32 	%r4, %r16, 1;
	mov.u32 	%r17, %nctaid.x;
	mul.lo.s32 	%r5, %r1, %r17;
	cvta.to.global.u64 	%rd1, %rd4;
	mul.wide.s32 	%rd6, %r3, 4;
$L__BB0_2:
	rem.s32 	%r18, %r23, %r3;
	sub.s32 	%r19, %r23, %r18;
	add.s32 	%r20, %r19, %r23;
	div.s32 	%r21, %r23, %r4;
	and.b32  	%r22, %r21, 1;
	setp.eq.b32 	%p2, %r22, 1;
	not.pred 	%p3, %p2;
	mul.wide.s32 	%rd5, %r20, 4;
	add.s64 	%rd2, %rd1, %rd5;
	add.s64 	%rd3, %rd2, %rd6;
	@%p3 bra 	$L__BB0_4;
	ld.global.f32 	%f8, [%rd2];
	ld.global.f32 	%f7, [%rd3];
	setp.lt.f32 	%p4, %f8, %f7;
	@%p4 bra 	$L__BB0_5;
	bra.uni 	$L__BB0_6;
$L__BB0_4:
	ld.global.f32 	%f8, [%rd2];
	ld.global.f32 	%f7, [%rd3];
	setp.leu.f32 	%p5, %f8, %f7;
	@%p5 bra 	$L__BB0_6;
$L__BB0_5:
	st.global.f32 	[%rd2], %f7;
	st.global.f32 	[%rd3], %f8;
$L__BB0_6:
	add.s32 	%r23, %r23, %r5;
	setp.lt.s32 	%p6, %r23, %r10;
	@%p6 bra 	$L__BB0_2;
$L__BB0_7:
	ret;

}
	// .globl	_Z7_reducePfib
.visible .entry _Z7_reducePfib(
	.param .u64 .ptr .align 1 _Z7_reducePfib_param_0,
	.param .u32 _Z7_reducePfib_param_1,
	.param .u8 _Z7_reducePfib_param_2
)
{
	.reg .pred 	%p<7>;
	.reg .b16 	%rs<2>;
	.reg .b32 	%r<19>;
	.reg .b32 	%f<18>;
	.reg .b64 	%rd<13>;
	// demoted variable
	.shared .align 4 .b8 _ZZ7_reducePfibE11shared_data[8192];
	ld.param.u64 	%rd2, [_Z7_reducePfib_param_0];
	ld.param.s8 	%rs1, [_Z7_reducePfib_param_2];
	cvta.to.global.u64 	%rd1, %rd2;
	mov.u32 	%r18, %ntid.x;
	mov.u32 	%r2, %ctaid.x;
	mul.lo.s32 	%r8, %r18, %r2;
	shl.b32 	%r9, %r8, 1;
	mov.u32 	%r3, %tid.x;
	add.s32 	%r4, %r9, %r3;
	setp.eq.s16 	%p1, %rs1, 0;
	@%p1 bra 	$L__BB1_2;
	mul.wide.s32 	%rd3, %r4, 4;
	add.s64 	%rd4, %rd1, %rd3;
	ld.global.f32 	%f7, [%rd4];
	add.s32 	%r10, %r4, %r18;
	mul.wide.u32 	%rd5, %r10, 4;
	add.s64 	%rd6, %rd1, %rd5;
	ld.global.f32 	%f8, [%rd6];
	max.f32 	%f16, %f7, %f8;
	bra.uni 	$L__BB1_3;
$L__BB1_2:
	mul.wide.s32 	%rd7, %r4, 4;
	add.s64 	%rd8, %rd1, %rd7;
	ld.global.f32 	%f9, [%rd8];
	add.s32 	%r11, %r4, %r18;
	mul.wide.u32 	%rd9, %r11, 4;
	add.s64 	%rd10, %rd1, %rd9;
	ld.global.f32 	%f10, [%rd10];
	min.f32 	%f16, %f9, %f10;
$L__BB1_3:
	shl.b32 	%r12, %r3, 2;
	mov.u32 	%r13, _ZZ7_reducePfibE11shared_data;
	add.s32 	%r5, %r13, %r12;
	st.volatile.shared.f32 	[%r5], %f16;
	bar.sync 	0;
	setp.lt.u32 	%p2, %r18, 2;
	@%p2 bra 	$L__BB1_10;
$L__BB1_4:
	shr.u32 	%r7, %r18, 1;
	setp.ge.u32 	%p3, %r3, %r7;
	@%p3 bra 	$L__BB1_9;
	setp.eq.s16 	%p4, %rs1, 0;
	@%p4 bra 	$L__BB1_7;
	ld.volatile.shared.f32 	%f11, [%r5];
	shl.b32 	%r14, %r7, 2;
	add.s32 	%r15, %r5, %r14;
	ld.volatile.shared.f32 	%f12, [%r15];
	max.f32 	%f17, %f11, %f12;
	bra.uni 	$L__BB1_8;
$L__BB1_7:
	ld.volatile.shared.f32 	%f13, [%r5];
	shl.b32 	%r16, %r7, 2;
	add.s32 	%r17, %r5, %r16;
	ld.volatile.shared.f32 	%f14, [%r17];
	min.f32 	%f17, %f13, %f14;
$L__BB1_8:
	st.volatile.shared.f32 	[%r5], %f17;
$L__BB1_9:
	bar.sync 	0;
	setp.gt.u32 	%p5, %r18, 3;
	mov.u32 	%r18, %r7;
	@%p5 bra 	$L__BB1_4;
$L__BB1_10:
	setp.ne.s32 	%p6, %r3, 0;
	@%p6 bra 	$L__BB1_12;
	ld.volatile.shared.f32 	%f15, [_ZZ7_reducePfibE11shared_data];
	mul.wide.u32 	%rd11, %r2, 4;
	add.s64 	%rd12, %rd1, %rd11;
	st.global.f32 	[%rd12], %f15;
$L__BB1_12:
	ret;

}
	// .globl	_Z4histPfPiffii
.visible .entry _Z4histPfPiffii(
	.param .u64 .ptr .align 1 _Z4histPfPiffii_param_0,
	.param .u64 .ptr .align 1 _Z4histPfPiffii_param_1,
	.param .f32 _Z4histPfPiffii_param_2,
	.param .f32 _Z4histPfPiffii_param_3,
	.param .u32 _Z4histPfPiffii_param_4,
	.param .u32 _Z4histPfPiffii_param_5
)
{
	.reg .pred 	%p<3>;
	.reg .b32 	%r<11>;
	.reg .b32 	%f<9>;
	.reg .b64 	%rd<15>;
	.reg .b64 	%fd<3>;

	ld.param.u64 	%rd8, [_Z4histPfPiffii_param_0];
	ld.param.u64 	%rd9, [_Z4histPfPiffii_param_1];
	ld.param.f32 	%f3, [_Z4histPfPiffii_param_2];
	ld.param.f32 	%f4, [_Z4histPfPiffii_param_3];
	ld.param.u32 	%r3, [_Z4histPfPiffii_param_4];
	ld.param.u32 	%r4, [_Z4histPfPiffii_param_5];
	mov.u32 	%r1, %ntid.x;
	mov.u32 	%r5, %ctaid.x;
	mov.u32 	%r6, %tid.x;
	mad.lo.s32 	%r2, %r1, %r5, %r6;
	setp.ge.u32 	%p1, %r2, %r4;
	@%p1 bra 	$L__BB2_3;
	cvt.s64.s32 	%rd14, %r2;
	sub.f32 	%f1, %f4, %f3;
	cvt.rn.f32.s32 	%f2, %r3;
	mov.u32 	%r7, %nctaid.x;
	mul.lo.s32 	%r8, %r1, %r7;
	cvt.s64.s32 	%rd2, %r8;
	cvt.s64.s32 	%rd3, %r4;
	cvta.to.global.u64 	%rd4, %rd8;
	cvta.to.global.u64 	%rd5, %rd9;
$L__BB2_2:
	shl.b64 	%rd10, %rd14, 2;
	add.s64 	%rd11, %rd4, %rd10;
	ld.global.f32 	%f5, [%rd11];
	sub.f32 	%f6, %f5, %f3;
	div.rn.f32 	%f7, %f6, %f1;
	mul.f32 	%f8, %f7, %f2;
	cvt.f64.f32 	%fd1, %f8;
	mul.f64 	%fd2, %fd1, 0d3FEFFFEB074A771D;
	cvt.rzi.s32.f64 	%r9, %fd2;
	mul.wide.s32 	%rd12, %r9, 4;
	add.s64 	%rd13, %rd5, %rd12;
	atom.global.add.u32 	%r10, [%rd13], 1;
	add.s64 	%rd14, %rd14, %rd2;
	setp.lt.u64 	%p2, %rd14, %rd3;
	@%p2 bra 	$L__BB2_2;
$L__BB2_3:
	ret;

}
	// .globl	_Z10count_sortPfS_Piffii
.visible .entry _Z10count_sortPfS_Piffii(
	.param .u64 .ptr .align 1 _Z10count_sortPfS_Piffii_param_0,
	.param .u64 .ptr .align 1 _Z10count_sortPfS_Piffii_param_1,
	.param .u64 .ptr .align 1 _Z10count_sortPfS_Piffii_param_2,
	.param .f32 _Z10count_sortPfS_Piffii_param_3,
	.param .f32 _Z10count_sortPfS_Piffii_param_4,
	.param .u32 _Z10count_sortPfS_Piffii_param_5,
	.param .u32 _Z10count_sortPfS_Piffii_param_6
)
{
	.reg .pred 	%p<3>;
	.reg .b32 	%r<11>;
	.reg .b32 	%f<9>;
	.reg .b64 	%rd<19>;
	.reg .b64 	%fd<3>;

	ld.param.u64 	%rd9, [_Z10count_sortPfS_Piffii_param_0];
	ld.param.u64 	%rd10, [_Z10count_sortPfS_Piffii_param_1];
	ld.param.u64 	%rd11, [_Z10count_sortPfS_Piffii_param_2];
	ld.param.f32 	%f3, [_Z10count_sortPfS_Piffii_param_3];
	ld.param.f32 	%f4, [_Z10count_sortPfS_Piffii_param_4];
	ld.param.u32 	%r3, [_Z10count_sortPfS_Piffii_param_5];
	ld.param.u32 	%r4, [_Z10count_sortPfS_Piffii_param_6];
	mov.u32 	%r1, %ntid.x;
	mov.u32 	%r5, %ctaid.x;
	mov.u32 	%r6, %tid.x;
	mad.lo.s32 	%r2, %r1, %r5, %r6;
	setp.ge.u32 	%p1, %r2, %r4;
	@%p1 bra 	$L__BB3_3;
	cvt.s64.s32 	%rd18, %r2;
	sub.f32 	%f1, %f4, %f3;
	cvt.rn.f32.s32 	%f2, %r3;
	mov.u32 	%r7, %nctaid.x;
	mul.lo.s32 	%r8, %r1, %r7;
	cvt.s64.s32 	%rd2, %r8;
	cvt.s64.s32 	%rd3, %r4;
	cvta.to.global.u64 	%rd4, %rd9;
	cvta.to.global.u64 	%rd5, %rd11;
	cvta.to.global.u64 	%rd6, %rd10;
$L__BB3_2:
	shl.b64 	%rd12, %rd18, 2;
	add.s64 	%rd13, %rd4, %rd12;
	ld.global.f32 	%f5, [%rd13];
	sub.f32 	%f6, %f5, %f3;
	div.rn.f32 	%f7, %f6, %f1;
	mul.f32 	%f8, %f7, %f2;
	cvt.f64.f32 	%fd1, %f8;
	mul.f64 	%fd2, %fd1, 0d3FEFFFEB074A771D;
	cvt.rzi.s32.f64 	%r9, %fd2;
	mul.wide.s32 	%rd14, %r9, 4;
	add.s64 	%rd15, %rd5, %rd14;
	atom.global.add.u32 	%r10, [%rd15], 1;
	mul.wide.s32 	%rd16, %r10, 4;
	add.s64 	%rd17, %rd6, %rd16;
	st.global.f32 	[%rd17], %f5;
	add.s64 	%rd18, %rd18, %rd2;
	setp.lt.u64 	%p2, %rd18, %rd3;
	@%p2 bra 	$L__BB3_2;
$L__BB3_3:
	ret;

}
	// .globl	_Z18shared_BitonicSortPfPii
.visible .entry _Z18shared_BitonicSortPfPii(
	.param .u64 .ptr .align 1 _Z18shared_BitonicSortPfPii_param_0,
	.param .u64 .ptr .align 1 _Z18shared_BitonicSortPfPii_param_1,
	.param .u32 _Z18shared_BitonicSortPfPii_param_2
)
{
	.reg .pred 	%p<171>;
	.reg .b32 	%r<46>;
	.reg .b32 	%f<446>;
	.reg .b64 	%rd<10>;
	// demoted variable
	.shared .align 4 .b8 _ZZ18shared_BitonicSortPfPiiE11shared_data[8192];
	ld.param.u64 	%rd4, [_Z18shared_BitonicSortPfPii_param_1];
	ld.param.u32 	%r26, [_Z18shared_BitonicSortPfPii_param_2];
	mov.u32 	%r45, %ctaid.x;
	add.s32 	%r2, %r26, -1;
	setp.ge.s32 	%p1, %r45, %r2;
	@%p1 bra 	$L__BB4_227;
	mov.u32 	%r3, %tid.x;
	shl.b32 	%r27, %r3, 2;
	mov.u32 	%r28, _ZZ18shared_BitonicSortPfPiiE11shared_data;
	add.s32 	%r4, %r28, %r27;
	add.s32 	%r5, %r4, %r27;
	and.b32  	%r29, %r27, 4088;
	add.s32 	%r6, %r4, %r29;
	and.b32  	%r7, %r3, 4;
	and.b32  	%r30, %r27, 4080;
	add.s32 	%r8, %r4, %r30;
	and.b32  	%r9, %r3, 8;
	and.b32  	%r31, %r27, 4064;
	add.s32 	%r10, %r4, %r31;
	and.b32  	%r11, %r3, 16;
	and.b32  	%r32, %r27, 4032;
	add.s32 	%r12, %r4, %r32;
	and.b32  	%r13, %r3, 32;
	and.b32  	%r33, %r27, 3968;
	add.s32 	%r14, %r4, %r33;
	and.b32  	%r15, %r3, 64;
	and.b32  	%r34, %r27, 3840;
	add.s32 	%r16, %r4, %r34;
	and.b32  	%r17, %r3, 128;
	and.b32  	%r35, %r27, 3584;
	add.s32 	%r18, %r4, %r35;
	and.b32  	%r19, %r3, 256;
	and.b32  	%r36, %r27, 3072;
	add.s32 	%r20, %r4, %r36;
	and.b32  	%r21, %r3, 512;
	and.b32  	%r37, %r27, 2048;
	add.s32 	%r22, %r4, %r37;
	cvta.to.global.u64 	%rd1, %rd4;
$L__BB4_2:
	ld.param.u64 	%rd9, [_Z18shared_BitonicSortPfPii_param_0];
	mul.wide.s32 	%rd5, %r45, 4;
	add.s64 	%rd6, %rd1, %rd5;
	ld.global.u32 	%r38, [%rd6];
	ld.global.u32 	%r39, [%rd6+4];
	sub.s32 	%r24, %r39, %r38;
	setp.ge.u32 	%p2, %r3, %r24;
	add.s32 	%r40, %r38, %r3;
	cvta.to.global.u64 	%rd7, %rd9;
	mul.wide.u32 	%rd8, %r40, 4;
	add.s64 	%rd2, %rd7, %rd8;
	mov.f32 	%f335, 0f7F7FFFFF;
	@%p2 bra 	$L__BB4_4;
	ld.global.f32 	%f335, [%rd2];
$L__BB4_4:
	and.b32  	%r41, %r3, 1;
	setp.eq.b32 	%p3, %r41, 1;
	not.pred 	%p4, %p3;
	st.shared.f32 	[%r4], %f335;
	bar.sync 	0;
	@%p4 bra 	$L__BB4_6;
	ld.shared.f32 	%f337, [%r5];
	ld.shared.f32 	%f336, [%r5+4];
	setp.lt.f32 	%p5, %f337, %f336;
	@%p5 bra 	$L__BB4_7;
	bra.uni 	$L__BB4_8;
$L__BB4_6:
	ld.shared.f32 	%f337, [%r5];
	ld.shared.f32 	%f336, [%r5+4];
	setp.leu.f32 	%p6, %f337, %f336;
	@%p6 bra 	$L__BB4_8;
$L__BB4_7:
	st.shared.f32 	[%r5], %f336;
	st.shared.f32 	[%r5+4], %f337;
$L__BB4_8:
	and.b32  	%r42, %r3, 2;
	setp.eq.s32 	%p7, %r42, 0;
	bar.sync 	0;
	bar.sync 	0;
	@%p7 bra 	$L__BB4_10;
	ld.shared.f32 	%f339, [%r6];
	ld.shared.f32 	%f338, [%r6+8];
	setp.lt.f32 	%p8, %f339, %f338;
	@%p8 bra 	$L__BB4_11;
	bra.uni 	$L__BB4_12;
$L__BB4_10:
	ld.shared.f32 	%f339, [%r6];
	ld.shared.f32 	%f338, [%r6+8];
	setp.leu.f32 	%p9, %f339, %f338;
	@%p9 bra 	$L__BB4_12;
$L__BB4_11:
	st.shared.f32 	[%r6], %f338;
	st.shared.f32 	[%r6+8], %f339;
$L__BB4_12:
	bar.sync 	0;
	@%p7 bra 	$L__BB4_14;
	ld.shared.f32 	%f341, [%r5];
	ld.shared.f32 	%f340, [%r5+4];
	setp.lt.f32 	%p11, %f341, %f340;
	@%p11 bra 	$L__BB4_15;
	bra.uni 	$L__BB4_16;
$L__BB4_14:
	ld.shared.f32 	%f341, [%r5];
	ld.shared.f32 	%f340, [%r5+4];
	setp.leu.f32 	%p12, %f341, %f340;
	@%p12 bra 	$L__BB4_16;
$L__BB4_15:
	st.shared.f32 	[%r5], %f340;
	st.shared.f32 	[%r5+4], %f341;
$L__BB4_16:
	setp.eq.s32 	%p13, %r7, 0;
	bar.sync 	0;
	bar.sync 	0;
	@%p13 bra 	$L__BB4_18;
	ld.shared.f32 	%f343, [%r8];
	ld.shared.f32 	%f342, [%r8+16];
	setp.lt.f32 	%p14, %f343, %f342;
	@%p14 bra 	$L__BB4_19;
	bra.uni 	$L__BB4_20;
$L__BB4_18:
	ld.shared.f32 	%f343, [%r8];
	ld.shared.f32 	%f342, [%r8+16];
	setp.leu.f32 	%p15, %f343, %f342;
	@%p15 bra 	$L__BB4_20;
$L__BB4_19:
	st.shared.f32 	[%r8], %f342;
	st.shared.f32 	[%r8+16], %f343;
$L__BB4_20:
	bar.sync 	0;
	@%p13 bra 	$L__BB4_22;
	ld.shared.f32 	%f345, [%r6];
	ld.shared.f32 	%f344, [%r6+8];
	setp.lt.f32 	%p17, %f345, %f344;
	@%p17 bra 	$L__BB4_23;
	bra.uni 	$L__BB4_24;
$L__BB4_22:
	ld.shared.f32 	%f345, [%r6];
	ld.shared.f32 	%f344, [%r6+8];
	setp.leu.f32 	%p18, %f345, %f344;
	@%p18 bra 	$L__BB4_24;
$L__BB4_23:
	st.shared.f32 	[%r6], %f344;
	st.shared.f32 	[%r6+8], %f345;
$L__BB4_24:
	bar.sync 	0;
	@%p13 bra 	$L__BB4_26;
	ld.shared.f32 	%f347, [%r5];
	ld.shared.f32 	%f346, [%r5+4];
	setp.lt.f32 	%p20, %f347, %f346;
	@%p20 bra 	$L__BB4_27;
	bra.uni 	$L__BB4_28;
$L__BB4_26:
	ld.shared.f32 	%f347, [%r5];
	ld.shared.f32 	%f346, [%r5+4];
	setp.leu.f32 	%p21, %f347, %f346;
	@%p21 bra 	$L__BB4_28;
$L__BB4_27:
	st.shared.f32 	[%r5], %f346;
	st.shared.f32 	[%r5+4], %f347;
$L__BB4_28:
	setp.eq.s32 	%p22, %r9, 0;
	bar.sync 	0;
	bar.sync 	0;
	@%p22 bra 	$L__BB4_30;
	ld.shared.f32 	%f349, [%r10];
	ld.shared.f32 	%f348, [%r10+32];
	setp.lt.f32 	%p23, %f349, %f348;
	@%p23 bra 	$L__BB4_31;
	bra.uni 	$L__BB4_32;
$L__BB4_30:
	ld.shared.f32 	%f349, [%r10];
	ld.shared.f32 	%f348, [%r10+32];
	setp.leu.f32 	%p24, %f349, %f348;
	@%p24 bra 	$L__BB4_32;
$L__BB4_31:
	st.shared.f32 	[%r10], %f348;
	st.shared.f32 	[%r10+32], %f349;
$L__BB4_32:
	bar.sync 	0;
	@%p22 bra 	$L__BB4_34;
	ld.shared.f32 	%f351, [%r8];
	ld.shared.f32 	%f350, [%r8+16];
	setp.lt.f32 	%p26, %f351, %f350;
	@%p26 bra 	$L__BB4_35;
	bra.uni 	$L__BB4_36;
$L__BB4_34:
	ld.shared.f32 	%f351, [%r8];
	ld.shared.f32 	%f350, [%r8+16];
	setp.leu.f32 	%p27, %f351, %f350;
	@%p27 bra 	$L__BB4_36;
$L__BB4_35:
	st.shared.f32 	[%r8], %f350;
	st.shared.f32 	[%r8+16], %f351;
$L__BB4_36:
	bar.sync 	0;
	@%p22 bra 	$L__BB4_38;
	ld.shared.f32 	%f353, [%r6];
	ld.shared.f32 	%f352, [%r6+8];
	setp.lt.f32 	%p29, %f353, %f352;
	@%p29 bra 	$L__BB4_39;
	bra.uni 	$L__BB4_40;
$L__BB4_38:
	ld.shared.f32 	%f353, [%r6];
	ld.shared.f32 	%f352, [%r6+8];
	setp.leu.f32 	%p30, %f353, %f352;
	@%p30 bra 	$L__BB4_40;
$L__BB4_39:
	st.shared.f32 	[%r6], %f352;
	st.shared.f32 	[%r6+8], %f353;
$L__BB4_40:
	bar.sync 	0;
	@%p22 bra 	$L__BB4_42;
	ld.shared.f32 	%f355, [%r5];
	ld.shared.f32 	%f354, [%r5+4];
	setp.lt.f32 	%p32, %f355, %f354;
	@%p32 bra 	$L__BB4_43;
	bra.uni 	$L__BB4_44;
$L__BB4_42:
	ld.shared.f32 	%f355, [%r5];
	ld.shared.f32 	%f354, [%r5+4];
	setp.leu.f32 	%p33, %f355, %f354;
	@%p33 bra 	$L__BB4_44;
$L__BB4_43:
	st.shared.f32 	[%r5], %f354;
	st.shared.f32 	[%r5+4], %f355;
$L__BB4_44:
	setp.eq.s32 	%p34, %r11, 0;
	bar.sync 	0;
	bar.sync 	0;
	@%p34 bra 	$L__BB4_46;
	ld.shared.f32 	%f357, [%r12];
	ld.shared.f32 	%f356, [%r12+64];
	setp.lt.f32 	%p35, %f357, %f356;
	@%p35 bra 	$L__BB4_47;
	bra.uni 	$L__BB4_48;
$L__BB4_46:
	ld.shared.f32 	%f357, [%r12];
	ld.shared.f32 	%f356, [%r12+64];
	setp.leu.f32 	%p36, %f357, %f356;
	@%p36 bra 	$L__BB4_48;
$L__BB4_47:
	st.shared.f32 	[%r12], %f356;
	st.shared.f32 	[%r12+64], %f357;
$L__BB4_48:
	bar.sync 	0;
	@%p34 bra 	$L__BB4_50;
	ld.shared.f32 	%f359, [%r10];
	ld.shared.f32 	%f358, [%r10+32];
	setp.lt.f32 	%p38, %f359, %f358;
	@%p38 bra 	$L__BB4_51;
	bra.uni 	$L__BB4_52;
$L__BB4_50:
	ld.shared.f32 	%f359, [%r10];
	ld.shared.f32 	%f358, [%r10+32];
	setp.leu.f32 	%p39, %f359, %f358;
	@%p39 bra 	$L__BB4_52;
$L__BB4_51:
	st.shared.f32 	[%r10], %f358;
	st.shared.f32 	[%r10+32], %f359;
$L__BB4_52:
	bar.sync 	0;
	@%p34 bra 	$L__BB4_54;
	ld.shared.f32 	%f361, [%r8];
	ld.shared.f32 	%f360, [%r8+16];
	setp.lt.f32 	%p41, %f361, %f360;
	@%p41 bra 	$L__BB4_55;
	bra.uni 	$L__BB4_56;
$L__BB4_54:
	ld.shared.f32 	%f361, [%r8];
	ld.shared.f32 	%f360, [%r8+16];
	setp.leu.f32 	%p42, %f361, %f360;
	@%p42 bra 	$L__BB4_56;
$L__BB4_55:
	st.shared.f32 	[%r8], %f360;
	st.shared.f32 	[%r8+16], %f361;
$L__BB4_56:
	bar.sync 	0;
	@%p34 bra 	$L__BB4_58;
	ld.shared.f32 	%f363, [%r6];
	ld.shared.f32 	%f362, [%r6+8];
	setp.lt.f32 	%p44, %f363, %f362;
	@%p44 bra 	$L__BB4_59;
	bra.uni 	$L__BB4_60;
$L__BB4_58:
	ld.shared.f32 	%f363, [%r6];
	ld.shared.f32 	%f362, [%r6+8];
	setp.leu.f32 	%p45, %f363, %f362;
	@%p45 bra 	$L__BB4_60;
$L__BB4_59:
	st.shared.f32 	[%r6], %f362;
	st.shared.f32 	[%r6+8], %f363;
$L__BB4_60:
	bar.sync 	0;
	@%p34 bra 	$L__BB4_62;
	ld.shared.f32 	%f365, [%r5];
	ld.shared.f32 	%f364, [%r5+4];
	setp.lt.f32 	%p47, %f365, %f364;
	@%p47 bra 	$L__BB4_63;
	bra.uni 	$L__BB4_64;
$L__BB4_62:
	ld.shared.f32 	%f365, [%r5];
	ld.shared.f32 	%f364, [%r5+4];
	setp.leu.f32 	%p48, %f365, %f364;
	@%p48 bra 	$L__BB4_64;
$L__BB4_63:
	st.shared.f32 	[%r5], %f364;
	st.shared.f32 	[%r5+4], %f365;
$L__BB4_64:
	setp.eq.s32 	%p49, %r13, 0;
	bar.sync 	0;
	bar.sync 	0;
	@%p49 bra 	$L__BB4_66;
	ld.shared.f32 	%f367, [%r14];
	ld.shared.f32 	%f366, [%r14+128];
	setp.lt.f32 	%p50, %f367, %f366;
	@%p50 bra 	$L__BB4_67;
	bra.uni 	$L__BB4_68;
$L__BB4_66:
	ld.shared.f32 	%f367, [%r14];
	ld.shared.f32 	%f366, [%r14+128];
	setp.leu.f32 	%p51, %f367, %f366;
	@%p51 bra 	$L__BB4_68;
$L__BB4_67:
	st.shared.f32 	[%r14], %f366;
	st.shared.f32 	[%r14+128], %f367;
$L__BB4_68:
	bar.sync 	0;
	@%p49 bra 	$L__BB4_70;
	ld.shared.f32 	%f369, [%r12];
	ld.shared.f32 	%f368, [%r12+64];
	setp.lt.f32 	%p53, %f369, %f368;
	@%p53 bra 	$L__BB4_71;
	bra.uni 	$L__BB4_72;
$L__BB4_70:
	ld.shared.f32 	%f369, [%r12];
	ld.shared.f32 	%f368, [%r12+64];
	setp.leu.f32 	%p54, %f369, %f368;
	@%p54 bra 	$L__BB4_72;
$L__BB4_71:
	st.shared.f32 	[%r12], %f368;
	st.shared.f32 	[%r12+64], %f369;
$L__BB4_72:
	bar.sync 	0;
	@%p49 bra 	$L__BB4_74;
	ld.shared.f32 	%f371, [%r10];
	ld.shared.f32 	%f370, [%r10+32];
	setp.lt.f32 	%p56, %f371, %f370;
	@%p56 bra 	$L__BB4_75;
	bra.uni 	$L__BB4_76;
$L__BB4_74:
	ld.shared.f32 	%f371, [%r10];
	ld.shared.f32 	%f370, [%r10+32];
	setp.leu.f32 	%p57, %f371, %f370;
	@%p57 bra 	$L__BB4_76;
$L__BB4_75:
	st.shared.f32 	[%r10], %f370;
	st.shared.f32 	[%r10+32], %f371;
$L__BB4_76:
	bar.sync 	0;
	@%p49 bra 	$L__BB4_78;
	ld.shared.f32 	%f373, [%r8];
	ld.shared.f32 	%f372, [%r8+16];
	setp.lt.f32 	%p59, %f373, %f372;
	@%p59 bra 	$L__BB4_79;
	bra.uni 	$L__BB4_80;
$L__BB4_78:
	ld.shared.f32 	%f373, [%r8];
	ld.shared.f32 	%f372, [%r8+16];
	setp.leu.f32 	%p60, %f373, %f372;
	@%p60 bra 	$L__BB4_80;
$L__BB4_79:
	st.shared.f32 	[%r8], %f372;
	st.shared.f32 	[%r8+16], %f373;
$L__BB4_80:
	bar.sync 	0;
	@%p49 bra 	$L__BB4_82;
	ld.shared.f32 	%f375, [%r6];
	ld.shared.f32 	%f374, [%r6+8];
	setp.lt.f32 	%p62, %f375, %f374;
	@%p62 bra 	$L__BB4_83;
	bra.uni 	$L__BB4_84;
$L__BB4_82:
	ld.shared.f32 	%f375, [%r6];
	ld.shared.f32 	%f374, [%r6+8];
	setp.leu.f32 	%p63, %f375, %f374;
	@%p63 bra 	$L__BB4_84;
$L__BB4_83:
	st.shared.f32 	[%r6], %f374;
	st.shared.f32 	[%r6+8], %f375;
$L__BB4_84:
	bar.sync 	0;
	@%p49 bra 	$L__BB4_86;
	ld.shared.f32 	%f377, [%r5];
	ld.shared.f32 	%f376, [%r5+4];
	setp.lt.f32 	%p65, %f377, %f376;
	@%p65 bra 	$L__BB4_87;
	bra.uni 	$L__BB4_88;
$L__BB4_86:
	ld.shared.f32 	%f377, [%r5];
	ld.shared.f32 	%f376, [%r5+4];
	setp.leu.f32 	%p66, %f377, %f376;
	@%p66 bra 	$L__BB4_88;
$L__BB4_87:
	st.shared.f32 	[%r5], %f376;
	st.shared.f32 	[%r5+4], %f377;
$L__BB4_88:
	setp.eq.s32 	%p67, %r15, 0;
	bar.sync 	0;
	bar.sync 	0;
	@%p67 bra 	$L__BB4_90;
	ld.shared.f32 	%f379, [%r16];
	ld.shared.f32 	%f378, [%r16+256];
	setp.lt.f32 	%p68, %f379, %f378;
	@%p68 bra 	$L__BB4_91;
	bra.uni 	$L__BB4_92;
$L__BB4_90:
	ld.shared.f32 	%f379, [%r16];
	ld.shared.f32 	%f378, [%r16+256];
	setp.leu.f32 	%p69, %f379, %f378;
	@%p69 bra 	$L__BB4_92;
$L__BB4_91:
	st.shared.f32 	[%r16], %f378;
	st.shared.f32 	[%r16+256], %f379;
$L__BB4_92:
	bar.sync 	0;
	@%p67 bra 	$L__BB4_94;
	ld.shared.f32 	%f381, [%r14];
	ld.shared.f32 	%f380, [%r14+128];
	setp.lt.f32 	%p71, %f381, %f380;
	@%p71 bra 	$L__BB4_95;
	bra.uni 	$L__BB4_96;
$L__BB4_94:
	ld.shared.f32 	%f381, [%r14];
	ld.shared.f32 	%f380, [%r14+128];
	setp.leu.f32 	%p72, %f381, %f380;
	@%p72 bra 	$L__BB4_96;
$L__BB4_95:
	st.shared.f32 	[%r14], %f380;
	st.shared.f32 	[%r14+128], %f381;
$L__BB4_96:
	bar.sync 	0;
	@%p67 bra 	$L__BB4_98;
	ld.shared.f32 	%f383, [%r12];
	ld.shared.f32 	%f382, [%r12+64];
	setp.lt.f32 	%p74, %f383, %f382;
	@%p74 bra 	$L__BB4_99;
	bra.uni 	$L__BB4_100;
$L__BB4_98:
	ld.shared.f32 	%f383, [%r12];
	ld.shared.f32 	%f382, [%r12+64];
	setp.leu.f32 	%p75, %f383, %f382;
	@%p75 bra 	$L__BB4_100;
$L__BB4_99:
	st.shared.f32 	[%r12], %f382;
	st.shared.f32 	[%r12+64], %f383;
$L__BB4_100:
	bar.sync 	0;
	@%p67 bra 	$L__BB4_102;
	ld.shared.f32 	%f385, [%r10];
	ld.shared.f32 	%f384, [%r10+32];
	setp.lt.f32 	%p77, %f385, %f384;
	@%p77 bra 	$L__BB4_103;
	bra.uni 	$L__BB4_104;
$L__BB4_102:
	ld.shared.f32 	%f385, [%r10];
	ld.shared.f32 	%f384, [%r10+32];
	setp.leu.f32 	%p78, %f385, %f384;
	@%p78 bra 	$L__BB4_104;
$L__BB4_103:
	st.shared.f32 	[%r10], %f384;
	st.shared.f32 	[%r10+32], %f385;
$L__BB4_104:
	bar.sync 	0;
	@%p67 bra 	$L__BB4_106;
	ld.shared.f32 	%f387, [%r8];
	ld.shared.f32 	%f386, [%r8+16];
	setp.lt.f32 	%p80, %f387, %f386;
	@%p80 bra 	$L__BB4_107;
	bra.uni 	$L__BB4_108;
$L__BB4_106:
	ld.shared.f32 	%f387, [%r8];
	ld.shared.f32 	%f386, [%r8+16];
	setp.leu.f32 	%p81, %f387, %f386;
	@%p81 bra 	$L__BB4_108;
$L__BB4_107:
	st.shared.f32 	[%r8], %f386;
	st.shared.f32 	[%r8+16], %f387;
$L__BB4_108:
	bar.sync 	0;
	@%p67 bra 	$L__BB4_110;
	ld.shared.f32 	%f389, [%r6];
	ld.shared.f32 	%f388, [%r6+8];
	setp.lt.f32 	%p83, %f389, %f388;
	@%p83 bra 	$L__BB4_111;
	bra.uni 	$L__BB4_112;
$L__BB4_110:
	ld.shared.f32 	%f389, [%r6];
	ld.shared.f32 	%f388, [%r6+8];
	setp.leu.f32 	%p84, %f389, %f388;
	@%p84 bra 	$L__BB4_112;
$L__BB4_111:
	st.shared.f32 	[%r6], %f388;
	st.shared.f32 	[%r6+8], %f389;
$L__BB4_112:
	bar.sync 	0;
	@%p67 bra 	$L__BB4_114;
	ld.shared.f32 	%f391, [%r5];
	ld.shared.f32 	%f390, [%r5+4];
	setp.lt.f32 	%p86, %f391, %f390;
	@%p86 bra 	$L__BB4_115;
	bra.uni 	$L__BB4_116;
$L__BB4_114:
	ld.shared.f32 	%f391, [%r5];
	ld.shared.f32 	%f390, [%r5+4];
	setp.leu.f32 	%p87, %f391, %f390;
	@%p87 bra 	$L__BB4_116;
$L__BB4_115:
	st.shared.f32 	[%r5], %f390;
	st.shared.f32 	[%r5+4], %f391;
$L__BB4_116:
	setp.eq.s32 	%p88, %r17, 0;
	bar.sync 	0;
	bar.sync 	0;
	@%p88 bra 	$L__BB4_118;
	ld.shared.f32 	%f393, [%r18];
	ld.shared.f32 	%f392, [%r18+512];
	setp.lt.f32 	%p89, %f393, %f392;
	@%p89 bra 	$L__BB4_119;
	bra.uni 	$L__BB4_120;
$L__BB4_118:
	ld.shared.f32 	%f393, [%r18];
	ld.shared.f32 	%f392, [%r18+512];
	setp.leu.f32 	%p90, %f393, %f392;
	@%p90 bra 	$L__BB4_120;
$L__BB4_119:
	st.shared.f32 	[%r18], %f392;
	st.shared.f32 	[%r18+512], %f393;
$L__BB4_120:
	bar.sync 	0;
	@%p88 bra 	$L__BB4_122;
	ld.shared.f32 	%f395, [%r16];
	ld.shared.f32 	%f394, [%r16+256];
	setp.lt.f32 	%p92, %f395, %f394;
	@%p92 bra 	$L__BB4_123;
	bra.uni 	$L__BB4_124;
$L__BB4_122:
	ld.shared.f32 	%f395, [%r16];
	ld.shared.f32 	%f394, [%r16+256];
	setp.leu.f32 	%p93, %f395, %f394;
	@%p93 bra 	$L__BB4_124;
$L__BB4_123:
	st.shared.f32 	[%r16], %f394;
	st.shared.f32 	[%r16+256], %f395;
$L__BB4_124:
	bar.sync 	0;
	@%p88 bra 	$L__BB4_126;
	ld.shared.f32 	%f397, [%r14];
	ld.shared.f32 	%f396, [%r14+128];
	setp.lt.f32 	%p95, %f397, %f396;
	@%p95 bra 	$L__BB4_127;
	bra.uni 	$L__BB4_128;
$L__BB4_126:
	ld.shared.f32 	%f397, [%r14];
	ld.shared.f32 	%f396, [%r14+128];
	setp.leu.f32 	%p96, %f397, %f396;
	@%p96 bra 	$L__BB4_128;
$L__BB4_127:
	st.shared.f32 	[%r14], %f396;
	st.shared.f32 	[%r14+128], %f397;
$L__BB4_128:
	bar.sync 	0;
	@%p88 bra 	$L__BB4_130;
	ld.shared.f32 	%f399, [%r12];
	ld.shared.f32 	%f398, [%r12+64];
	setp.lt.f32 	%p98, %f399, %f398;
	@%p98 bra 	$L__BB4_131;
	bra.uni 	$L__BB4_132;
$L__BB4_130:
	ld.shared.f32 	%f399, [%r12];
	ld.shared.f32 	%f398, [%r12+64];
	setp.leu.f32 	%p99, %f399, %f398;
	@%p99 bra 	$L__BB4_132;
$L__BB4_131:
	st.shared.f32 	[%r12], %f398;
	st.shared.f32 	[%r12+64], %f399;
$L__BB4_132:
	bar.sync 	0;
	@%p88 bra 	$L__BB4_134;
	ld.shared.f32 	%f401, [%r10];
	ld.shared.f32 	%f400, [%r10+32];
	setp.lt.f32 	%p101, %f401, %f400;
	@%p101 bra 	$L__BB4_135;
	bra.uni 	$L__BB4_136;
$L__BB4_134:
	ld.shared.f32 	%f401, [%r10];
	ld.shared.f32 	%f400, [%r10+32];
	setp.leu.f32 	%p102, %f401, %f400;
	@%p102 bra 	$L__BB4_136;
$L__BB4_135:
	st.shared.f32 	[%r10], %f400;
	st.shared.f32 	[%r10+32], %f401;
$L__BB4_136:
	bar.sync 	0;
	@%p88 bra 	$L__BB4_138;
	ld.shared.f32 	%f403, [%r8];
	ld.shared.f32 	%f402, [%r8+16];
	setp.lt.f32 	%p104, %f403, %f402;
	@%p104 bra 	$L__BB4_139;
	bra.uni 	$L__BB4_140;
$L__BB4_138:
	ld.shared.f32 	%f403, [%r8];
	ld.shared.f32 	%f402, [%r8+16];
	setp.leu.f32 	%p105, %f403, %f402;
	@%p105 bra 	$L__BB4_140;
$L__BB4_139:
	st.shared.f32 	[%r8], %f402;
	st.shared.f32 	[%r8+16], %f403;
$L__BB4_140:
	bar.sync 	0;
	@%p88 bra 	$L__BB4_142;
	ld.shared.f32 	%f405, [%r6];
	ld.shared.f32 	%f404, [%r6+8];
	setp.lt.f32 	%p107, %f405, %f404;
	@%p107 bra 	$L__BB4_143;
	bra.uni 	$L__BB4_144;
$L__BB4_142:
	ld.shared.f32 	%f405, [%r6];
	ld.shared.f32 	%f404, [%r6+8];
	setp.leu.f32 	%p108, %f405, %f404;
	@%p108 bra 	$L__BB4_144;
$L__BB4_143:
	st.shared.f32 	[%r6], %f404;
	st.shared.f32 	[%r6+8], %f405;
$L__BB4_144:
	bar.sync 	0;
	@%p88 bra 	$L__BB4_146;
	ld.shared.f32 	%f407, [%r5];
	ld.shared.f32 	%f406, [%r5+4];
	setp.lt.f32 	%p110, %f407, %f406;
	@%p110 bra 	$L__BB4_147;
	bra.uni 	$L__BB4_148;
$L__BB4_146:
	ld.shared.f32 	%f407, [%r5];
	ld.shared.f32 	%f406, [%r5+4];
	setp.leu.f32 	%p111, %f407, %f406;
	@%p111 bra 	$L__BB4_148;
$L__BB4_147:
	st.shared.f32 	[%r5], %f406;
	st.shared.f32 	[%r5+4], %f407;
$L__BB4_148:
	setp.eq.s32 	%p112, %r19, 0;
	bar.sync 	0;
	bar.sync 	0;
	@%p112 bra 	$L__BB4_150;
	ld.shared.f32 	%f409, [%r20];
	ld.shared.f32 	%f408, [%r20+1024];
	setp.lt.f32 	%p113, %f409, %f408;
	@%p113 bra 	$L__BB4_151;
	bra.uni 	$L__BB4_152;
$L__BB4_150:
	ld.shared.f32 	%f409, [%r20];
	ld.shared.f32 	%f408, [%r20+1024];
	setp.leu.f32 	%p114, %f409, %f408;
	@%p114 bra 	$L__BB4_152;
$L__BB4_151:
	st.shared.f32 	[%r20], %f408;
	st.shared.f32 	[%r20+1024], %f409;
$L__BB4_152:
	bar.sync 	0;
	@%p112 bra 	$L__BB4_154;
	ld.shared.f32 	%f411, [%r18];
	ld.shared.f32 	%f410, [%r18+512];
	setp.lt.f32 	%p116, %f411, %f410;
	@%p116 bra 	$L__BB4_155;
	bra.uni 	$L__BB4_156;
$L__BB4_154:
	ld.shared.f32 	%f411, [%r18];
	ld.shared.f32 	%f410, [%r18+512];
	setp.leu.f32 	%p117, %f411, %f410;
	@%p117 bra 	$L__BB4_156;
$L__BB4_155:
	st.shared.f32 	[%r18], %f410;
	st.shared.f32 	[%r18+512], %f411;
$L__BB4_156:
	bar.sync 	0;
	@%p112 bra 	$L__BB4_158;
	ld.shared.f32 	%f413, [%r16];
	ld.shared.f32 	%f412, [%r16+256];
	setp.lt.f32 	%p119, %f413, %f412;
	@%p119 bra 	$L__BB4_159;
	bra.uni 	$L__BB4_160;
$L__BB4_158:
	ld.shared.f32 	%f413, [%r16];
	ld.shared.f32 	%f412, [%r16+256];
	setp.leu.f32 	%p120, %f413, %f412;
	@%p120 bra 	$L__BB4_160;
$L__BB4_159:
	st.shared.f32 	[%r16], %f412;
	st.shared.f32 	[%r16+256], %f413;
$L__BB4_160:
	bar.sync 	0;
	@%p112 bra 	$L__BB4_162;
	ld.shared.f32 	%f415, [%r14];
	ld.shared.f32 	%f414, [%r14+128];
	setp.lt.f32 	%p122, %f415, %f414;
	@%p122 bra 	$L__BB4_163;
	bra.uni 	$L__BB4_164;
$L__BB4_162:
	ld.shared.f32 	%f415, [%r14];
	ld.shared.f32 	%f414, [%r14+128];
	setp.leu.f32 	%p123, %f415, %f414;
	@%p123 bra 	$L__BB4_164;
$L__BB4_163:
	st.shared.f32 	[%r14], %f414;
	st.shared.f32 	[%r14+128], %f415;
$L__BB4_164:
	bar.sync 	0;
	@%p112 bra 	$L__BB4_166;
	ld.shared.f32 	%f417, [%r12];
	ld.shared.f32 	%f416, [%r12+64];
	setp.lt.f32 	%p125, %f417, %f416;
	@%p125 bra 	$L__BB4_167;
	bra.uni 	$L__BB4_168;
$L__BB4_166:
	ld.shared.f32 	%f417, [%r12];
	ld.shared.f32 	%f416, [%r12+64];
	setp.leu.f32 	%p126, %f417, %f416;
	@%p126 bra 	$L__BB4_168;
$L__BB4_167:
	st.shared.f32 	[%r12], %f416;
	st.shared.f32 	[%r12+64], %f417;
$L__BB4_168:
	bar.sync 	0;
	@%p112 bra 	$L__BB4_170;
	ld.shared.f32 	%f419, [%r10];
	ld.shared.f32 	%f418, [%r10+32];
	setp.lt.f32 	%p128, %f419, %f418;
	@%p128 bra 	$L__BB4_171;
	bra.uni 	$L__BB4_172;
$L__BB4_170:
	ld.shared.f32 	%f419, [%r10];
	ld.shared.f32 	%f418, [%r10+32];
	setp.leu.f32 	%p129, %f419, %f418;
	@%p129 bra 	$L__BB4_172;
$L__BB4_171:
	st.shared.f32 	[%r10], %f418;
	st.shared.f32 	[%r10+32], %f419;
$L__BB4_172:
	bar.sync 	0;
	@%p112 bra 	$L__BB4_174;
	ld.shared.f32 	%f421, [%r8];
	ld.shared.f32 	%f420, [%r8+16];
	setp.lt.f32 	%p131, %f421, %f420;
	@%p131 bra 	$L__BB4_175;
	bra.uni 	$L__BB4_176;
$L__BB4_174:
	ld.shared.f32 	%f421, [%r8];
	ld.shared.f32 	%f420, [%r8+16];
	setp.leu.f32 	%p132, %f421, %f420;
	@%p132 bra 	$L__BB4_176;
$L__BB4_175:
	st.shared.f32 	[%r8], %f420;
	st.shared.f32 	[%r8+16], %f421;
$L__BB4_176:
	bar.sync 	0;
	@%p112 bra 	$L__BB4_178;
	ld.shared.f32 	%f423, [%r6];
	ld.shared.f32 	%f422, [%r6+8];
	setp.lt.f32 	%p134, %f423, %f422;
	@%p134 bra 	$L__BB4_179;
	bra.uni 	$L__BB4_180;
$L__BB4_178:
	ld.shared.f32 	%f423, [%r6];
	ld.shared.f32 	%f422, [%r6+8];
	setp.leu.f32 	%p135, %f423, %f422;
	@%p135 bra 	$L__BB4_180;
$L__BB4_179:
	st.shared.f32 	[%r6], %f422;
	st.shared.f32 	[%r6+8], %f423;
$L__BB4_180:
	bar.sync 	0;
	@%p112 bra 	$L__BB4_182;
	ld.shared.f32 	%f425, [%r5];
	ld.shared.f32 	%f424, [%r5+4];
	setp.lt.f32 	%p137, %f425, %f424;
	@%p137 bra 	$L__BB4_183;
	bra.uni 	$L__BB4_184;
$L__BB4_182:
	ld.shared.f32 	%f425, [%r5];
	ld.shared.f32 	%f424, [%r5+4];
	setp.leu.f32 	%p138, %f425, %f424;
	@%p138 bra 	$L__BB4_184;
$L__BB4_183:
	st.shared.f32 	[%r5], %f424;
	st.shared.f32 	[%r5+4], %f425;
$L__BB4_184:
	setp.eq.s32 	%p139, %r21, 0;
	bar.sync 	0;
	bar.sync 	0;
	@%p139 bra 	$L__BB4_186;
	ld.shared.f32 	%f427, [%r22];
	ld.shared.f32 	%f426, [%r22+2048];
	setp.lt.f32 	%p140, %f427, %f426;
	@%p140 bra 	$L__BB4_187;
	bra.uni 	$L__BB4_188;
$L__BB4_186:
	ld.shared.f32 	%f427, [%r22];
	ld.shared.f32 	%f426, [%r22+2048];
	setp.leu.f32 	%p141, %f427, %f426;
	@%p141 bra 	$L__BB4_188;
$L__BB4_187:
	st.shared.f32 	[%r22], %f426;
	st.shared.f32 	[%r22+2048], %f427;
$L__BB4_188:
	bar.sync 	0;
	@%p139 bra 	$L__BB4_190;
	ld.shared.f32 	%f429, [%r20];
	ld.shared.f32 	%f428, [%r20+1024];
	setp.lt.f32 	%p143, %f429, %f428;
	@%p143 bra 	$L__BB4_191;
	bra.uni 	$L__BB4_192;
$L__BB4_190:
	ld.shared.f32 	%f429, [%r20];
	ld.shared.f32 	%f428, [%r20+1024];
	setp.leu.f32 	%p144, %f429, %f428;
	@%p144 bra 	$L__BB4_192;
$L__BB4_191:
	st.shared.f32 	[%r20], %f428;
	st.shared.f32 	[%r20+1024], %f429;
$L__BB4_192:
	bar.sync 	0;
	@%p139 bra 	$L__BB4_194;
	ld.shared.f32 	%f431, [%r18];
	ld.shared.f32 	%f430, [%r18+512];
	setp.lt.f32 	%p146, %f431, %f430;
	@%p146 bra 	$L__BB4_195;
	bra.uni 	$L__BB4_196;
$L__BB4_194:
	ld.shared.f32 	%f431, [%r18];
	ld.shared.f32 	%f430, [%r18+512];
	setp.leu.f32 	%p147, %f431, %f430;
	@%p147 bra 	$L__BB4_196;
$L__BB4_195:
	st.shared.f32 	[%r18], %f430;
	st.shared.f32 	[%r18+512], %f431;
$L__BB4_196:
	bar.sync 	0;
	@%p139 bra 	$L__BB4_198;
	ld.shared.f32 	%f433, [%r16];
	ld.shared.f32 	%f432, [%r16+256];
	setp.lt.f32 	%p149, %f433, %f432;
	@%p149 bra 	$L__BB4_199;
	bra.uni 	$L__BB4_200;
$L__BB4_198:
	ld.shared.f32 	%f433, [%r16];
	ld.shared.f32 	%f432, [%r16+256];
	setp.leu.f32 	%p150, %f433, %f432;
	@%p150 bra 	$L__BB4_200;
$L__BB4_199:
	st.shared.f32 	[%r16], %f432;
	st.shared.f32 	[%r16+256], %f433;
$L__BB4_200:
	bar.sync 	0;
	@%p139 bra 	$L__BB4_202;
	ld.shared.f32 	%f435, [%r14];
	ld.shared.f32 	%f434, [%r14+128];
	setp.lt.f32 	%p152, %f435, %f434;
	@%p152 bra 	$L__BB4_203;
	bra.uni 	$L__BB4_204;
$L__BB4_202:
	ld.shared.f32 	%f435, [%r14];
	ld.shared.f32 	%f434, [%r14+128];
	setp.leu.f32 	%p153, %f435, %f434;
	@%p153 bra 	$L__BB4_204;
$L__BB4_203:
	st.shared.f32 	[%r14], %f434;
	st.shared.f32 	[%r14+128], %f435;
$L__BB4_204:
	bar.sync 	0;
	@%p139 bra 	$L__BB4_206;
	ld.shared.f32 	%f437, [%r12];
	ld.shared.f32 	%f436, [%r12+64];
	setp.lt.f32 	%p155, %f437, %f436;
	@%p155 bra 	$L__BB4_207;
	bra.uni 	$L__BB4_208;
$L__BB4_206:
	ld.shared.f32 	%f437, [%r12];
	ld.shared.f32 	%f436, [%r12+64];
	setp.leu.f32 	%p156, %f437, %f436;
	@%p156 bra 	$L__BB4_208;
$L__BB4_207:
	st.shared.f32 	[%r12], %f436;
	st.shared.f32 	[%r12+64], %f437;
$L__BB4_208:
	bar.sync 	0;
	@%p139 bra 	$L__BB4_210;
	ld.shared.f32 	%f439, [%r10];
	ld.shared.f32 	%f438, [%r10+32];
	setp.lt.f32 	%p158, %f439, %f438;
	@%p158 bra 	$L__BB4_211;
	bra.uni 	$L__BB4_212;
$L__BB4_210:
	ld.shared.f32 	%f439, [%r10];
	ld.shared.f32 	%f438, [%r10+32];
	setp.leu.f32 	%p159, %f439, %f438;
	@%p159 bra 	$L__BB4_212;
$L__BB4_211:
	st.shared.f32 	[%r10], %f438;
	st.shared.f32 	[%r10+32], %f439;
$L__BB4_212:
	bar.sync 	0;
	@%p139 bra 	$L__BB4_214;
	ld.shared.f32 	%f441, [%r8];
	ld.shared.f32 	%f440, [%r8+16];
	setp.lt.f32 	%p161, %f441, %f440;
	@%p161 bra 	$L__BB4_215;
	bra.uni 	$L__BB4_216;
$L__BB4_214:
	ld.shared.f32 	%f441, [%r8];
	ld.shared.f32 	%f440, [%r8+16];
	setp.leu.f32 	%p162, %f441, %f440;
	@%p162 bra 	$L__BB4_216;
$L__BB4_215:
	st.shared.f32 	[%r8], %f440;
	st.shared.f32 	[%r8+16], %f441;
$L__BB4_216:
	bar.sync 	0;
	@%p139 bra 	$L__BB4_218;
	ld.shared.f32 	%f443, [%r6];
	ld.shared.f32 	%f442, [%r6+8];
	setp.lt.f32 	%p164, %f443, %f442;
	@%p164 bra 	$L__BB4_219;
	bra.uni 	$L__BB4_220;
$L__BB4_218:
	ld.shared.f32 	%f443, [%r6];
	ld.shared.f32 	%f442, [%r6+8];
	setp.leu.f32 	%p165, %f443, %f442;
	@%p165 bra 	$L__BB4_220;
$L__BB4_219:
	st.shared.f32 	[%r6], %f442;
	st.shared.f32 	[%r6+8], %f443;
$L__BB4_220:
	bar.sync 	0;
	@%p139 bra 	$L__BB4_222;
	ld.shared.f32 	%f445, [%r5];
	ld.shared.f32 	%f444, [%r5+4];
	setp.lt.f32 	%p167, %f445, %f444;
	@%p167 bra 	$L__BB4_223;
	bra.uni 	$L__BB4_224;
$L__BB4_222:
	ld.shared.f32 	%f445, [%r5];
	ld.shared.f32 	%f444, [%r5+4];
	setp.leu.f32 	%p168, %f445, %f444;
	@%p168 bra 	$L__BB4_224;
$L__BB4_223:
	st.shared.f32 	[%r5], %f444;
	st.shared.f32 	[%r5+4], %f445;
$L__BB4_224:
	bar.sync 	0;
	bar.sync 	0;
	bar.sync 	0;
	@%p2 bra 	$L__BB4_226;
	ld.shared.f32 	%f334, [%r4];
	st.global.f32 	[%rd2], %f334;
$L__BB4_226:
	bar.sync 	0;
	mov.u32 	%r44, %nctaid.x;
	add.s32 	%r45, %r45, %r44;
	setp.lt.s32 	%p170, %r45, %r2;
	@%p170 bra 	$L__BB4_2;
$L__BB4_227:
	ret;

}
	// .globl	_ZN3cub18CUB_300001_SM_10006detail11EmptyKernelIvEEvv
.visible .entry _ZN3cub18CUB_300001_SM_10006detail11EmptyKernelIvEEvv()
{


	ret;

}
	// .globl	_ZN3cub18CUB_300001_SM_10006detail4scan20DeviceScanInitKernelINS0_13ScanTileStateIiLb1EEEEEvT_i
.visible .entry _ZN3cub18CUB_300001_SM_10006detail4scan20DeviceScanInitKernelINS0_13ScanTileStateIiLb1EEEEEvT_i(
	.param .align 8 .b8 _ZN3cub18CUB_300001_SM_10006detail4scan20DeviceScanInitKernelINS0_13ScanTileStateIiLb1EEEEEvT_i_param_0[8],
	.param .u32 _ZN3cub18CUB_300001_SM_10006detail4scan20DeviceScanInitKernelINS0_13ScanTileStateIiLb1EEEEEvT_i_param_1
)
{
	.reg .pred 	%p<5>;
	.reg .b32 	%r<10>;
	.reg .b64 	%rd<7>;

	ld.param.u64 	%rd2, [_ZN3cub18CUB_300001_SM_10006detail4scan20DeviceScanInitKernelINS0_13ScanTileStateIiLb1EEEEEvT_i_param_0];
	ld.param.u32 	%r4, [_ZN3cub18CUB_300001_SM_10006detail4scan20DeviceScanInitKernelINS0_13ScanTileStateIiLb1EEEEEvT_i_param_1];
	cvta.to.global.u64 	%rd1, %rd2;
	mov.u32 	%r1, %ctaid.x;
	mov.u32 	%r5, %ntid.x;
	mov.u32 	%r2, %tid.x;
	mad.lo.s32 	%r3, %r1, %r5, %r2;
	setp.ge.s32 	%p1, %r3, %r4;
	@%p1 bra 	$L__BB6_2;
	mul.wide.s32 	%rd3, %r3, 8;
	add.s64 	%rd4, %rd1, %rd3;
	mov.b32 	%r6, 0;
	mov.b32 	%r7, 99;
	st.global.v2.u32 	[%rd4+256], {%r7, %r6};
$L__BB6_2:
	setp.ne.s32 	%p2, %r1, 0;
	setp.gt.u32 	%p3, %r2, 31;
	or.pred  	%p4, %p2, %p3;
	@%p4 bra 	$L__BB6_4;
	mul.wide.u32 	%rd5, %r2, 8;
	add.s64 	%rd6, %rd1, %rd5;
	mov.b32 	%r9, 0;
	st.global.v2.u32 	[%rd6], {%r9, %r9};
$L__BB6_4:
	ret;

}
	// .globl	_ZN3cub18CUB_300001_SM_10006detail4scan16DeviceScanKernelINS2_10policy_hubIiiijN4cuda3std3__44plusIvEEE10Policy1000EN6thrust24THRUST_300001_SM_1000_NS10device_ptrIiEESF_NS0_13ScanTileStateIiLb1EEES9_NS1_10InputValueIiPiEEjiLb0EiEEvT0_T1_T2_iT3_T4_T5_
.visible .entry _ZN3cub18CUB_300001_SM_10006detail4scan16DeviceScanKernelINS2_10policy_hubIiiijN4cuda3std3__44plusIvEEE10Policy1000EN6thrust24THRUST_300001_SM_1000_NS10device_ptrIiEESF_NS0_13ScanTileStateIiLb1EEES9_NS1_10InputValueIiPiEEjiLb0EiEEvT0_T1_T2_iT3_T4_T5_(
	.param .align 8 .b8 _ZN3cub18CUB_300001_SM_10006detail4scan16DeviceScanKernelINS2_10policy_hubIiiijN4cuda3std3__44plusIvEEE10Policy1000EN6thrust24THRUST_300001_SM_1000_NS10device_ptrIiEESF_NS0_13ScanTileStateIiLb1EEES9_NS1_10InputValueIiPiEEjiLb0EiEEvT0_T1_T2_iT3_T4_T5__param_0[8],
	.param .align 8 .b8 _ZN3cub18CUB_300001_SM_10006detail4scan16DeviceScanKernelINS2_10policy_hubIiiijN4cuda3std3__44plusIvEEE10Policy1000EN6thrust24THRUST_300001_SM_1000_NS10device_ptrIiEESF_NS0_13ScanTileStateIiLb1EEES9_NS1_10InputValueIiPiEEjiLb0EiEEvT0_T1_T2_iT3_T4_T5__param_1[8],
	.param .align 8 .b8 _ZN3cub18CUB_300001_SM_10006detail4scan16DeviceScanKernelINS2_10policy_hubIiiijN4cuda3std3__44plusIvEEE10Policy1000EN6thrust24THRUST_300001_SM_1000_NS10device_ptrIiEESF_NS0_13ScanTileStateIiLb1EEES9_NS1_10InputValueIiPiEEjiLb0EiEEvT0_T1_T2_iT3_T4_T5__param_2[8],
	.param .u32 _ZN3cub18CUB_300001_SM_10006detail4scan16DeviceScanKernelINS2_10policy_hubIiiijN4cuda3std3__44plusIvEEE10Policy1000EN6thrust24THRUST_300001_SM_1000_NS10device_ptrIiEESF_NS0_13ScanTileStateIiLb1EEES9_NS1_10InputValueIiPiEEjiLb0EiEEvT0_T1_T2_iT3_T4_T5__param_3,
	.param .align 1 .b8 _ZN3cub18CUB_300001_SM_10006detail4scan16DeviceScanKernelINS2_10policy_hubIiiijN4cuda3std3__44plusIvEEE10Policy1000EN6thrust24THRUST_300001_SM_1000_NS10device_ptrIiEESF_NS0_13ScanTileStateIiLb1EEES9_NS1_10InputValueIiPiEEjiLb0EiEEvT0_T1_T2_iT3_T4_T5__param_4[1],
	.param .align 8 .b8 _ZN3cub18CUB_300001_SM_10006detail4scan16DeviceScanKernelINS2_10policy_hubIiiijN4cuda3std3__44plusIvEEE10Policy1000EN6thrust24THRUST_300001_SM_1000_NS10device_ptrIiEESF_NS0_13ScanTileStateIiLb1EEES9_NS1_10InputValueIiPiEEjiLb0EiEEvT0_T1_T2_iT3_T4_T5__param_5[16],
	.param .u32 _ZN3cub18CUB_300001_SM_10006detail4scan16DeviceScanKernelINS2_10policy_hubIiiijN4cuda3std3__44plusIvEEE10Policy1000EN6thrust24THRUST_300001_SM_1000_NS10device_ptrIiEESF_NS0_13ScanTileStateIiLb1EEES9_NS1_10InputValueIiPiEEjiLb0EiEEvT0_T1_T2_iT3_T4_T5__param_6
)
.maxntid 384
{
	.reg .pred 	%p<160>;
	.reg .b16 	%rs<3>;
	.reg .b32 	%r<1050>;
	.reg .b64 	%rd<58>;
	// demoted variable
	.shared .align 16 .b8 _ZZN3cub18CUB_300001_SM_10006detail4scan16DeviceScanKernelINS2_10policy_hubIiiijN4cuda3std3__44plusIvEEE10Policy1000EN6thrust24THRUST_300001_SM_1000_NS10device_ptrIiEESF_NS0_13ScanTileStateIiLb1EEES9_NS1_10InputValueIiPiEEjiLb0EiEEvT0_T1_T2_iT3_T4_T5_E12temp_storage[33808];
	ld.param.u32 	%r239, [_ZN3cub18CUB_300001_SM_10006detail4scan16DeviceScanKernelINS2_10policy_hubIiiijN4cuda3std3__44plusIvEEE10Policy1000EN6thrust24THRUST_300001_SM_1000_NS10device_ptrIiEESF_NS0_13ScanTileStateIiLb1EEES9_NS1_10InputValueIiPiEEjiLb0EiEEvT0_T1_T2_iT3_T4_T5__param_5];
	bfe.u32 	%r240, %r239, 0, 8;
	cvt.u16.u32 	%rs1, %r240;
	and.b16  	%rs2, %rs1, 255;
	ld.param.u64 	%rd16, [_ZN3cub18CUB_300001_SM_10006detail4scan16DeviceScanKernelINS2_10policy_hubIiiijN4cuda3std3__44plusIvEEE10Policy1000EN6thrust24THRUST_300001_SM_1000_NS10device_ptrIiEESF_NS0_13ScanTileStateIiLb1EEES9_NS1_10InputValueIiPiEEjiLb0EiEEvT0_T1_T2_iT3_T4_T5__param_2];
	ld.param.u64 	%rd15, [_ZN3cub18CUB_300001_SM_10006detail4scan16DeviceScanKernelINS2_10policy_hubIiiijN4cuda3std3__44plusIvEEE10Policy1000EN6thrust24THRUST_300001_SM_1000_NS10device_ptrIiEESF_NS0_13ScanTileStateIiLb1EEES9_NS1_10InputValueIiPiEEjiLb0EiEEvT0_T1_T2_iT3_T4_T5__param_1];
	ld.param.u64 	%rd14, [_ZN3cub18CUB_300001_SM_10006detail4scan16DeviceScanKernelINS2_10policy_hubIiiijN4cuda3std3__44plusIvEEE10Policy1000EN6thrust24THRUST_300001_SM_1000_NS10device_ptrIiEESF_NS0_13ScanTileStateIiLb1EEES9_NS1_10InputValueIiPiEEjiLb0EiEEvT0_T1_T2_iT3_T4_T5__param_0];
	ld.param.u64 	%rd1, [_ZN3cub18CUB_300001_SM_10006detail4scan16DeviceScanKernelINS2_10policy_hubIiiijN4cuda3std3__44plusIvEEE10Policy1000EN6thrust24THRUST_300001_SM_1000_NS10device_ptrIiEESF_NS0_13ScanTileStateIiLb1EEES9_NS1_10InputValueIiPiEEjiLb0EiEEvT0_T1_T2_iT3_T4_T5__param_5+8];
	ld.param.u32 	%r238, [_ZN3cub18CUB_300001_SM_10006detail4scan16DeviceScanKernelINS2_10policy_hubIiiijN4cuda3std3__44plusIvEEE10Policy1000EN6thrust24THRUST_300001_SM_1000_NS10device_ptrIiEESF_NS0_13ScanTileStateIiLb1EEES9_NS1_10InputValueIiPiEEjiLb0EiEEvT0_T1_T2_iT3_T4_T5__param_6];
	setp.eq.s16 	%p1, %rs2, 0;
	@%p1 bra 	$L__BB7_2;
	cvta.to.global.u64 	%rd17, %rd1;
	ld.global.u32 	%r997, [%rd17];
	bra.uni 	$L__BB7_3;
$L__BB7_2:
	cvt.u32.u64 	%r997, %rd1;
$L__BB7_3:
	ld.param.u32 	%r995, [_ZN3cub18CUB_300001_SM_10006detail4scan16DeviceScanKernelINS2_10policy_hubIiiijN4cuda3std3__44plusIvEEE10Policy1000EN6thrust24THRUST_300001_SM_1000_NS10device_ptrIiEESF_NS0_13ScanTileStateIiLb1EEES9_NS1_10InputValueIiPiEEjiLb0EiEEvT0_T1_T2_iT3_T4_T5__param_3];
	cvta.to.global.u64 	%rd3, %rd14;
	cvta.to.global.u64 	%rd4, %rd15;
	mov.u32 	%r241, %ctaid.x;
	add.s32 	%r998, %r995, %r241;
	mul.lo.s32 	%r5, %r998, 8448;
	sub.s32 	%r6, %r238, %r5;
	setp.lt.u32 	%p2, %r6, 8449;
	@%p2 bra 	$L__BB7_29;
	cvt.u64.u32 	%rd40, %r5;
	mov.u32 	%r7, %tid.x;
	and.b32  	%r640, %r7, 31;
	and.b32  	%r641, %r7, 992;
	mul.lo.s32 	%r642, %r641, 22;
	or.b32  	%r643, %r642, %r640;
	cvt.u64.u32 	%rd41, %r643;
	add.s64 	%rd5, %rd41, %rd40;
	shl.b64 	%rd42, %rd5, 2;
	add.s64 	%rd43, %rd3, %rd42;
	ld.global.u32 	%r644, [%rd43];
	ld.global.u32 	%r645, [%rd43+128];
	ld.global.u32 	%r646, [%rd43+256];
	ld.global.u32 	%r647, [%rd43+384];
	ld.global.u32 	%r648, [%rd43+512];
	ld.global.u32 	%r649, [%rd43+640];
	ld.global.u32 	%r650, [%rd43+768];
	ld.global.u32 	%r651, [%rd43+896];
	ld.global.u32 	%r652, [%rd43+1024];
	ld.global.u32 	%r653, [%rd43+1152];
	ld.global.u32 	%r654, [%rd43+1280];
	ld.global.u32 	%r655, [%rd43+1408];
	ld.global.u32 	%r656, [%rd43+1536];
	ld.global.u32 	%r657, [%rd43+1664];
	ld.global.u32 	%r658, [%rd43+1792];
	ld.global.u32 	%r659, [%rd43+1920];
	ld.global.u32 	%r660, [%rd43+2048];
	ld.global.u32 	%r661, [%rd43+2176];
	ld.global.u32 	%r662, [%rd43+2304];
	ld.global.u32 	%r663, [%rd43+2432];
	ld.global.u32 	%r664, [%rd43+2560];
	ld.global.u32 	%r665, [%rd43+2688];
	// begin inline asm
	mov.u32 %r639, %laneid;
	// end inline asm
	shr.u32 	%r9, %r7, 5;
	mad.lo.s32 	%r666, %r9, 704, %r639;
	shl.b32 	%r667, %r666, 2;
	mov.u32 	%r668, _ZZN3cub18CUB_300001_SM_10006detail4scan16DeviceScanKernelINS2_10policy_hubIiiijN4cuda3std3__44plusIvEEE10Policy1000EN6thrust24THRUST_300001_SM_1000_NS10device_ptrIiEESF_NS0_13ScanTileStateIiLb1EEES9_NS1_10InputValueIiPiEEjiLb0EiEEvT0_T1_T2_iT3_T4_T5_E12temp_storage;
	add.s32 	%r10, %r668, %r667;
	st.shared.u32 	[%r10], %r644;
	st.shared.u32 	[%r10+128], %r645;
	st.shared.u32 	[%r10+256], %r646;
	st.shared.u32 	[%r10+384], %r647;
	st.shared.u32 	[%r10+512], %r648;
	st.shared.u32 	[%r10+640], %r649;
	st.shared.u32 	[%r10+768], %r650;
	st.shared.u32 	[%r10+896], %r651;
	st.shared.u32 	[%r10+1024], %r652;
	st.shared.u32 	[%r10+1152], %r653;
	st.shared.u32 	[%r10+1280], %r654;
	st.shared.u32 	[%r10+1408], %r655;
	st.shared.u32 	[%r10+1536], %r656;
	st.shared.u32 	[%r10+1664], %r657;
	st.shared.u32 	[%r10+1792], %r658;
	st.shared.u32 	[%r10+1920], %r659;
	st.shared.u32 	[%r10+2048], %r660;
	st.shared.u32 	[%r10+2176], %r661;
	st.shared.u32 	[%r10+2304], %r662;
	st.shared.u32 	[%r10+2432], %r663;
	st.shared.u32 	[%r10+2560], %r664;
	st.shared.u32 	[%r10+2688], %r665;
	bar.warp.sync 	-1;
	mad.lo.s32 	%r11, %r639, 84, %r10;
	ld.shared.v2.u32 	{%r12, %r13}, [%r11];
	ld.shared.v2.u32 	{%r14, %r15}, [%r11+8];
	ld.shared.v2.u32 	{%r16, %r17}, [%r11+16];
	ld.shared.v2.u32 	{%r18, %r19}, [%r11+24];
	ld.shared.v2.u32 	{%r20, %r21}, [%r11+32];
	ld.shared.v2.u32 	{%r22, %r23}, [%r11+40];
	ld.shared.v2.u32 	{%r24, %r25}, [%r11+48];
	ld.shared.v2.u32 	{%r26, %r27}, [%r11+56];
	ld.shared.v2.u32 	{%r28, %r29}, [%r11+64];
	ld.shared.v2.u32 	{%r30, %r31}, [%r11+72];
	ld.shared.v2.u32 	{%r32, %r33}, [%r11+80];
	bar.sync 	0;
	setp.ne.s32 	%p104, %r998, 0;
	@%p104 bra 	$L__BB7_9;
	add.s32 	%r890, %r13, %r12;
	add.s32 	%r891, %r14, %r890;
	add.s32 	%r892, %r15, %r891;
	add.s32 	%r893, %r16, %r892;
	add.s32 	%r894, %r17, %r893;
	add.s32 	%r895, %r18, %r894;
	add.s32 	%r896, %r19, %r895;
	add.s32 	%r897, %r20, %r896;
	add.s32 	%r898, %r21, %r897;
	add.s32 	%r899, %r22, %r898;
	add.s32 	%r900, %r23, %r899;
	add.s32 	%r901, %r24, %r900;
	add.s32 	%r902, %r25, %r901;
	add.s32 	%r903, %r26, %r902;
	add.s32 	%r904, %r27, %r903;
	add.s32 	%r905, %r28, %r904;
	add.s32 	%r906, %r29, %r905;
	add.s32 	%r907, %r30, %r906;
	add.s32 	%r908, %r31, %r907;
	add.s32 	%r909, %r32, %r908;
	add.s32 	%r864, %r33, %r909;
	mov.b32 	%r862, 1;
	mov.b32 	%r887, 0;
	mov.b32 	%r889, -1;
	// begin inline asm
	{  .reg .s32 r0;  .reg .pred p;  shfl.sync.up.b32 r0|p, %r864, %r862, %r887, %r889;  @p add.s32 r0, r0, %r864;  mov.s32 %r860, r0;}
	// end inline asm
	mov.b32 	%r868, 2;
	// begin inline asm
	{  .reg .s32 r0;  .reg .pred p;  shfl.sync.up.b32 r0|p, %r860, %r868, %r887, %r889;  @p add.s32 r0, r0, %r860;  mov.s32 %r866, r0;}
	// end inline asm
	mov.b32 	%r874, 4;
	// begin inline asm
	{  .reg .s32 r0;  .reg .pred p;  shfl.sync.up.b32 r0|p, %r866, %r874, %r887, %r889;  @p add.s32 r0, r0, %r866;  mov.s32 %r872, r0;}
	// end inline asm
	mov.b32 	%r880, 8;
	// begin inline asm
	{  .reg .s32 r0;  .reg .pred p;  shfl.sync.up.b32 r0|p, %r872, %r880, %r887, %r889;  @p add.s32 r0, r0, %r872;  mov.s32 %r878, r0;}
	// end inline asm
	mov.b32 	%r886, 16;
	// begin inline asm
	{  .reg .s32 r0;  .reg .pred p;  shfl.sync.up.b32 r0|p, %r878, %r886, %r887, %r889;  @p add.s32 r0, r0, %r878;  mov.s32 %r884, r0;}
	// end inline asm
	setp.ne.s32 	%p146, %r639, 31;
	@%p146 bra 	$L__BB7_7;
	shl.b32 	%r910, %r9, 2;
	add.s32 	%r912, %r668, %r910;
	st.shared.u32 	[%r912+16], %r884;
$L__BB7_7:
	bar.sync 	0;
	ld.shared.v4.u32 	{%r913, %r914, %r915, %r916}, [_ZZN3cub18CUB_300001_SM_10006detail4scan16DeviceScanKernelINS2_10policy_hubIiiijN4cuda3std3__44plusIvEEE10Policy1000EN6thrust24THRUST_300001_SM_1000_NS10device_ptrIiEESF_NS0_13ScanTileStateIiLb1EEES9_NS1_10InputValueIiPiEEjiLb0EiEEvT0_T1_T2_iT3_T4_T5_E12temp_storage+16];
	add.s32 	%r917, %r914, %r913;
	setp.eq.s32 	%p147, %r9, 2;
	selp.b32 	%r918, %r917, %r913, %p147;
	add.s32 	%r919, %r917, %r915;
	setp.eq.s32 	%p148, %r9, 3;
	selp.b32 	%r920, %r919, %r918, %p148;
	add.s32 	%r921, %r919, %r916;
	setp.eq.s32 	%p149, %r9, 4;
	selp.b32 	%r922, %r921, %r920, %p149;
	ld.shared.v4.u32 	{%r923, %r924, %r925, %r926}, [_ZZN3cub18CUB_300001_SM_10006detail4scan16DeviceScanKernelINS2_10policy_hubIiiijN4cuda3std3__44plusIvEEE10Policy1000EN6thrust24THRUST_300001_SM_1000_NS10device_ptrIiEESF_NS0_13ScanTileStateIiLb1EEES9_NS1_10InputValueIiPiEEjiLb0EiEEvT0_T1_T2_iT3_T4_T5_E12temp_storage+32];
	add.s32 	%r927, %r921, %r923;
	setp.eq.s32 	%p150, %r9, 5;
	selp.b32 	%r928, %r927, %r922, %p150;
	add.s32 	%r929, %r927, %r924;
	setp.eq.s32 	%p151, %r9, 6;
	selp.b32 	%r930, %r929, %r928, %p151;
	add.s32 	%r931, %r929, %r925;
	setp.eq.s32 	%p152, %r9, 7;
	selp.b32 	%r932, %r931, %r930, %p152;
	add.s32 	%r933, %r931, %r926;
	setp.eq.s32 	%p153, %r9, 8;
	selp.b32 	%r934, %r933, %r932, %p153;
	ld.shared.v4.u32 	{%r935, %r936, %r937, %r938}, [_ZZN3cub18CUB_300001_SM_10006detail4scan16DeviceScanKernelINS2_10policy_hubIiiijN4cuda3std3__44plusIvEEE10Policy1000EN6thrust24THRUST_300001_SM_1000_NS10device_ptrIiEESF_NS0_13ScanTileStateIiLb1EEES9_NS1_10InputValueIiPiEEjiLb0EiEEvT0_T1_T2_iT3_T4_T5_E12temp_storage+48];
	add.s32 	%r939, %r933, %r935;
	setp.eq.s32 	%p154, %r9, 9;
	selp.b32 	%r940, %r939, %r934, %p154;
	add.s32 	%r941, %r939, %r936;
	setp.eq.s32 	%p155, %r9, 10;
	selp.b32 	%r942, %r941, %r940, %p155;
	add.s32 	%r943, %r941, %r937;
	setp.eq.s32 	%p156, %r9, 11;
	selp.b32 	%r944, %r943, %r942, %p156;
	setp.lt.u32 	%p157, %r7, 32;
	selp.b32 	%r945, 0, %r944, %p157;
	setp.eq.s32 	%p158, %r639, 0;
	sub.s32 	%r946, %r884, %r864;
	selp.b32 	%r947, 0, %r946, %p158;
	add.s32 	%r948, %r947, %r997;
	add.s32 	%r1012, %r948, %r945;
	add.s32 	%r949, %r938, %r997;
	add.s32 	%r37, %r949, %r943;
	setp.ne.s32 	%p159, %r7, 0;
	@%p159 bra 	$L__BB7_28;
	add.s64 	%rd55, %rd16, 256;
	mov.b32 	%r950, 101;
	// begin inline asm
	st.relaxed.gpu.v2.u32 [%rd55], {%r950, %r37};
	// end inline asm
	bra.uni 	$L__BB7_28;
$L__BB7_9:
	add.s32 	%r699, %r13, %r12;
	add.s32 	%r700, %r14, %r699;
	add.s32 	%r701, %r15, %r700;
	add.s32 	%r702, %r16, %r701;
	add.s32 	%r703, %r17, %r702;
	add.s32 	%r704, %r18, %r703;
	add.s32 	%r705, %r19, %r704;
	add.s32 	%r706, %r20, %r705;
	add.s32 	%r707, %r21, %r706;
	add.s32 	%r708, %r22, %r707;
	add.s32 	%r709, %r23, %r708;
	add.s32 	%r710, %r24, %r709;
	add.s32 	%r711, %r25, %r710;
	add.s32 	%r712, %r26, %r711;
	add.s32 	%r713, %r27, %r712;
	add.s32 	%r714, %r28, %r713;
	add.s32 	%r715, %r29, %r714;
	add.s32 	%r716, %r30, %r715;
	add.s32 	%r717, %r31, %r716;
	add.s32 	%r718, %r32, %r717;
	add.s32 	%r673, %r33, %r718;
	mov.b32 	%r671, 1;
	mov.b32 	%r696, 0;
	mov.b32 	%r698, -1;
	// begin inline asm
	{  .reg .s32 r0;  .reg .pred p;  shfl.sync.up.b32 r0|p, %r673, %r671, %r696, %r698;  @p add.s32 r0, r0, %r673;  mov.s32 %r669, r0;}
	// end inline asm
	mov.b32 	%r677, 2;
	// begin inline asm
	{  .reg .s32 r0;  .reg .pred p;  shfl.sync.up.b32 r0|p, %r669, %r677, %r696, %r698;  @p add.s32 r0, r0, %r669;  mov.s32 %r675, r0;}
	// end inline asm
	mov.b32 	%r683, 4;
	// begin inline asm
	{  .reg .s32 r0;  .reg .pred p;  shfl.sync.up.b32 r0|p, %r675, %r683, %r696, %r698;  @p add.s32 r0, r0, %r675;  mov.s32 %r681, r0;}
	// end inline asm
	mov.b32 	%r689, 8;
	// begin inline asm
	{  .reg .s32 r0;  .reg .pred p;  shfl.sync.up.b32 r0|p, %r681, %r689, %r696, %r698;  @p add.s32 r0, r0, %r681;  mov.s32 %r687, r0;}
	// end inline asm
	mov.b32 	%r695, 16;
	// begin inline asm
	{  .reg .s32 r0;  .reg .pred p;  shfl.sync.up.b32 r0|p, %r687, %r695, %r696, %r698;  @p add.s32 r0, r0, %r687;  mov.s32 %r693, r0;}
	// end inline asm
	setp.ne.s32 	%p105, %r639, 31;
	@%p105 bra 	$L__BB7_11;
	shl.b32 	%r719, %r9, 2;
	add.s32 	%r721, %r668, %r719;
	st.shared.u32 	[%r721+16], %r693;
$L__BB7_11:
	sub.s32 	%r722, %r693, %r673;
	bar.sync 	0;
	ld.shared.v4.u32 	{%r723, %r724, %r725, %r726}, [_ZZN3cub18CUB_300001_SM_10006detail4scan16DeviceScanKernelINS2_10policy_hubIiiijN4cuda3std3__44plusIvEEE10Policy1000EN6thrust24THRUST_300001_SM_1000_NS10device_ptrIiEESF_NS0_13ScanTileStateIiLb1EEES9_NS1_10InputValueIiPiEEjiLb0EiEEvT0_T1_T2_iT3_T4_T5_E12temp_storage+16];
	add.s32 	%r727, %r724, %r723;
	setp.eq.s32 	%p106, %r9, 2;
	selp.b32 	%r728, %r727, %r723, %p106;
	add.s32 	%r729, %r727, %r725;
	setp.eq.s32 	%p107, %r9, 3;
	selp.b32 	%r730, %r729, %r728, %p107;
	add.s32 	%r731, %r729, %r726;
	setp.eq.s32 	%p108, %r9, 4;
	selp.b32 	%r732, %r731, %r730, %p108;
	ld.shared.v4.u32 	{%r733, %r734, %r735, %r736}, [_ZZN3cub18CUB_300001_SM_10006detail4scan16DeviceScanKernelINS2_10policy_hubIiiijN4cuda3std3__44plusIvEEE10Policy1000EN6thrust24THRUST_300001_SM_1000_NS10device_ptrIiEESF_NS0_13ScanTileStateIiLb1EEES9_NS1_10InputValueIiPiEEjiLb0EiEEvT0_T1_T2_iT3_T4_T5_E12temp_storage+32];
	add.s32 	%r737, %r731, %r733;
	setp.eq.s32 	%p109, %r9, 5;
	selp.b32 	%r738, %r737, %r732, %p109;
	add.s32 	%r739, %r737, %r734;
	setp.eq.s32 	%p110, %r9, 6;
	selp.b32 	%r740, %r739, %r738, %p110;
	add.s32 	%r741, %r739, %r735;
	setp.eq.s32 	%p111, %r9, 7;
	selp.b32 	%r742, %r741, %r740, %p111;
	add.s32 	%r743, %r741, %r736;
	setp.eq.s32 	%p112, %r9, 8;
	selp.b32 	%r744, %r743, %r742, %p112;
	ld.shared.v4.u32 	{%r745, %r746, %r747, %r748}, [_ZZN3cub18CUB_300001_SM_10006detail4scan16DeviceScanKernelINS2_10policy_hubIiiijN4cuda3std3__44plusIvEEE10Policy1000EN6thrust24THRUST_300001_SM_1000_NS10device_ptrIiEESF_NS0_13ScanTileStateIiLb1EEES9_NS1_10InputValueIiPiEEjiLb0EiEEvT0_T1_T2_iT3_T4_T5_E12temp_storage+48];
	add.s32 	%r749, %r743, %r745;
	setp.eq.s32 	%p113, %r9, 9;
	selp.b32 	%r750, %r749, %r744, %p113;
	add.s32 	%r751, %r749, %r746;
	setp.eq.s32 	%p114, %r9, 10;
	selp.b32 	%r752, %r751, %r750, %p114;
	add.s32 	%r753, %r751, %r747;
	setp.eq.s32 	%p115, %r9, 11;
	selp.b32 	%r754, %r753, %r752, %p115;
	add.s32 	%r40, %r753, %r748;
	setp.gt.u32 	%p116, %r7, 31;
	setp.lt.u32 	%p117, %r7, 32;
	setp.eq.s32 	%p118, %r639, 0;
	selp.b32 	%r755, 0, %r722, %p118;
	add.s32 	%r1011, %r754, %r755;
	selp.b32 	%r42, %r722, %r1011, %p117;
	@%p116 bra 	$L__BB7_27;
	setp.ne.s32 	%p119, %r7, 0;
	mul.wide.s32 	%rd44, %r998, 8;
	add.s64 	%rd6, %rd16, %rd44;
	@%p119 bra 	$L__BB7_14;
	st.shared.u32 	[_ZZN3cub18CUB_300001_SM_10006detail4scan16DeviceScanKernelINS2_10policy_hubIiiijN4cuda3std3__44plusIvEEE10Policy1000EN6thrust24THRUST_300001_SM_1000_NS10device_ptrIiEESF_NS0_13ScanTileStateIiLb1EEES9_NS1_10InputValueIiPiEEjiLb0EiEEvT0_T1_T2_iT3_T4_T5_E12temp_storage+12], %r40;
	add.s64 	%rd45, %rd6, 256;
	mov.b32 	%r756, 100;
	// begin inline asm
	st.relaxed.gpu.v2.u32 [%rd45], {%r756, %r40};
	// end inline asm
$L__BB7_14:
	not.b32 	%r762, %r7;
	add.s32 	%r1006, %r998, %r762;
	mov.b32 	%r758, 830;
	// begin inline asm
	nanosleep.u32 %r758;
	// end inline asm
	mul.wide.s32 	%rd47, %r1006, 8;
	add.s64 	%rd48, %rd16, %rd47;
	add.s64 	%rd46, %rd48, 256;
	// begin inline asm
	ld.relaxed.gpu.v2.u32 {%r1008, %r1000}, [%rd46];
	// end inline asm
	mov.b32 	%r1001, 952;
$L__BB7_15:
	setp.eq.s32 	%p120, %r1008, 99;
	mov.b32 	%r763, -1;
	vote.sync.any.pred 	%p121, %p120, %r763;
	not.pred 	%p122, %p121;
	@%p122 bra 	$L__BB7_17;
	mul.lo.s32 	%r858, %r998, 16807;
	and.b32  	%r998, %r858, 2147483647;
	add.s32 	%r859, %r1001, 1;
	rem.u32 	%r855, %r998, %r859;
	// begin inline asm
	nanosleep.u32 %r855;
	// end inline asm
	shr.u32 	%r1001, %r1001, 1;
	// begin inline asm
	ld.relaxed.gpu.v2.u32 {%r1008, %r1000}, [%rd46];
	// end inline asm
	bra.uni 	$L__BB7_15;
$L__BB7_17:
	setp.eq.s32 	%p123, %r1008, 101;
	mov.b32 	%r790, -1;
	vote.sync.ballot.b32 	%r792, %p123, %r790;
	// begin inline asm
	mov.u32 %r765, %lanemask_ge;
	// end inline asm
	and.b32  	%r793, %r792, %r765;
	or.b32  	%r794, %r793, -2147483648;
	add.s32 	%r795, %r794, -1;
	not.b32 	%r796, %r794;
	and.b32  	%r797, %r796, %r795;
	popc.b32 	%r769, %r797;
	mov.b32 	%r768, 1;
	// begin inline asm
	shfl.sync.down.b32 %r766, %r1000, %r768, %r769, %r790;
	// end inline asm
	setp.lt.s32 	%p125, %r639, %r769;
	selp.b32 	%r798, %r766, 0, %p125;
	add.s32 	%r772, %r798, %r1000;
	mov.b32 	%r773, 2;
	// begin inline asm
	shfl.sync.down.b32 %r771, %r772, %r773, %r769, %r790;
	// end inline asm
	add.s32 	%r57, %r639, 2;
	setp.gt.s32 	%p126, %r57, %r769;
	selp.b32 	%r799, 0, %r771, %p126;
	add.s32 	%r777, %r772, %r799;
	mov.b32 	%r778, 4;
	// begin inline asm
	shfl.sync.down.b32 %r776, %r777, %r778, %r769, %r790;
	// end inline asm
	add.s32 	%r58, %r639, 4;
	setp.gt.s32 	%p127, %r58, %r769;
	selp.b32 	%r800, 0, %r776, %p127;
	add.s32 	%r782, %r777, %r800;
	mov.b32 	%r783, 8;
	// begin inline asm
	shfl.sync.down.b32 %r781, %r782, %r783, %r769, %r790;
	// end inline asm
	add.s32 	%r59, %r639, 8;
	setp.gt.s32 	%p128, %r59, %r769;
	selp.b32 	%r801, 0, %r781, %p128;
	add.s32 	%r787, %r782, %r801;
	mov.b32 	%r788, 16;
	// begin inline asm
	shfl.sync.down.b32 %r786, %r787, %r788, %r769, %r790;
	// end inline asm
	add.s32 	%r60, %r639, 16;
	setp.gt.s32 	%p129, %r60, %r769;
	selp.b32 	%r802, 0, %r786, %p129;
	add.s32 	%r1005, %r787, %r802;
	add.s64 	%rd8, %rd16, 256;
	mov.b32 	%r1002, 952;
$L__BB7_18:
	setp.ne.s32 	%p130, %r1008, 101;
	mov.b32 	%r803, -1;
	vote.sync.all.pred 	%p131, %p130, %r803;
	not.pred 	%p132, %p131;
	@%p132 bra 	$L__BB7_23;
	shr.u32 	%r1002, %r1002, 1;
	mul.wide.s32 	%rd51, %r1006, 8;
	add.s64 	%rd52, %rd8, %rd51;
	add.s64 	%rd50, %rd52, -256;
	// begin inline asm
	ld.relaxed.gpu.v2.u32 {%r1008, %r1009}, [%rd50];
	// end inline asm
	mov.u32 	%r1010, %r1002;
$L__BB7_20:
	setp.eq.s32 	%p136, %r1008, 99;
	mov.b32 	%r811, -1;
	vote.sync.any.pred 	%p137, %p136, %r811;
	not.pred 	%p138, %p137;
	@%p138 bra 	$L__BB7_22;
	mul.lo.s32 	%r853, %r998, 16807;
	and.b32  	%r998, %r853, 2147483647;
	add.s32 	%r854, %r1010, 1;
	rem.u32 	%r850, %r998, %r854;
	// begin inline asm
	nanosleep.u32 %r850;
	// end inline asm
	shr.u32 	%r1010, %r1010, 1;
	// begin inline asm
	ld.relaxed.gpu.v2.u32 {%r1008, %r1009}, [%rd50];
	// end inline asm
	bra.uni 	$L__BB7_20;
$L__BB7_22:
	setp.eq.s32 	%p139, %r1008, 101;
	mov.b32 	%r837, -1;
	vote.sync.ballot.b32 	%r838, %p139, %r837;
	and.b32  	%r839, %r838, %r765;
	or.b32  	%r840, %r839, -2147483648;
	add.s32 	%r841, %r840, -1;
	not.b32 	%r842, %r840;
	and.b32  	%r843, %r842, %r841;
	popc.b32 	%r816, %r843;
	mov.b32 	%r815, 1;
	// begin inline asm
	shfl.sync.down.b32 %r813, %r1009, %r815, %r816, %r837;
	// end inline asm
	setp.lt.s32 	%p141, %r639, %r816;
	selp.b32 	%r844, %r813, 0, %p141;
	add.s32 	%r819, %r844, %r1009;
	mov.b32 	%r820, 2;
	// begin inline asm
	shfl.sync.down.b32 %r818, %r819, %r820, %r816, %r837;
	// end inline asm
	setp.gt.s32 	%p142, %r57, %r816;
	selp.b32 	%r845, 0, %r818, %p142;
	add.s32 	%r824, %r819, %r845;
	mov.b32 	%r825, 4;
	// begin inline asm
	shfl.sync.down.b32 %r823, %r824, %r825, %r816, %r837;
	// end inline asm
	setp.gt.s32 	%p143, %r58, %r816;
	selp.b32 	%r846, 0, %r823, %p143;
	add.s32 	%r829, %r824, %r846;
	mov.b32 	%r830, 8;
	// begin inline asm
	shfl.sync.down.b32 %r828, %r829, %r830, %r816, %r837;
	// end inline asm
	setp.gt.s32 	%p144, %r59, %r816;
	selp.b32 	%r847, 0, %r828, %p144;
	add.s32 	%r834, %r829, %r847;
	mov.b32 	%r835, 16;
	// begin inline asm
	shfl.sync.down.b32 %r833, %r834, %r835, %r816, %r837;
	// end inline asm
	setp.gt.s32 	%p145, %r60, %r816;
	selp.b32 	%r848, 0, %r833, %p145;
	add.s32 	%r849, %r848, %r1005;
	add.s32 	%r1005, %r849, %r834;
	add.s32 	%r1006, %r1006, -32;
	bra.uni 	$L__BB7_18;
$L__BB7_23:
	@%p119 bra 	$L__BB7_25;
	add.s32 	%r806, %r1005, %r40;
	add.s64 	%rd49, %rd6, 256;
	mov.b32 	%r805, 101;
	// begin inline asm
	st.relaxed.gpu.v2.u32 [%rd49], {%r805, %r806};
	// end inline asm
	st.shared.u32 	[_ZZN3cub18CUB_300001_SM_10006detail4scan16DeviceScanKernelINS2_10policy_hubIiiijN4cuda3std3__44plusIvEEE10Policy1000EN6thrust24THRUST_300001_SM_1000_NS10device_ptrIiEESF_NS0_13ScanTileStateIiLb1EEES9_NS1_10InputValueIiPiEEjiLb0EiEEvT0_T1_T2_iT3_T4_T5_E12temp_storage+4], %r1005;
	st.shared.u32 	[_ZZN3cub18CUB_300001_SM_10006detail4scan16DeviceScanKernelINS2_10policy_hubIiiijN4cuda3std3__44plusIvEEE10Policy1000EN6thrust24THRUST_300001_SM_1000_NS10device_ptrIiEESF_NS0_13ScanTileStateIiLb1EEES9_NS1_10InputValueIiPiEEjiLb0EiEEvT0_T1_T2_iT3_T4_T5_E12temp_storage+8], %r806;
$L__BB7_25:
	setp.ne.s32 	%p134, %r639, 0;
	mov.u32 	%r1011, %r42;
	@%p134 bra 	$L__BB7_27;
	st.shared.u32 	[_ZZN3cub18CUB_300001_SM_10006detail4scan16DeviceScanKernelINS2_10policy_hubIiiijN4cuda3std3__44plusIvEEE10Policy1000EN6thrust24THRUST_300001_SM_1000_NS10device_ptrIiEESF_NS0_13ScanTileStateIiLb1EEES9_NS1_10InputValueIiPiEEjiLb0EiEEvT0_T1_T2_iT3_T4_T5_E12temp_storage+76], %r1005;
	mov.u32 	%r1011, %r1005;
$L__BB7_27:
	bar.sync 	0;
	setp.eq.s32 	%p135, %r7, 0;
	ld.shared.u32 	%r807, [_ZZN3cub18CUB_300001_SM_10006detail4scan16DeviceScanKernelINS2_10policy_hubIiiijN4cuda3std3__44plusIvEEE10Policy1000EN6thrust24THRUST_300001_SM_1000_NS10device_ptrIiEESF_NS0_13ScanTileStateIiLb1EEES9_NS1_10InputValueIiPiEEjiLb0EiEEvT0_T1_T2_iT3_T4_T5_E12temp_storage+76];
	selp.b32 	%r808, 0, %r807, %p135;
	add.s32 	%r1012, %r808, %r1011;
$L__BB7_28:
	add.s32 	%r952, %r1012, %r12;
	add.s32 	%r953, %r13, %r952;
	add.s32 	%r954, %r14, %r953;
	add.s32 	%r955, %r15, %r954;
	add.s32 	%r956, %r16, %r955;
	add.s32 	%r957, %r17, %r956;
	add.s32 	%r958, %r18, %r957;
	add.s32 	%r959, %r19, %r958;
	add.s32 	%r960, %r20, %r959;
	add.s32 	%r961, %r21, %r960;
	add.s32 	%r962, %r22, %r961;
	add.s32 	%r963, %r23, %r962;
	add.s32 	%r964, %r24, %r963;
	add.s32 	%r965, %r25, %r964;
	add.s32 	%r966, %r26, %r965;
	add.s32 	%r967, %r27, %r966;
	add.s32 	%r968, %r28, %r967;
	add.s32 	%r969, %r29, %r968;
	add.s32 	%r970, %r30, %r969;
	add.s32 	%r971, %r31, %r970;
	add.s32 	%r972, %r32, %r971;
	bar.sync 	0;
	st.shared.v2.u32 	[%r11], {%r1012, %r952};
	st.shared.v2.u32 	[%r11+8], {%r953, %r954};
	st.shared.v2.u32 	[%r11+16], {%r955, %r956};
	st.shared.v2.u32 	[%r11+24], {%r957, %r958};
	st.shared.v2.u32 	[%r11+32], {%r959, %r960};
	st.shared.v2.u32 	[%r11+40], {%r961, %r962};
	st.shared.v2.u32 	[%r11+48], {%r963, %r964};
	st.shared.v2.u32 	[%r11+56], {%r965, %r966};
	st.shared.v2.u32 	[%r11+64], {%r967, %r968};
	st.shared.v2.u32 	[%r11+72], {%r969, %r970};
	st.shared.v2.u32 	[%r11+80], {%r971, %r972};
	bar.warp.sync 	-1;
	ld.shared.u32 	%r973, [%r10];
	ld.shared.u32 	%r974, [%r10+128];
	ld.shared.u32 	%r975, [%r10+256];
	ld.shared.u32 	%r976, [%r10+384];
	ld.shared.u32 	%r977, [%r10+512];
	ld.shared.u32 	%r978, [%r10+640];
	ld.shared.u32 	%r979, [%r10+768];
	ld.shared.u32 	%r980, [%r10+896];
	ld.shared.u32 	%r981, [%r10+1024];
	ld.shared.u32 	%r982, [%r10+1152];
	ld.shared.u32 	%r983, [%r10+1280];
	ld.shared.u32 	%r984, [%r10+1408];
	ld.shared.u32 	%r985, [%r10+1536];
	ld.shared.u32 	%r986, [%r10+1664];
	ld.shared.u32 	%r987, [%r10+1792];
	ld.shared.u32 	%r988, [%r10+1920];
	ld.shared.u32 	%r989, [%r10+2048];
	ld.shared.u32 	%r990, [%r10+2176];
	ld.shared.u32 	%r991, [%r10+2304];
	ld.shared.u32 	%r992, [%r10+2432];
	ld.shared.u32 	%r993, [%r10+2560];
	ld.shared.u32 	%r994, [%r10+2688];
	add.s64 	%rd57, %rd4, %rd42;
	st.global.u32 	[%rd57], %r973;
	st.global.u32 	[%rd57+128], %r974;
	st.global.u32 	[%rd57+256], %r975;
	st.global.u32 	[%rd57+384], %r976;
	st.global.u32 	[%rd57+512], %r977;
	st.global.u32 	[%rd57+640], %r978;
	st.global.u32 	[%rd57+768], %r979;
	st.global.u32 	[%rd57+896], %r980;
	st.global.u32 	[%rd57+1024], %r981;
	st.global.u32 	[%rd57+1152], %r982;
	st.global.u32 	[%rd57+1280], %r983;
	st.global.u32 	[%rd57+1408], %r984;
	st.global.u32 	[%rd57+1536], %r985;
	st.global.u32 	[%rd57+1664], %r986;
	st.global.u32 	[%rd57+1792], %r987;
	st.global.u32 	[%rd57+1920], %r988;
	st.global.u32 	[%rd57+2048], %r989;
	st.global.u32 	[%rd57+2176], %r990;
	st.global.u32 	[%rd57+2304], %r991;
	st.global.u32 	[%rd57+2432], %r992;
	st.global.u32 	[%rd57+2560], %r993;
	st.global.u32 	[%rd57+2688], %r994;
	bra.uni 	$L__BB7_143;
$L__BB7_29:
	setp.eq.s32 	%p3, %r6, 0;
	@%p3 bra 	$L__BB7_143;
	mul.wide.u32 	%rd18, %r5, 4;
	add.s64 	%rd19, %rd3, %rd18;
	mov.u32 	%r85, %tid.x;
	ld.global.u32 	%r1034, [%rd19];
	and.b32  	%r242, %r85, 31;
	and.b32  	%r243, %r85, 992;
	mul.lo.s32 	%r244, %r243, 22;
	or.b32  	%r87, %r244, %r242;
	setp.ge.u32 	%p4, %r87, %r6;
	shl.b32 	%r245, %r87, 2;
	cvt.u64.u32 	%rd20, %r245;
	add.s64 	%rd10, %rd19, %rd20;
	mov.u32 	%r1013, %r1034;
	@%p4 bra 	$L__BB7_32;
	ld.global.u32 	%r1013, [%rd10];
$L__BB7_32:
	add.s32 	%r90, %r87, 32;
	setp.ge.u32 	%p5, %r90, %r6;
	mov.u32 	%r1014, %r1034;
	@%p5 bra 	$L__BB7_34;
	ld.global.u32 	%r1014, [%rd10+128];
$L__BB7_34:
	add.s32 	%r93, %r87, 64;
	setp.ge.u32 	%p6, %r93, %r6;
	mov.u32 	%r1015, %r1034;
	@%p6 bra 	$L__BB7_36;
	ld.global.u32 	%r1015, [%rd10+256];
$L__BB7_36:
	add.s32 	%r96, %r87, 96;
	setp.ge.u32 	%p7, %r96, %r6;
	mov.u32 	%r1016, %r1034;
	@%p7 bra 	$L__BB7_38;
	ld.global.u32 	%r1016, [%rd10+384];
$L__BB7_38:
	add.s32 	%r246, %r87, 128;
	setp.ge.u32 	%p8, %r246, %r6;
	mov.u32 	%r1017, %r1034;
	@%p8 bra 	$L__BB7_40;
	ld.global.u32 	%r1017, [%rd10+512];
$L__BB7_40:
	add.s32 	%r247, %r87, 160;
	setp.ge.u32 	%p9, %r247, %r6;
	mov.u32 	%r1018, %r1034;
	@%p9 bra 	$L__BB7_42;
	ld.global.u32 	%r1018, [%rd10+640];
$L__BB7_42:
	add.s32 	%r248, %r87, 192;
	setp.ge.u32 	%p10, %r248, %r6;
	mov.u32 	%r1019, %r1034;
	@%p10 bra 	$L__BB7_44;
	ld.global.u32 	%r1019, [%rd10+768];
$L__BB7_44:
	add.s32 	%r249, %r87, 224;
	setp.ge.u32 	%p11, %r249, %r6;
	mov.u32 	%r1020, %r1034;
	@%p11 bra 	$L__BB7_46;
	ld.global.u32 	%r1020, [%rd10+896];
$L__BB7_46:
	add.s32 	%r250, %r87, 256;
	setp.ge.u32 	%p12, %r250, %r6;
	mov.u32 	%r1021, %r1034;
	@%p12 bra 	$L__BB7_48;
	ld.global.u32 	%r1021, [%rd10+1024];
$L__BB7_48:
	add.s32 	%r251, %r87, 288;
	setp.ge.u32 	%p13, %r251, %r6;
	mov.u32 	%r1022, %r1034;
	@%p13 bra 	$L__BB7_50;
	ld.global.u32 	%r1022, [%rd10+1152];
$L__BB7_50:
	add.s32 	%r111, %r87, 320;
	setp.ge.u32 	%p14, %r111, %r6;
	mov.u32 	%r1023, %r1034;
	@%p14 bra 	$L__BB7_52;
	ld.global.u32 	%r1023, [%rd10+1280];
$L__BB7_52:
	add.s32 	%r114, %r87, 352;
	setp.ge.u32 	%p15, %r114, %r6;
	mov.u32 	%r1024, %r1034;
	@%p15 bra 	$L__BB7_54;
	ld.global.u32 	%r1024, [%rd10+1408];
$L__BB7_54:
	add.s32 	%r117, %r87, 384;
	setp.ge.u32 	%p16, %r117, %r6;
	mov.u32 	%r1025, %r1034;
	@%p16 bra 	$L__BB7_56;
	ld.global.u32 	%r1025, [%rd10+1536];
$L__BB7_56:
	add.s32 	%r120, %r87, 416;
	setp.ge.u32 	%p17, %r120, %r6;
	mov.u32 	%r1026, %r1034;
	@%p17 bra 	$L__BB7_58;
	ld.global.u32 	%r1026, [%rd10+1664];
$L__BB7_58:
	add.s32 	%r252, %r87, 448;
	setp.ge.u32 	%p18, %r252, %r6;
	mov.u32 	%r1027, %r1034;
	@%p18 bra 	$L__BB7_60;
	ld.global.u32 	%r1027, [%rd10+1792];
$L__BB7_60:
	add.s32 	%r253, %r87, 480;
	setp.ge.u32 	%p19, %r253, %r6;
	mov.u32 	%r1028, %r1034;
	@%p19 bra 	$L__BB7_62;
	ld.global.u32 	%r1028, [%rd10+1920];
$L__BB7_62:
	add.s32 	%r254, %r87, 512;
	setp.ge.u32 	%p20, %r254, %r6;
	mov.u32 	%r1029, %r1034;
	@%p20 bra 	$L__BB7_64;
	ld.global.u32 	%r1029, [%rd10+2048];
$L__BB7_64:
	add.s32 	%r129, %r87, 544;
	setp.ge.u32 	%p21, %r129, %r6;
	mov.u32 	%r1030, %r1034;
	@%p21 bra 	$L__BB7_66;
	ld.global.u32 	%r1030, [%rd10+2176];
$L__BB7_66:
	add.s32 	%r132, %r87, 576;
	setp.ge.u32 	%p22, %r132, %r6;
	mov.u32 	%r1031, %r1034;
	@%p22 bra 	$L__BB7_68;
	ld.global.u32 	%r1031, [%rd10+2304];
$L__BB7_68:
	add.s32 	%r255, %r87, 608;
	setp.ge.u32 	%p23, %r255, %r6;
	mov.u32 	%r1032, %r1034;
	@%p23 bra 	$L__BB7_70;
	ld.global.u32 	%r1032, [%rd10+2432];
$L__BB7_70:
	add.s32 	%r256, %r87, 640;
	setp.ge.u32 	%p24, %r256, %r6;
	mov.u32 	%r1033, %r1034;
	@%p24 bra 	$L__BB7_72;
	ld.global.u32 	%r1033, [%rd10+2560];
$L__BB7_72:
	add.s32 	%r139, %r87, 672;
	setp.ge.u32 	%p25, %r139, %r6;
	@%p25 bra 	$L__BB7_74;
	ld.global.u32 	%r1034, [%rd10+2688];
$L__BB7_74:
	// begin inline asm
	mov.u32 %r257, %laneid;
	// end inline asm
	shr.u32 	%r143, %r85, 5;
	mad.lo.s32 	%r258, %r143, 704, %r257;
	shl.b32 	%r259, %r258, 2;
	mov.u32 	%r260, _ZZN3cub18CUB_300001_SM_10006detail4scan16DeviceScanKernelINS2_10policy_hubIiiijN4cuda3std3__44plusIvEEE10Policy1000EN6thrust24THRUST_300001_SM_1000_NS10device_ptrIiEESF_NS0_13ScanTileStateIiLb1EEES9_NS1_10InputValueIiPiEEjiLb0EiEEvT0_T1_T2_iT3_T4_T5_E12temp_storage;
	add.s32 	%r144, %r260, %r259;
	st.shared.u32 	[%r144], %r1013;
	st.shared.u32 	[%r144+128], %r1014;
	st.shared.u32 	[%r144+256], %r1015;
	st.shared.u32 	[%r144+384], %r1016;
	st.shared.u32 	[%r144+512], %r1017;
	st.shared.u32 	[%r144+640], %r1018;
	st.shared.u32 	[%r144+768], %r1019;
	st.shared.u32 	[%r144+896], %r1020;
	st.shared.u32 	[%r144+1024], %r1021;
	st.shared.u32 	[%r144+1152], %r1022;
	st.shared.u32 	[%r144+1280], %r1023;
	st.shared.u32 	[%r144+1408], %r1024;
	st.shared.u32 	[%r144+1536], %r1025;
	st.shared.u32 	[%r144+1664], %r1026;
	st.shared.u32 	[%r144+1792], %r1027;
	st.shared.u32 	[%r144+1920], %r1028;
	st.shared.u32 	[%r144+2048], %r1029;
	st.shared.u32 	[%r144+2176], %r1030;
	st.shared.u32 	[%r144+2304], %r1031;
	st.shared.u32 	[%r144+2432], %r1032;
	st.shared.u32 	[%r144+2560], %r1033;
	st.shared.u32 	[%r144+2688], %r1034;
	bar.warp.sync 	-1;
	mad.lo.s32 	%r145, %r257, 84, %r144;
	ld.shared.v2.u32 	{%r146, %r147}, [%r145];
	ld.shared.v2.u32 	{%r148, %r149}, [%r145+8];
	ld.shared.v2.u32 	{%r150, %r151}, [%r145+16];
	ld.shared.v2.u32 	{%r152, %r153}, [%r145+24];
	ld.shared.v2.u32 	{%r154, %r155}, [%r145+32];
	ld.shared.v2.u32 	{%r156, %r157}, [%r145+40];
	ld.shared.v2.u32 	{%r158, %r159}, [%r145+48];
	ld.shared.v2.u32 	{%r160, %r161}, [%r145+56];
	ld.shared.v2.u32 	{%r162, %r163}, [%r145+64];
	ld.shared.v2.u32 	{%r164, %r165}, [%r145+72];
	ld.shared.v2.u32 	{%r166, %r167}, [%r145+80];
	bar.sync 	0;
	setp.ne.s32 	%p26, %r998, 0;
	@%p26 bra 	$L__BB7_78;
	add.s32 	%r490, %r147, %r146;
	add.s32 	%r491, %r148, %r490;
	add.s32 	%r492, %r149, %r491;
	add.s32 	%r493, %r150, %r492;
	add.s32 	%r494, %r151, %r493;
	add.s32 	%r495, %r152, %r494;
	add.s32 	%r496, %r153, %r495;
	add.s32 	%r497, %r154, %r496;
	add.s32 	%r498, %r155, %r497;
	add.s32 	%r499, %r156, %r498;
	add.s32 	%r500, %r157, %r499;
	add.s32 	%r501, %r158, %r500;
	add.s32 	%r502, %r159, %r501;
	add.s32 	%r503, %r160, %r502;
	add.s32 	%r504, %r161, %r503;
	add.s32 	%r505, %r162, %r504;
	add.s32 	%r506, %r163, %r505;
	add.s32 	%r507, %r164, %r506;
	add.s32 	%r508, %r165, %r507;
	add.s32 	%r509, %r166, %r508;
	add.s32 	%r464, %r167, %r509;
	mov.b32 	%r462, 1;
	mov.b32 	%r487, 0;
	mov.b32 	%r489, -1;
	// begin inline asm
	{  .reg .s32 r0;  .reg .pred p;  shfl.sync.up.b32 r0|p, %r464, %r462, %r487, %r489;  @p add.s32 r0, r0, %r464;  mov.s32 %r460, r0;}
	// end inline asm
	mov.b32 	%r468, 2;
	// begin inline asm
	{  .reg .s32 r0;  .reg .pred p;  shfl.sync.up.b32 r0|p, %r460, %r468, %r487, %r489;  @p add.s32 r0, r0, %r460;  mov.s32 %r466, r0;}
	// end inline asm
	mov.b32 	%r474, 4;
	// begin inline asm
	{  .reg .s32 r0;  .reg .pred p;  shfl.sync.up.b32 r0|p, %r466, %r474, %r487, %r489;  @p add.s32 r0, r0, %r466;  mov.s32 %r472, r0;}
	// end inline asm
	mov.b32 	%r480, 8;
	// begin inline asm
	{  .reg .s32 r0;  .reg .pred p;  shfl.sync.up.b32 r0|p, %r472, %r480, %r487, %r489;  @p add.s32 r0, r0, %r472;  mov.s32 %r478, r0;}
	// end inline asm
	mov.b32 	%r486, 16;
	// begin inline asm
	{  .reg .s32 r0;  .reg .pred p;  shfl.sync.up.b32 r0|p, %r478, %r486, %r487, %r489;  @p add.s32 r0, r0, %r478;  mov.s32 %r484, r0;}
	// end inline asm
	setp.ne.s32 	%p68, %r257, 31;
	@%p68 bra 	$L__BB7_77;
	shl.b32 	%r510, %r143, 2;
	mov.u32 	%r511, _ZZN3cub18CUB_300001_SM_10006detail4scan16DeviceScanKernelINS2_10policy_hubIiiijN4cuda3std3__44plusIvEEE10Policy1000EN6thrust24THRUST_300001_SM_1000_NS10device_ptrIiEESF_NS0_13ScanTileStateIiLb1EEES9_NS1_10InputValueIiPiEEjiLb0EiEEvT0_T1_T2_iT3_T4_T5_E12temp_storage;
	add.s32 	%r512, %r511, %r510;
	st.shared.u32 	[%r512+16], %r484;
$L__BB7_77:
	bar.sync 	0;
	ld.shared.v4.u32 	{%r513, %r514, %r515, %r516}, [_ZZN3cub18CUB_300001_SM_10006detail4scan16DeviceScanKernelINS2_10policy_hubIiiijN4cuda3std3__44plusIvEEE10Policy1000EN6thrust24THRUST_300001_SM_1000_NS10device_ptrIiEESF_NS0_13ScanTileStateIiLb1EEES9_NS1_10InputValueIiPiEEjiLb0EiEEvT0_T1_T2_iT3_T4_T5_E12temp_storage+16];
	add.s32 	%r517, %r514, %r513;
	setp.eq.s32 	%p69, %r143, 2;
	selp.b32 	%r518, %r517, %r513, %p69;
	add.s32 	%r519, %r517, %r515;
	setp.eq.s32 	%p70, %r143, 3;
	selp.b32 	%r520, %r519, %r518, %p70;
	add.s32 	%r521, %r519, %r516;
	setp.eq.s32 	%p71, %r143, 4;
	selp.b32 	%r522, %r521, %r520, %p71;
	ld.shared.v4.u32 	{%r523, %r524, %r525, %r526}, [_ZZN3cub18CUB_300001_SM_10006detail4scan16DeviceScanKernelINS2_10policy_hubIiiijN4cuda3std3__44plusIvEEE10Policy1000EN6thrust24THRUST_300001_SM_1000_NS10device_ptrIiEESF_NS0_13ScanTileStateIiLb1EEES9_NS1_10InputValueIiPiEEjiLb0EiEEvT0_T1_T2_iT3_T4_T5_E12temp_storage+32];
	add.s32 	%r527, %r521, %r523;
	setp.eq.s32 	%p72, %r143, 5;
	selp.b32 	%r528, %r527, %r522, %p72;
	add.s32 	%r529, %r527, %r524;
	setp.eq.s32 	%p73, %r143, 6;
	selp.b32 	%r530, %r529, %r528, %p73;
	add.s32 	%r531, %r529, %r525;
	setp.eq.s32 	%p74, %r143, 7;
	selp.b32 	%r532, %r531, %r530, %p74;
	add.s32 	%r533, %r531, %r526;
	setp.eq.s32 	%p75, %r143, 8;
	selp.b32 	%r534, %r533, %r532, %p75;
	.pragma "used_bytes_mask 4095";
	ld.shared.v4.u32 	{%r535, %r536, %r537, %r538}, [_ZZN3cub18CUB_300001_SM_10006detail4scan16DeviceScanKernelINS2_10policy_hubIiiijN4cuda3std3__44plusIvEEE10Policy1000EN6thrust24THRUST_300001_SM_1000_NS10device_ptrIiEESF_NS0_13ScanTileStateIiLb1EEES9_NS1_10InputValueIiPiEEjiLb0EiEEvT0_T1_T2_iT3_T4_T5_E12temp_storage+48];
	add.s32 	%r539, %r533, %r535;
	setp.eq.s32 	%p76, %r143, 9;
	selp.b32 	%r540, %r539, %r534, %p76;
	add.s32 	%r541, %r539, %r536;
	setp.eq.s32 	%p77, %r143, 10;
	selp.b32 	%r542, %r541, %r540, %p77;
	add.s32 	%r543, %r541, %r537;
	setp.eq.s32 	%p78, %r143, 11;
	selp.b32 	%r544, %r543, %r542, %p78;
	setp.lt.u32 	%p79, %r85, 32;
	selp.b32 	%r545, 0, %r544, %p79;
	setp.eq.s32 	%p80, %r257, 0;
	sub.s32 	%r546, %r484, %r464;
	selp.b32 	%r547, 0, %r546, %p80;
	add.s32 	%r548, %r547, %r997;
	add.s32 	%r1049, %r548, %r545;
	bra.uni 	$L__BB7_97;
$L__BB7_78:
	add.s32 	%r291, %r147, %r146;
	add.s32 	%r292, %r148, %r291;
	add.s32 	%r293, %r149, %r292;
	add.s32 	%r294, %r150, %r293;
	add.s32 	%r295, %r151, %r294;
	add.s32 	%r296, %r152, %r295;
	add.s32 	%r297, %r153, %r296;
	add.s32 	%r298, %r154, %r297;
	add.s32 	%r299, %r155, %r298;
	add.s32 	%r300, %r156, %r299;
	add.s32 	%r301, %r157, %r300;
	add.s32 	%r302, %r158, %r301;
	add.s32 	%r303, %r159, %r302;
	add.s32 	%r304, %r160, %r303;
	add.s32 	%r305, %r161, %r304;
	add.s32 	%r306, %r162, %r305;
	add.s32 	%r307, %r163, %r306;
	add.s32 	%r308, %r164, %r307;
	add.s32 	%r309, %r165, %r308;
	add.s32 	%r310, %r166, %r309;
	add.s32 	%r265, %r167, %r310;
	mov.b32 	%r263, 1;
	mov.b32 	%r288, 0;
	mov.b32 	%r290, -1;
	// begin inline asm
	{  .reg .s32 r0;  .reg .pred p;  shfl.sync.up.b32 r0|p, %r265, %r263, %r288, %r290;  @p add.s32 r0, r0, %r265;  mov.s32 %r261, r0;}
	// end inline asm
	mov.b32 	%r269, 2;
	// begin inline asm
	{  .reg .s32 r0;  .reg .pred p;  shfl.sync.up.b32 r0|p, %r261, %r269, %r288, %r290;  @p add.s32 r0, r0, %r261;  mov.s32 %r267, r0;}
	// end inline asm
	mov.b32 	%r275, 4;
	// begin inline asm
	{  .reg .s32 r0;  .reg .pred p;  shfl.sync.up.b32 r0|p, %r267, %r275, %r288, %r290;  @p add.s32 r0, r0, %r267;  mov.s32 %r273, r0;}
	// end inline asm
	mov.b32 	%r281, 8;
	// begin inline asm
	{  .reg .s32 r0;  .reg .pred p;  shfl.sync.up.b32 r0|p, %r273, %r281, %r288, %r290;  @p add.s32 r0, r0, %r273;  mov.s32 %r279, r0;}
	// end inline asm
	mov.b32 	%r287, 16;
	// begin inline asm
	{  .reg .s32 r0;  .reg .pred p;  shfl.sync.up.b32 r0|p, %r279, %r287, %r288, %r290;  @p add.s32 r0, r0, %r279;  mov.s32 %r285, r0;}
	// end inline asm
	setp.ne.s32 	%p27, %r257, 31;
	@%p27 bra 	$L__BB7_80;
	shl.b32 	%r311, %r143, 2;
	mov.u32 	%r312, _ZZN3cub18CUB_300001_SM_10006detail4scan16DeviceScanKernelINS2_10policy_hubIiiijN4cuda3std3__44plusIvEEE10Policy1000EN6thrust24THRUST_300001_SM_1000_NS10device_ptrIiEESF_NS0_13ScanTileStateIiLb1EEES9_NS1_10InputValueIiPiEEjiLb0EiEEvT0_T1_T2_iT3_T4_T5_E12temp_storage;
	add.s32 	%r313, %r312, %r311;
	st.shared.u32 	[%r313+16], %r285;
$L__BB7_80:
	sub.s32 	%r314, %r285, %r265;
	bar.sync 	0;
	ld.shared.v4.u32 	{%r315, %r316, %r317, %r318}, [_ZZN3cub18CUB_300001_SM_10006detail4scan16DeviceScanKernelINS2_10policy_hubIiiijN4cuda3std3__44plusIvEEE10Policy1000EN6thrust24THRUST_300001_SM_1000_NS10device_ptrIiEESF_NS0_13ScanTileStateIiLb1EEES9_NS1_10InputValueIiPiEEjiLb0EiEEvT0_T1_T2_iT3_T4_T5_E12temp_storage+16];
	add.s32 	%r319, %r316, %r315;
	setp.eq.s32 	%p28, %r143, 2;
	selp.b32 	%r320, %r319, %r315, %p28;
	add.s32 	%r321, %r319, %r317;
	setp.eq.s32 	%p29, %r143, 3;
	selp.b32 	%r322, %r321, %r320, %p29;
	add.s32 	%r323, %r321, %r318;
	setp.eq.s32 	%p30, %r143, 4;
	selp.b32 	%r324, %r323, %r322, %p30;
	ld.shared.v4.u32 	{%r325, %r326, %r327, %r328}, [_ZZN3cub18CUB_300001_SM_10006detail4scan16DeviceScanKernelINS2_10policy_hubIiiijN4cuda3std3__44plusIvEEE10Policy1000EN6thrust24THRUST_300001_SM_1000_NS10device_ptrIiEESF_NS0_13ScanTileStateIiLb1EEES9_NS1_10InputValueIiPiEEjiLb0EiEEvT0_T1_T2_iT3_T4_T5_E12temp_storage+32];
	add.s32 	%r329, %r323, %r325;
	setp.eq.s32 	%p31, %r143, 5;
	selp.b32 	%r330, %r329, %r324, %p31;
	add.s32 	%r331, %r329, %r326;
	setp.eq.s32 	%p32, %r143, 6;
	selp.b32 	%r332, %r331, %r330, %p32;
	add.s32 	%r333, %r331, %r327;
	setp.eq.s32 	%p33, %r143, 7;
	selp.b32 	%r334, %r333, %r332, %p33;
	add.s32 	%r335, %r333, %r328;
	setp.eq.s32 	%p34, %r143, 8;
	selp.b32 	%r336, %r335, %r334, %p34;
	ld.shared.v4.u32 	{%r337, %r338, %r339, %r340}, [_ZZN3cub18CUB_300001_SM_10006detail4scan16DeviceScanKernelINS2_10policy_hubIiiijN4cuda3std3__44plusIvEEE10Policy1000EN6thrust24THRUST_300001_SM_1000_NS10device_ptrIiEESF_NS0_13ScanTileStateIiLb1EEES9_NS1_10InputValueIiPiEEjiLb0EiEEvT0_T1_T2_iT3_T4_T5_E12temp_storage+48];
	add.s32 	%r341, %r335, %r337;
	setp.eq.s32 	%p35, %r143, 9;
	selp.b32 	%r342, %r341, %r336, %p35;
	add.s32 	%r343, %r341, %r338;
	setp.eq.s32 	%p36, %r143, 10;
	selp.b32 	%r344, %r343, %r342, %p36;
	add.s32 	%r345, %r343, %r339;
	setp.eq.s32 	%p37, %r143, 11;
	selp.b32 	%r346, %r345, %r344, %p37;
	add.s32 	%r173, %r345, %r340;
	setp.gt.u32 	%p38, %r85, 31;
	setp.lt.u32 	%p39, %r85, 32;
	setp.eq.s32 	%p40, %r257, 0;
	selp.b32 	%r347, 0, %r314, %p40;
	add.s32 	%r1048, %r346, %r347;
	selp.b32 	%r175, %r314, %r1048, %p39;
	@%p38 bra 	$L__BB7_96;
	setp.ne.s32 	%p41, %r85, 0;
	mul.wide.s32 	%rd21, %r998, 8;
	add.s64 	%rd11, %rd16, %rd21;
	@%p41 bra 	$L__BB7_83;
	st.shared.u32 	[_ZZN3cub18CUB_300001_SM_10006detail4scan16DeviceScanKernelINS2_10policy_hubIiiijN4cuda3std3__44plusIvEEE10Policy1000EN6thrust24THRUST_300001_SM_1000_NS10device_ptrIiEESF_NS0_13ScanTileStateIiLb1EEES9_NS1_10InputValueIiPiEEjiLb0EiEEvT0_T1_T2_iT3_T4_T5_E12temp_storage+12], %r173;
	add.s64 	%rd22, %rd11, 256;
	mov.b32 	%r348, 100;
	// begin inline asm
	st.relaxed.gpu.v2.u32 [%rd22], {%r348, %r173};
	// end inline asm
$L__BB7_83:
	not.b32 	%r354, %r85;
	add.s32 	%r1043, %r998, %r354;
	mov.b32 	%r350, 830;
	// begin inline asm
	nanosleep.u32 %r350;
	// end inline asm
	mul.wide.s32 	%rd24, %r1043, 8;
	add.s64 	%rd25, %rd16, %rd24;
	add.s64 	%rd23, %rd25, 256;
	// begin inline asm
	ld.relaxed.gpu.v2.u32 {%r1045, %r1037}, [%rd23];
	// end inline asm
	mov.b32 	%r1038, 952;
$L__BB7_84:
	setp.eq.s32 	%p42, %r1045, 99;
	mov.b32 	%r355, -1;
	vote.sync.any.pred 	%p43, %p42, %r355;
	not.pred 	%p44, %p43;
	@%p44 bra 	$L__BB7_86;
	mul.lo.s32 	%r458, %r998, 16807;
	and.b32  	%r998, %r458, 2147483647;
	add.s32 	%r459, %r1038, 1;
	rem.u32 	%r455, %r998, %r459;
	// begin inline asm
	nanosleep.u32 %r455;
	// end inline asm
	shr.u32 	%r1038, %r1038, 1;
	// begin inline asm
	ld.relaxed.gpu.v2.u32 {%r1045, %r1037}, [%rd23];
	// end inline asm
	bra.uni 	$L__BB7_84;
$L__BB7_86:
	setp.eq.s32 	%p45, %r1045, 101;
	mov.b32 	%r382, -1;
	vote.sync.ballot.b32 	%r384, %p45, %r382;
	// begin inline asm
	mov.u32 %r357, %lanemask_ge;
	// end inline asm
	and.b32  	%r385, %r384, %r357;
	or.b32  	%r386, %r385, -2147483648;
	add.s32 	%r387, %r386, -1;
	not.b32 	%r388, %r386;
	and.b32  	%r389, %r388, %r387;
	popc.b32 	%r361, %r389;
	mov.b32 	%r360, 1;
	// begin inline asm
	shfl.sync.down.b32 %r358, %r1037, %r360, %r361, %r382;
	// end inline asm
	setp.lt.s32 	%p47, %r257, %r361;
	selp.b32 	%r390, %r358, 0, %p47;
	add.s32 	%r364, %r390, %r1037;
	mov.b32 	%r365, 2;
	// begin inline asm
	shfl.sync.down.b32 %r363, %r364, %r365, %r361, %r382;
	// end inline asm
	add.s32 	%r391, %r257, 2;
	setp.gt.s32 	%p48, %r391, %r361;
	selp.b32 	%r392, 0, %r363, %p48;
	add.s32 	%r369, %r364, %r392;
	mov.b32 	%r370, 4;
	// begin inline asm
	shfl.sync.down.b32 %r368, %r369, %r370, %r361, %r382;
	// end inline asm
	add.s32 	%r393, %r257, 4;
	setp.gt.s32 	%p49, %r393, %r361;
	selp.b32 	%r394, 0, %r368, %p49;
	add.s32 	%r374, %r369, %r394;
	mov.b32 	%r375, 8;
	// begin inline asm
	shfl.sync.down.b32 %r373, %r374, %r375, %r361, %r382;
	// end inline asm
	add.s32 	%r395, %r257, 8;
	setp.gt.s32 	%p50, %r395, %r361;
	selp.b32 	%r396, 0, %r373, %p50;
	add.s32 	%r379, %r374, %r396;
	mov.b32 	%r380, 16;
	// begin inline asm
	shfl.sync.down.b32 %r378, %r379, %r380, %r361, %r382;
	// end inline asm
	add.s32 	%r397, %r257, 16;
	setp.gt.s32 	%p51, %r397, %r361;
	selp.b32 	%r398, 0, %r378, %p51;
	add.s32 	%r1041, %r379, %r398;
	add.s64 	%rd12, %rd16, 256;
	mov.b32 	%r1039, 952;
$L__BB7_87:
	setp.ne.s32 	%p52, %r1045, 101;
	mov.b32 	%r399, -1;
	vote.sync.all.pred 	%p53, %p52, %r399;
	not.pred 	%p54, %p53;
	@%p54 bra 	$L__BB7_92;
	shr.u32 	%r1039, %r1039, 1;
	mul.wide.s32 	%rd28, %r1043, 8;
	add.s64 	%rd29, %rd12, %rd28;
	add.s64 	%rd27, %rd29, -256;
	// begin inline asm
	ld.relaxed.gpu.v2.u32 {%r1045, %r1046}, [%rd27];
	// end inline asm
	mov.u32 	%r1047, %r1039;
$L__BB7_89:
	setp.eq.s32 	%p58, %r1045, 99;
	mov.b32 	%r407, -1;
	vote.sync.any.pred 	%p59, %p58, %r407;
	not.pred 	%p60, %p59;
	@%p60 bra 	$L__BB7_91;
	mul.lo.s32 	%r453, %r998, 16807;
	and.b32  	%r998, %r453, 2147483647;
	add.s32 	%r454, %r1047, 1;
	rem.u32 	%r450, %r998, %r454;
	// begin inline asm
	nanosleep.u32 %r450;
	// end inline asm
	shr.u32 	%r1047, %r1047, 1;
	// begin inline asm
	ld.relaxed.gpu.v2.u32 {%r1045, %r1046}, [%rd27];
	// end inline asm
	bra.uni 	$L__BB7_89;
$L__BB7_91:
	setp.eq.s32 	%p61, %r1045, 101;
	mov.b32 	%r433, -1;
	vote.sync.ballot.b32 	%r434, %p61, %r433;
	and.b32  	%r435, %r434, %r357;
	or.b32  	%r436, %r435, -2147483648;
	add.s32 	%r437, %r436, -1;
	not.b32 	%r438, %r436;
	and.b32  	%r439, %r438, %r437;
	popc.b32 	%r412, %r439;
	mov.b32 	%r411, 1;
	// begin inline asm
	shfl.sync.down.b32 %r409, %r1046, %r411, %r412, %r433;
	// end inline asm
	setp.lt.s32 	%p63, %r257, %r412;
	selp.b32 	%r440, %r409, 0, %p63;
	add.s32 	%r415, %r440, %r1046;
	mov.b32 	%r416, 2;
	// begin inline asm
	shfl.sync.down.b32 %r414, %r415, %r416, %r412, %r433;
	// end inline asm
	add.s32 	%r441, %r257, 2;
	setp.gt.s32 	%p64, %r441, %r412;
	selp.b32 	%r442, 0, %r414, %p64;
	add.s32 	%r420, %r415, %r442;
	mov.b32 	%r421, 4;
	// begin inline asm
	shfl.sync.down.b32 %r419, %r420, %r421, %r412, %r433;
	// end inline asm
	add.s32 	%r443, %r257, 4;
	setp.gt.s32 	%p65, %r443, %r412;
	selp.b32 	%r444, 0, %r419, %p65;
	add.s32 	%r425, %r420, %r444;
	mov.b32 	%r426, 8;
	// begin inline asm
	shfl.sync.down.b32 %r424, %r425, %r426, %r412, %r433;
	// end inline asm
	add.s32 	%r445, %r257, 8;
	setp.gt.s32 	%p66, %r445, %r412;
	selp.b32 	%r446, 0, %r424, %p66;
	add.s32 	%r430, %r425, %r446;
	mov.b32 	%r431, 16;
	// begin inline asm
	shfl.sync.down.b32 %r429, %r430, %r431, %r412, %r433;
	// end inline asm
	add.s32 	%r447, %r257, 16;
	setp.gt.s32 	%p67, %r447, %r412;
	selp.b32 	%r448, 0, %r429, %p67;
	add.s32 	%r449, %r448, %r1041;
	add.s32 	%r1041, %r449, %r430;
	add.s32 	%r1043, %r1043, -32;
	bra.uni 	$L__BB7_87;
$L__BB7_92:
	@%p41 bra 	$L__BB7_94;
	add.s32 	%r402, %r1041, %r173;
	add.s64 	%rd26, %rd11, 256;
	mov.b32 	%r401, 101;
	// begin inline asm
	st.relaxed.gpu.v2.u32 [%rd26], {%r401, %r402};
	// end inline asm
	st.shared.u32 	[_ZZN3cub18CUB_300001_SM_10006detail4scan16DeviceScanKernelINS2_10policy_hubIiiijN4cuda3std3__44plusIvEEE10Policy1000EN6thrust24THRUST_300001_SM_1000_NS10device_ptrIiEESF_NS0_13ScanTileStateIiLb1EEES9_NS1_10InputValueIiPiEEjiLb0EiEEvT0_T1_T2_iT3_T4_T5_E12temp_storage+4], %r1041;
	st.shared.u32 	[_ZZN3cub18CUB_300001_SM_10006detail4scan16DeviceScanKernelINS2_10policy_hubIiiijN4cuda3std3__44plusIvEEE10Policy1000EN6thrust24THRUST_300001_SM_1000_NS10device_ptrIiEESF_NS0_13ScanTileStateIiLb1EEES9_NS1_10InputValueIiPiEEjiLb0EiEEvT0_T1_T2_iT3_T4_T5_E12temp_storage+8], %r402;
$L__BB7_94:
	setp.ne.s32 	%p56, %r257, 0;
	mov.u32 	%r1048, %r175;
	@%p56 bra 	$L__BB7_96;
	st.shared.u32 	[_ZZN3cub18CUB_300001_SM_10006detail4scan16DeviceScanKernelINS2_10policy_hubIiiijN4cuda3std3__44plusIvEEE10Policy1000EN6thrust24THRUST_300001_SM_1000_NS10device_ptrIiEESF_NS0_13ScanTileStateIiLb1EEES9_NS1_10InputValueIiPiEEjiLb0EiEEvT0_T1_T2_iT3_T4_T5_E12temp_storage+76], %r1041;
	mov.u32 	%r1048, %r1041;
$L__BB7_96:
	bar.sync 	0;
	setp.eq.s32 	%p57, %r85, 0;
	ld.shared.u32 	%r403, [_ZZN3cub18CUB_300001_SM_10006detail4scan16DeviceScanKernelINS2_10policy_hubIiiijN4cuda3std3__44plusIvEEE10Policy1000EN6thrust24THRUST_300001_SM_1000_NS10device_ptrIiEESF_NS0_13ScanTileStateIiLb1EEES9_NS1_10InputValueIiPiEEjiLb0EiEEvT0_T1_T2_iT3_T4_T5_E12temp_storage+76];
	selp.b32 	%r404, 0, %r403, %p57;
	add.s32 	%r1049, %r404, %r1048;
$L__BB7_97:
	add.s32 	%r549, %r1049, %r146;
	add.s32 	%r550, %r147, %r549;
	add.s32 	%r551, %r148, %r550;
	add.s32 	%r552, %r149, %r551;
	add.s32 	%r553, %r150, %r552;
	add.s32 	%r554, %r151, %r553;
	add.s32 	%r555, %r152, %r554;
	add.s32 	%r556, %r153, %r555;
	add.s32 	%r557, %r154, %r556;
	add.s32 	%r558, %r155, %r557;
	add.s32 	%r559, %r156, %r558;
	add.s32 	%r560, %r157, %r559;
	add.s32 	%r561, %r158, %r560;
	add.s32 	%r562, %r159, %r561;
	add.s32 	%r563, %r160, %r562;
	add.s32 	%r564, %r161, %r563;
	add.s32 	%r565, %r162, %r564;
	add.s32 	%r566, %r163, %r565;
	add.s32 	%r567, %r164, %r566;
	add.s32 	%r568, %r165, %r567;
	add.s32 	%r569, %r166, %r568;
	bar.sync 	0;
	st.shared.v2.u32 	[%r145], {%r1049, %r549};
	st.shared.v2.u32 	[%r145+8], {%r550, %r551};
	st.shared.v2.u32 	[%r145+16], {%r552, %r553};
	st.shared.v2.u32 	[%r145+24], {%r554, %r555};
	st.shared.v2.u32 	[%r145+32], {%r556, %r557};
	st.shared.v2.u32 	[%r145+40], {%r558, %r559};
	st.shared.v2.u32 	[%r145+48], {%r560, %r561};
	st.shared.v2.u32 	[%r145+56], {%r562, %r563};
	st.shared.v2.u32 	[%r145+64], {%r564, %r565};
	st.shared.v2.u32 	[%r145+72], {%r566, %r567};
	st.shared.v2.u32 	[%r145+80], {%r568, %r569};
	bar.warp.sync 	-1;
	ld.shared.u32 	%r214, [%r144];
	ld.shared.u32 	%r215, [%r144+128];
	ld.shared.u32 	%r216, [%r144+256];
	ld.shared.u32 	%r217, [%r144+384];
	ld.shared.u32 	%r218, [%r144+512];
	ld.shared.u32 	%r219, [%r144+640];
	ld.shared.u32 	%r220, [%r144+768];
	ld.shared.u32 	%r221, [%r144+896];
	ld.shared.u32 	%r222, [%r144+1024];
	ld.shared.u32 	%r223, [%r144+1152];
	ld.shared.u32 	%r224, [%r144+1280];
	ld.shared.u32 	%r225, [%r144+1408];
	ld.shared.u32 	%r226, [%r144+1536];
	ld.shared.u32 	%r227, [%r144+1664];
	ld.shared.u32 	%r228, [%r144+1792];
	ld.shared.u32 	%r229, [%r144+1920];
	ld.shared.u32 	%r230, [%r144+2048];
	ld.shared.u32 	%r231, [%r144+2176];
	ld.shared.u32 	%r232, [%r144+2304];
	ld.shared.u32 	%r233, [%r144+2432];
	ld.shared.u32 	%r234, [%r144+2560];
	ld.shared.u32 	%r235, [%r144+2688];
	setp.ne.s32 	%p81, %r85, 0;
	@%p81 bra 	$L__BB7_99;
	st.volatile.shared.u32 	[_ZZN3cub18CUB_300001_SM_10006detail4scan16DeviceScanKernelINS2_10policy_hubIiiijN4cuda3std3__44plusIvEEE10Policy1000EN6thrust24THRUST_300001_SM_1000_NS10device_ptrIiEESF_NS0_13ScanTileStateIiLb1EEES9_NS1_10InputValueIiPiEEjiLb0EiEEvT0_T1_T2_iT3_T4_T5_E12temp_storage+33792], %r6;
$L__BB7_99:
	ld.param.u32 	%r996, [_ZN3cub18CUB_300001_SM_10006detail4scan16DeviceScanKernelINS2_10policy_hubIiiijN4cuda3std3__44plusIvEEE10Policy1000EN6thrust24THRUST_300001_SM_1000_NS10device_ptrIiEESF_NS0_13ScanTileStateIiLb1EEES9_NS1_10InputValueIiPiEEjiLb0EiEEvT0_T1_T2_iT3_T4_T5__param_3];
	bar.sync 	0;
	ld.volatile.shared.u32 	%r236, [_ZZN3cub18CUB_300001_SM_10006detail4scan16DeviceScanKernelINS2_10policy_hubIiiijN4cuda3std3__44plusIvEEE10Policy1000EN6thrust24THRUST_300001_SM_1000_NS10device_ptrIiEESF_NS0_13ScanTileStateIiLb1EEES9_NS1_10InputValueIiPiEEjiLb0EiEEvT0_T1_T2_iT3_T4_T5_E12temp_storage+33792];
	cvt.u64.u32 	%rd36, %r87;
	mov.u32 	%r570, %ctaid.x;
	add.s32 	%r571, %r996, %r570;
	mul.lo.s32 	%r572, %r571, 8448;
	cvt.u64.u32 	%rd37, %r572;
	add.s64 	%rd38, %rd36, %rd37;
	setp.ge.s32 	%p82, %r87, %r236;
	shl.b64 	%rd39, %rd38, 2;
	add.s64 	%rd13, %rd4, %rd39;
	@%p82 bra 	$L__BB7_101;
	st.global.u32 	[%rd13], %r214;
$L__BB7_101:
	setp.ge.s32 	%p83, %r90, %r236;
	@%p83 bra 	$L__BB7_103;
	st.global.u32 	[%rd13+128], %r215;
$L__BB7_103:
	setp.ge.s32 	%p84, %r93, %r236;
	@%p84 bra 	$L__BB7_105;
	st.global.u32 	[%rd13+256], %r216;
$L__BB7_105:
	setp.ge.s32 	%p85, %r96, %r236;
	@%p85 bra 	$L__BB7_107;
	st.global.u32 	[%rd13+384], %r217;
$L__BB7_107:
	mov.u32 	%r573, %tid.x;
	and.b32  	%r574, %r573, 992;
	mul.lo.s32 	%r575, %r574, 22;
	and.b32  	%r576, %r573, 31;
	or.b32  	%r577, %r575, %r576;
	add.s32 	%r578, %r577, 128;
	setp.ge.s32 	%p86, %r578, %r236;
	@%p86 bra 	$L__BB7_109;
	st.global.u32 	[%rd13+512], %r218;
$L__BB7_109:
	add.s32 	%r584, %r577, 160;
	setp.ge.s32 	%p87, %r584, %r236;
	@%p87 bra 	$L__BB7_111;
	st.global.u32 	[%rd13+640], %r219;
$L__BB7_111:
	add.s32 	%r590, %r577, 192;
	setp.ge.s32 	%p88, %r590, %r236;
	@%p88 bra 	$L__BB7_113;
	st.global.u32 	[%rd13+768], %r220;
$L__BB7_113:
	add.s32 	%r596, %r577, 224;
	setp.ge.s32 	%p89, %r596, %r236;
	@%p89 bra 	$L__BB7_115;
	st.global.u32 	[%rd13+896], %r221;
$L__BB7_115:
	add.s32 	%r602, %r577, 256;
	setp.ge.s32 	%p90, %r602, %r236;
	@%p90 bra 	$L__BB7_117;
	st.global.u32 	[%rd13+1024], %r222;
$L__BB7_117:
	add.s32 	%r608, %r577, 288;
	setp.ge.s32 	%p91, %r608, %r236;
	@%p91 bra 	$L__BB7_119;
	st.global.u32 	[%rd13+1152], %r223;
$L__BB7_119:
	setp.ge.s32 	%p92, %r111, %r236;
	@%p92 bra 	$L__BB7_121;
	st.global.u32 	[%rd13+1280], %r224;
$L__BB7_121:
	setp.ge.s32 	%p93, %r114, %r236;
	@%p93 bra 	$L__BB7_123;
	st.global.u32 	[%rd13+1408], %r225;
$L__BB7_123:
	setp.ge.s32 	%p94, %r117, %r236;
	@%p94 bra 	$L__BB7_125;
	st.global.u32 	[%rd13+1536], %r226;
$L__BB7_125:
	setp.ge.s32 	%p95, %r120, %r236;
	@%p95 bra 	$L__BB7_127;
	st.global.u32 	[%rd13+1664], %r227;
$L__BB7_127:
	add.s32 	%r614, %r577, 448;
	setp.ge.s32 	%p96, %r614, %r236;
	@%p96 bra 	$L__BB7_129;
	st.global.u32 	[%rd13+1792], %r228;
$L__BB7_129:
	add.s32 	%r620, %r577, 480;
	setp.ge.s32 	%p97, %r620, %r236;
	@%p97 bra 	$L__BB7_131;
	st.global.u32 	[%rd13+1920], %r229;
$L__BB7_131:
	add.s32 	%r626, %r577, 512;
	setp.ge.s32 	%p98, %r626, %r236;
	@%p98 bra 	$L__BB7_133;
	st.global.u32 	[%rd13+2048], %r230;
$L__BB7_133:
	setp.ge.s32 	%p99, %r129, %r236;
	@%p99 bra 	$L__BB7_135;
	st.global.u32 	[%rd13+2176], %r231;
$L__BB7_135:
	setp.ge.s32 	%p100, %r132, %r236;
	@%p100 bra 	$L__BB7_137;
	st.global.u32 	[%rd13+2304], %r232;
$L__BB7_137:
	add.s32 	%r632, %r577, 608;
	setp.ge.s32 	%p101, %r632, %r236;
	@%p101 bra 	$L__BB7_139;
	st.global.u32 	[%rd13+2432], %r233;
$L__BB7_139:
	add.s32 	%r638, %r577, 640;
	setp.ge.s32 	%p102, %r638, %r236;
	@%p102 bra 	$L__BB7_141;
	st.global.u32 	[%rd13+2560], %r234;
$L__BB7_141:
	setp.ge.s32 	%p103, %r139, %r236;
	@%p103 bra 	$L__BB7_143;
	st.global.u32 	[%rd13+2688], %r235;
$L__BB7_143:
	ret;

}
	// .globl	_ZN3cub18CUB_300001_SM_10006detail4scan16DeviceScanKernelINS2_10policy_hubIiiimN4cuda3std3__44plusIvEEE10Policy1000EN6thrust24THRUST_300001_SM_1000_NS10device_ptrIiEESF_NS0_13ScanTileStateIiLb1EEES9_NS1_10InputValueIiPiEEmiLb0EiEEvT0_T1_T2_iT3_T4_T5_
.visible .entry _ZN3cub18CUB_300001_SM_10006detail4scan16DeviceScanKernelINS2_10policy_hubIiiimN4cuda3std3__44plusIvEEE10Policy1000EN6thrust24THRUST_300001_SM_1000_NS10device_ptrIiEESF_NS0_13ScanTileStateIiLb1EEES9_NS1_10InputValueIiPiEEmiLb0EiEEvT0_T1_T2_iT3_T4_T5_(
	.param .align 8 .b8 _ZN3cub18CUB_300001_SM_10006detail4scan16DeviceScanKernelINS2_10policy_hubIiiimN4cuda3std3__44plusIvEEE10Policy1000EN6thrust24THRUST_300001_SM_1000_NS10device_ptrIiEESF_NS0_13ScanTileStateIiLb1EEES9_NS1_10InputValueIiPiEEmiLb0EiEEvT0_T1_T2_iT3_T4_T5__param_0[8],
	.param .align 8 .b8 _ZN3cub18CUB_300001_SM_10006detail4scan16DeviceScanKernelINS2_10policy_hubIiiimN4cuda3std3__44plusIvEEE10Policy1000EN6thrust24THRUST_300001_SM_1000_NS10device_ptrIiEESF_NS0_13ScanTileStateIiLb1EEES9_NS1_10InputValueIiPiEEmiLb0EiEEvT0_T1_T2_iT3_T4_T5__param_1[8],
	.param .align 8 .b8 _ZN3cub18CUB_300001_SM_10006detail4scan16DeviceScanKernelINS2_10policy_hubIiiimN4cuda3std3__44plusIvEEE10Policy1000EN6thrust24THRUST_300001_SM_1000_NS10device_ptrIiEESF_NS0_13ScanTileStateIiLb1EEES9_NS1_10InputValueIiPiEEmiLb0EiEEvT0_T1_T2_iT3_T4_T5__param_2[8],
	.param .u32 _ZN3cub18CUB_300001_SM_10006detail4scan16DeviceScanKernelINS2_10policy_hubIiiimN4cuda3std3__44plusIvEEE10Policy1000EN6thrust24THRUST_300001_SM_1000_NS10device_ptrIiEESF_NS0_13ScanTileStateIiLb1EEES9_NS1_10InputValueIiPiEEmiLb0EiEEvT0_T1_T2_iT3_T4_T5__param_3,
	.param .align 1 .b8 _ZN3cub18CUB_300001_SM_10006detail4scan16DeviceScanKernelINS2_10policy_hubIiiimN4cuda3std3__44plusIvEEE10Policy1000EN6thrust24THRUST_300001_SM_1000_NS10device_ptrIiEESF_NS0_13ScanTileStateIiLb1EEES9_NS1_10InputValueIiPiEEmiLb0EiEEvT0_T1_T2_iT3_T4_T5__param_4[1],
	.param .align 8 .b8 _ZN3cub18CUB_300001_SM_10006detail4scan16DeviceScanKernelINS2_10policy_hubIiiimN4cuda3std3__44plusIvEEE10Policy1000EN6thrust24THRUST_300001_SM_1000_NS10device_ptrIiEESF_NS0_13ScanTileStateIiLb1EEES9_NS1_10InputValueIiPiEEmiLb0EiEEvT0_T1_T2_iT3_T4_T5__param_5[16],
	.param .u64 _ZN3cub18CUB_300001_SM_10006detail4scan16DeviceScanKernelINS2_10policy_hubIiiimN4cuda3std3__44plusIvEEE10Policy1000EN6thrust24THRUST_300001_SM_1000_NS10device_ptrIiEESF_NS0_13ScanTileStateIiLb1EEES9_NS1_10InputValueIiPiEEmiLb0EiEEvT0_T1_T2_iT3_T4_T5__param_6
)
.maxntid 416
{
	.reg .pred 	%p<158>;
	.reg .b16 	%rs<3>;
	.reg .b32 	%r<1003>;
	.reg .b64 	%rd<59>;
	// demoted variable
	.shared .align 16 .b8 _ZZN3cub18CUB_300001_SM_10006detail4scan16DeviceScanKernelINS2_10policy_hubIiiimN4cuda3std3__44plusIvEEE10Policy1000EN6thrust24THRUST_300001_SM_1000_NS10device_ptrIiEESF_NS0_13ScanTileStateIiLb1EEES9_NS1_10InputValueIiPiEEmiLb0EiEEvT0_T1_T2_iT3_T4_T5_E12temp_storage[31632];
	ld.param.u32 	%r206, [_ZN3cub18CUB_300001_SM_10006detail4scan16DeviceScanKernelINS2_10policy_hubIiiimN4cuda3std3__44plusIvEEE10Policy1000EN6thrust24THRUST_300001_SM_1000_NS10device_ptrIiEESF_NS0_13ScanTileStateIiLb1EEES9_NS1_10InputValueIiPiEEmiLb0EiEEvT0_T1_T2_iT3_T4_T5__param_5];
	bfe.u32 	%r207, %r206, 0, 8;
	cvt.u16.u32 	%rs1, %r207;
	and.b16  	%rs2, %rs1, 255;
	ld.param.u64 	%rd18, [_ZN3cub18CUB_300001_SM_10006detail4scan16DeviceScanKernelINS2_10policy_hubIiiimN4cuda3std3__44plusIvEEE10Policy1000EN6thrust24THRUST_300001_SM_1000_NS10device_ptrIiEESF_NS0_13ScanTileStateIiLb1EEES9_NS1_10InputValueIiPiEEmiLb0EiEEvT0_T1_T2_iT3_T4_T5__param_2];
	ld.param.u64 	%rd17, [_ZN3cub18CUB_300001_SM_10006detail4scan16DeviceScanKernelINS2_10policy_hubIiiimN4cuda3std3__44plusIvEEE10Policy1000EN6thrust24THRUST_300001_SM_1000_NS10device_ptrIiEESF_NS0_13ScanTileStateIiLb1EEES9_NS1_10InputValueIiPiEEmiLb0EiEEvT0_T1_T2_iT3_T4_T5__param_1];
	ld.param.u64 	%rd16, [_ZN3cub18CUB_300001_SM_10006detail4scan16DeviceScanKernelINS2_10policy_hubIiiimN4cuda3std3__44plusIvEEE10Policy1000EN6thrust24THRUST_300001_SM_1000_NS10device_ptrIiEESF_NS0_13ScanTileStateIiLb1EEES9_NS1_10InputValueIiPiEEmiLb0EiEEvT0_T1_T2_iT3_T4_T5__param_0];
	ld.param.u64 	%rd1, [_ZN3cub18CUB_300001_SM_10006detail4scan16DeviceScanKernelINS2_10policy_hubIiiimN4cuda3std3__44plusIvEEE10Policy1000EN6thrust24THRUST_300001_SM_1000_NS10device_ptrIiEESF_NS0_13ScanTileStateIiLb1EEES9_NS1_10InputValueIiPiEEmiLb0EiEEvT0_T1_T2_iT3_T4_T5__param_5+8];
	ld.param.u32 	%r205, [_ZN3cub18CUB_300001_SM_10006detail4scan16DeviceScanKernelINS2_10policy_hubIiiimN4cuda3std3__44plusIvEEE10Policy1000EN6thrust24THRUST_300001_SM_1000_NS10device_ptrIiEESF_NS0_13ScanTileStateIiLb1EEES9_NS1_10InputValueIiPiEEmiLb0EiEEvT0_T1_T2_iT3_T4_T5__param_3];
	ld.param.u64 	%rd19, [_ZN3cub18CUB_300001_SM_10006detail4scan16DeviceScanKernelINS2_10policy_hubIiiimN4cuda3std3__44plusIvEEE10Policy1000EN6thrust24THRUST_300001_SM_1000_NS10device_ptrIiEESF_NS0_13ScanTileStateIiLb1EEES9_NS1_10InputValueIiPiEEmiLb0EiEEvT0_T1_T2_iT3_T4_T5__param_6];
	setp.eq.s16 	%p1, %rs2, 0;
	@%p1 bra 	$L__BB8_2;
	cvta.to.global.u64 	%rd20, %rd1;
	ld.global.u32 	%r959, [%rd20];
	bra.uni 	$L__BB8_3;
$L__BB8_2:
	cvt.u32.u64 	%r959, %rd1;
$L__BB8_3:
	cvta.to.global.u64 	%rd3, %rd16;
	cvta.to.global.u64 	%rd4, %rd17;
	mov.u32 	%r208, %ctaid.x;
	add.s32 	%r4, %r205, %r208;
	mul.wide.s32 	%rd5, %r4, 7904;
	sub.s64 	%rd6, %rd19, %rd5;
	setp.lt.u64 	%p2, %rd6, 7905;
	@%p2 bra 	$L__BB8_29;
	mov.u32 	%r5, %tid.x;
	and.b32  	%r617, %r5, 31;
	and.b32  	%r618, %r5, 992;
	mul.lo.s32 	%r619, %r618, 19;
	or.b32  	%r620, %r619, %r617;
	cvt.u64.u32 	%rd42, %r620;
	add.s64 	%rd7, %rd5, %rd42;
	shl.b64 	%rd43, %rd7, 2;
	add.s64 	%rd44, %rd3, %rd43;
	ld.global.u32 	%r621, [%rd44];
	ld.global.u32 	%r622, [%rd44+128];
	ld.global.u32 	%r623, [%rd44+256];
	ld.global.u32 	%r624, [%rd44+384];
	ld.global.u32 	%r625, [%rd44+512];
	ld.global.u32 	%r626, [%rd44+640];
	ld.global.u32 	%r627, [%rd44+768];
	ld.global.u32 	%r628, [%rd44+896];
	ld.global.u32 	%r629, [%rd44+1024];
	ld.global.u32 	%r630, [%rd44+1152];
	ld.global.u32 	%r631, [%rd44+1280];
	ld.global.u32 	%r632, [%rd44+1408];
	ld.global.u32 	%r633, [%rd44+1536];
	ld.global.u32 	%r634, [%rd44+1664];
	ld.global.u32 	%r635, [%rd44+1792];
	ld.global.u32 	%r636, [%rd44+1920];
	ld.global.u32 	%r637, [%rd44+2048];
	ld.global.u32 	%r638, [%rd44+2176];
	ld.global.u32 	%r639, [%rd44+2304];
	// begin inline asm
	mov.u32 %r616, %laneid;
	// end inline asm
	shr.u32 	%r7, %r5, 5;
	mad.lo.s32 	%r640, %r7, 608, %r616;
	shl.b32 	%r641, %r640, 2;
	mov.u32 	%r642, _ZZN3cub18CUB_300001_SM_10006detail4scan16DeviceScanKernelINS2_10policy_hubIiiimN4cuda3std3__44plusIvEEE10Policy1000EN6thrust24THRUST_300001_SM_1000_NS10device_ptrIiEESF_NS0_13ScanTileStateIiLb1EEES9_NS1_10InputValueIiPiEEmiLb0EiEEvT0_T1_T2_iT3_T4_T5_E12temp_storage;
	add.s32 	%r8, %r642, %r641;
	st.shared.u32 	[%r8], %r621;
	st.shared.u32 	[%r8+128], %r622;
	st.shared.u32 	[%r8+256], %r623;
	st.shared.u32 	[%r8+384], %r624;
	st.shared.u32 	[%r8+512], %r625;
	st.shared.u32 	[%r8+640], %r626;
	st.shared.u32 	[%r8+768], %r627;
	st.shared.u32 	[%r8+896], %r628;
	st.shared.u32 	[%r8+1024], %r629;
	st.shared.u32 	[%r8+1152], %r630;
	st.shared.u32 	[%r8+1280], %r631;
	st.shared.u32 	[%r8+1408], %r632;
	st.shared.u32 	[%r8+1536], %r633;
	st.shared.u32 	[%r8+1664], %r634;
	st.shared.u32 	[%r8+1792], %r635;
	st.shared.u32 	[%r8+1920], %r636;
	st.shared.u32 	[%r8+2048], %r637;
	st.shared.u32 	[%r8+2176], %r638;
	st.shared.u32 	[%r8+2304], %r639;
	bar.warp.sync 	-1;
	mad.lo.s32 	%r9, %r616, 72, %r8;
	ld.shared.u32 	%r10, [%r9];
	ld.shared.u32 	%r11, [%r9+4];
	ld.shared.u32 	%r12, [%r9+8];
	ld.shared.u32 	%r13, [%r9+12];
	ld.shared.u32 	%r14, [%r9+16];
	ld.shared.u32 	%r15, [%r9+20];
	ld.shared.u32 	%r16, [%r9+24];
	ld.shared.u32 	%r17, [%r9+28];
	ld.shared.u32 	%r18, [%r9+32];
	ld.shared.u32 	%r19, [%r9+36];
	ld.shared.u32 	%r20, [%r9+40];
	ld.shared.u32 	%r21, [%r9+44];
	ld.shared.u32 	%r22, [%r9+48];
	ld.shared.u32 	%r23, [%r9+52];
	ld.shared.u32 	%r24, [%r9+56];
	ld.shared.u32 	%r25, [%r9+60];
	ld.shared.u32 	%r26, [%r9+64];
	ld.shared.u32 	%r27, [%r9+68];
	ld.shared.u32 	%r28, [%r9+72];
	bar.sync 	0;
	setp.ne.s32 	%p100, %r4, 0;
	@%p100 bra 	$L__BB8_9;
	add.s32 	%r860, %r11, %r10;
	add.s32 	%r861, %r12, %r860;
	add.s32 	%r862, %r13, %r861;
	add.s32 	%r863, %r14, %r862;
	add.s32 	%r864, %r15, %r863;
	add.s32 	%r865, %r16, %r864;
	add.s32 	%r866, %r17, %r865;
	add.s32 	%r867, %r18, %r866;
	add.s32 	%r868, %r19, %r867;
	add.s32 	%r869, %r20, %r868;
	add.s32 	%r870, %r21, %r869;
	add.s32 	%r871, %r22, %r870;
	add.s32 	%r872, %r23, %r871;
	add.s32 	%r873, %r24, %r872;
	add.s32 	%r874, %r25, %r873;
	add.s32 	%r875, %r26, %r874;
	add.s32 	%r876, %r27, %r875;
	add.s32 	%r834, %r28, %r876;
	mov.b32 	%r832, 1;
	mov.b32 	%r857, 0;
	mov.b32 	%r859, -1;
	// begin inline asm
	{  .reg .s32 r0;  .reg .pred p;  shfl.sync.up.b32 r0|p, %r834, %r832, %r857, %r859;  @p add.s32 r0, r0, %r834;  mov.s32 %r830, r0;}
	// end inline asm
	mov.b32 	%r838, 2;
	// begin inline asm
	{  .reg .s32 r0;  .reg .pred p;  shfl.sync.up.b32 r0|p, %r830, %r838, %r857, %r859;  @p add.s32 r0, r0, %r830;  mov.s32 %r836, r0;}
	// end inline asm
	mov.b32 	%r844, 4;
	// begin inline asm
	{  .reg .s32 r0;  .reg .pred p;  shfl.sync.up.b32 r0|p, %r836, %r844, %r857, %r859;  @p add.s32 r0, r0, %r836;  mov.s32 %r842, r0;}
	// end inline asm
	mov.b32 	%r850, 8;
	// begin inline asm
	{  .reg .s32 r0;  .reg .pred p;  shfl.sync.up.b32 r0|p, %r842, %r850, %r857, %r859;  @p add.s32 r0, r0, %r842;  mov.s32 %r848, r0;}
	// end inline asm
	mov.b32 	%r856, 16;
	// begin inline asm
	{  .reg .s32 r0;  .reg .pred p;  shfl.sync.up.b32 r0|p, %r848, %r856, %r857, %r859;  @p add.s32 r0, r0, %r848;  mov.s32 %r854, r0;}
	// end inline asm
	setp.ne.s32 	%p143, %r616, 31;
	@%p143 bra 	$L__BB8_7;
	shl.b32 	%r877, %r7, 2;
	mov.u32 	%r878, _ZZN3cub18CUB_300001_SM_10006detail4scan16DeviceScanKernelINS2_10policy_hubIiiimN4cuda3std3__44plusIvEEE10Policy1000EN6thrust24THRUST_300001_SM_1000_NS10device_ptrIiEESF_NS0_13ScanTileStateIiLb1EEES9_NS1_10InputValueIiPiEEmiLb0EiEEvT0_T1_T2_iT3_T4_T5_E12temp_storage;
	add.s32 	%r879, %r878, %r877;
	st.shared.u32 	[%r879+16], %r854;
$L__BB8_7:
	bar.sync 	0;
	ld.shared.v4.u32 	{%r880, %r881, %r882, %r883}, [_ZZN3cub18CUB_300001_SM_10006detail4scan16DeviceScanKernelINS2_10policy_hubIiiimN4cuda3std3__44plusIvEEE10Policy1000EN6thrust24THRUST_300001_SM_1000_NS10device_ptrIiEESF_NS0_13ScanTileStateIiLb1EEES9_NS1_10InputValueIiPiEEmiLb0EiEEvT0_T1_T2_iT3_T4_T5_E12temp_storage+16];
	add.s32 	%r884, %r881, %r880;
	setp.eq.s32 	%p144, %r7, 2;
	selp.b32 	%r885, %r884, %r880, %p144;
	add.s32 	%r886, %r884, %r882;
	setp.eq.s32 	%p145, %r7, 3;
	selp.b32 	%r887, %r886, %r885, %p145;
	add.s32 	%r888, %r886, %r883;
	setp.eq.s32 	%p146, %r7, 4;
	selp.b32 	%r889, %r888, %r887, %p146;
	ld.shared.v4.u32 	{%r890, %r891, %r892, %r893}, [_ZZN3cub18CUB_300001_SM_10006detail4scan16DeviceScanKernelINS2_10policy_hubIiiimN4cuda3std3__44plusIvEEE10Policy1000EN6thrust24THRUST_300001_SM_1000_NS10device_ptrIiEESF_NS0_13ScanTileStateIiLb1EEES9_NS1_10InputValueIiPiEEmiLb0EiEEvT0_T1_T2_iT3_T4_T5_E12temp_storage+32];
	add.s32 	%r894, %r888, %r890;
	setp.eq.s32 	%p147, %r7, 5;
	selp.b32 	%r895, %r894, %r889, %p147;
	add.s32 	%r896, %r894, %r891;
	setp.eq.s32 	%p148, %r7, 6;
	selp.b32 	%r897, %r896, %r895, %p148;
	add.s32 	%r898, %r896, %r892;
	setp.eq.s32 	%p149, %r7, 7;
	selp.b32 	%r899, %r898, %r897, %p149;
	add.s32 	%r900, %r898, %r893;
	setp.eq.s32 	%p150, %r7, 8;
	selp.b32 	%r901, %r900, %r899, %p150;
	ld.shared.v4.u32 	{%r902, %r903, %r904, %r905}, [_ZZN3cub18CUB_300001_SM_10006detail4scan16DeviceScanKernelINS2_10policy_hubIiiimN4cuda3std3__44plusIvEEE10Policy1000EN6thrust24THRUST_300001_SM_1000_NS10device_ptrIiEESF_NS0_13ScanTileStateIiLb1EEES9_NS1_10InputValueIiPiEEmiLb0EiEEvT0_T1_T2_iT3_T4_T5_E12temp_storage+48];
	add.s32 	%r906, %r900, %r902;
	setp.eq.s32 	%p151, %r7, 9;
	selp.b32 	%r907, %r906, %r901, %p151;
	add.s32 	%r908, %r906, %r903;
	setp.eq.s32 	%p152, %r7, 10;
	selp.b32 	%r909, %r908, %r907, %p152;
	add.s32 	%r910, %r908, %r904;
	setp.eq.s32 	%p153, %r7, 11;
	selp.b32 	%r911, %r910, %r909, %p153;
	add.s32 	%r912, %r910, %r905;
	setp.eq.s32 	%p154, %r7, 12;
	selp.b32 	%r913, %r912, %r911, %p154;
	ld.shared.u32 	%r914, [_ZZN3cub18CUB_300001_SM_10006detail4scan16DeviceScanKernelINS2_10policy_hubIiiimN4cuda3std3__44plusIvEEE10Policy1000EN6thrust24THRUST_300001_SM_1000_NS10device_ptrIiEESF_NS0_13ScanTileStateIiLb1EEES9_NS1_10InputValueIiPiEEmiLb0EiEEvT0_T1_T2_iT3_T4_T5_E12temp_storage+64];
	setp.lt.u32 	%p155, %r5, 32;
	selp.b32 	%r915, 0, %r913, %p155;
	setp.eq.s32 	%p156, %r616, 0;
	sub.s32 	%r916, %r854, %r834;
	selp.b32 	%r917, 0, %r916, %p156;
	add.s32 	%r918, %r917, %r959;
	add.s32 	%r971, %r918, %r915;
	add.s32 	%r919, %r914, %r959;
	add.s32 	%r32, %r919, %r912;
	setp.ne.s32 	%p157, %r5, 0;
	@%p157 bra 	$L__BB8_28;
	add.s64 	%rd56, %rd18, 256;
	mov.b32 	%r920, 101;
	// begin inline asm
	st.relaxed.gpu.v2.u32 [%rd56], {%r920, %r32};
	// end inline asm
	bra.uni 	$L__BB8_28;
$L__BB8_9:
	add.s32 	%r673, %r11, %r10;
	add.s32 	%r674, %r12, %r673;
	add.s32 	%r675, %r13, %r674;
	add.s32 	%r676, %r14, %r675;
	add.s32 	%r677, %r15, %r676;
	add.s32 	%r678, %r16, %r677;
	add.s32 	%r679, %r17, %r678;
	add.s32 	%r680, %r18, %r679;
	add.s32 	%r681, %r19, %r680;
	add.s32 	%r682, %r20, %r681;
	add.s32 	%r683, %r21, %r682;
	add.s32 	%r684, %r22, %r683;
	add.s32 	%r685, %r23, %r684;
	add.s32 	%r686, %r24, %r685;
	add.s32 	%r687, %r25, %r686;
	add.s32 	%r688, %r26, %r687;
	add.s32 	%r689, %r27, %r688;
	add.s32 	%r647, %r28, %r689;
	mov.b32 	%r645, 1;
	mov.b32 	%r670, 0;
	mov.b32 	%r672, -1;
	// begin inline asm
	{  .reg .s32 r0;  .reg .pred p;  shfl.sync.up.b32 r0|p, %r647, %r645, %r670, %r672;  @p add.s32 r0, r0, %r647;  mov.s32 %r643, r0;}
	// end inline asm
	mov.b32 	%r651, 2;
	// begin inline asm
	{  .reg .s32 r0;  .reg .pred p;  shfl.sync.up.b32 r0|p, %r643, %r651, %r670, %r672;  @p add.s32 r0, r0, %r643;  mov.s32 %r649, r0;}
	// end inline asm
	mov.b32 	%r657, 4;
	// begin inline asm
	{  .reg .s32 r0;  .reg .pred p;  shfl.sync.up.b32 r0|p, %r649, %r657, %r670, %r672;  @p add.s32 r0, r0, %r649;  mov.s32 %r655, r0;}
	// end inline asm
	mov.b32 	%r663, 8;
	// begin inline asm
	{  .reg .s32 r0;  .reg .pred p;  shfl.sync.up.b32 r0|p, %r655, %r663, %r670, %r672;  @p add.s32 r0, r0, %r655;  mov.s32 %r661, r0;}
	// end inline asm
	mov.b32 	%r669, 16;
	// begin inline asm
	{  .reg .s32 r0;  .reg .pred p;  shfl.sync.up.b32 r0|p, %r661, %r669, %r670, %r672;  @p add.s32 r0, r0, %r661;  mov.s32 %r667, r0;}
	// end inline asm
	setp.ne.s32 	%p101, %r616, 31;
	@%p101 bra 	$L__BB8_11;
	shl.b32 	%r690, %r7, 2;
	mov.u32 	%r691, _ZZN3cub18CUB_300001_SM_10006detail4scan16DeviceScanKernelINS2_10policy_hubIiiimN4cuda3std3__44plusIvEEE10Policy1000EN6thrust24THRUST_300001_SM_1000_NS10device_ptrIiEESF_NS0_13ScanTileStateIiLb1EEES9_NS1_10InputValueIiPiEEmiLb0EiEEvT0_T1_T2_iT3_T4_T5_E12temp_storage;
	add.s32 	%r692, %r691, %r690;
	st.shared.u32 	[%r692+16], %r667;
$L__BB8_11:
	sub.s32 	%r693, %r667, %r647;
	bar.sync 	0;
	ld.shared.v4.u32 	{%r694, %r695, %r696, %r697}, [_ZZN3cub18CUB_300001_SM_10006detail4scan16DeviceScanKernelINS2_10policy_hubIiiimN4cuda3std3__44plusIvEEE10Policy1000EN6thrust24THRUST_300001_SM_1000_NS10device_ptrIiEESF_NS0_13ScanTileStateIiLb1EEES9_NS1_10InputValueIiPiEEmiLb0EiEEvT0_T1_T2_iT3_T4_T5_E12temp_storage+16];
	add.s32 	%r698, %r695, %r694;
	setp.eq.s32 	%p102, %r7, 2;
	selp.b32 	%r699, %r698, %r694, %p102;
	add.s32 	%r700, %r698, %r696;
	setp.eq.s32 	%p103, %r7, 3;
	selp.b32 	%r701, %r700, %r699, %p103;
	add.s32 	%r702, %r700, %r697;
	setp.eq.s32 	%p104, %r7, 4;
	selp.b32 	%r703, %r702, %r701, %p104;
	ld.shared.v4.u32 	{%r704, %r705, %r706, %r707}, [_ZZN3cub18CUB_300001_SM_10006detail4scan16DeviceScanKernelINS2_10policy_hubIiiimN4cuda3std3__44plusIvEEE10Policy1000EN6thrust24THRUST_300001_SM_1000_NS10device_ptrIiEESF_NS0_13ScanTileStateIiLb1EEES9_NS1_10InputValueIiPiEEmiLb0EiEEvT0_T1_T2_iT3_T4_T5_E12temp_storage+32];
	add.s32 	%r708, %r702, %r704;
	setp.eq.s32 	%p105, %r7, 5;
	selp.b32 	%r709, %r708, %r703, %p105;
	add.s32 	%r710, %r708, %r705;
	setp.eq.s32 	%p106, %r7, 6;
	selp.b32 	%r711, %r710, %r709, %p106;
	add.s32 	%r712, %r710, %r706;
	setp.eq.s32 	%p107, %r7, 7;
	selp.b32 	%r713, %r712, %r711, %p107;
	add.s32 	%r714, %r712, %r707;
	setp.eq.s32 	%p108, %r7, 8;
	selp.b32 	%r715, %r714, %r713, %p108;
	ld.shared.v4.u32 	{%r716, %r717, %r718, %r719}, [_ZZN3cub18CUB_300001_SM_10006detail4scan16DeviceScanKernelINS2_10policy_hubIiiimN4cuda3std3__44plusIvEEE10Policy1000EN6thrust24THRUST_300001_SM_1000_NS10device_ptrIiEESF_NS0_13ScanTileStateIiLb1EEES9_NS1_10InputValueIiPiEEmiLb0EiEEvT0_T1_T2_iT3_T4_T5_E12temp_storage+48];
	add.s32 	%r720, %r714, %r716;
	setp.eq.s32 	%p109, %r7, 9;
	selp.b32 	%r721, %r720, %r715, %p109;
	add.s32 	%r722, %r720, %r717;
	setp.eq.s32 	%p110, %r7, 10;
	selp.b32 	%r723, %r722, %r721, %p110;
	add.s32 	%r724, %r722, %r718;
	setp.eq.s32 	%p111, %r7, 11;
	selp.b32 	%r725, %r724, %r723, %p111;
	add.s32 	%r726, %r724, %r719;
	setp.eq.s32 	%p112, %r7, 12;
	selp.b32 	%r727, %r726, %r725, %p112;
	ld.shared.u32 	%r728, [_ZZN3cub18CUB_300001_SM_10006detail4scan16DeviceScanKernelINS2_10policy_hubIiiimN4cuda3std3__44plusIvEEE10Policy1000EN6thrust24THRUST_300001_SM_1000_NS10device_ptrIiEESF_NS0_13ScanTileStateIiLb1EEES9_NS1_10InputValueIiPiEEmiLb0EiEEvT0_T1_T2_iT3_T4_T5_E12temp_storage+64];
	add.s32 	%r35, %r726, %r728;
	setp.gt.u32 	%p113, %r5, 31;
	setp.lt.u32 	%p114, %r5, 32;
	setp.eq.s32 	%p115, %r616, 0;
	selp.b32 	%r729, 0, %r693, %p115;
	add.s32 	%r970, %r727, %r729;
	selp.b32 	%r37, %r693, %r970, %p114;
	@%p113 bra 	$L__BB8_27;
	setp.ne.s32 	%p116, %r5, 0;
	mul.wide.s32 	%rd45, %r4, 8;
	add.s64 	%rd8, %rd18, %rd45;
	@%p116 bra 	$L__BB8_14;
	st.shared.u32 	[_ZZN3cub18CUB_300001_SM_10006detail4scan16DeviceScanKernelINS2_10policy_hubIiiimN4cuda3std3__44plusIvEEE10Policy1000EN6thrust24THRUST_300001_SM_1000_NS10device_ptrIiEESF_NS0_13ScanTileStateIiLb1EEES9_NS1_10InputValueIiPiEEmiLb0EiEEvT0_T1_T2_iT3_T4_T5_E12temp_storage+12], %r35;
	add.s64 	%rd46, %rd8, 256;
	mov.b32 	%r730, 100;
	// begin inline asm
	st.relaxed.gpu.v2.u32 [%rd46], {%r730, %r35};
	// end inline asm
$L__BB8_14:
	not.b32 	%r736, %r5;
	add.s32 	%r966, %r4, %r736;
	mov.b32 	%r732, 550;
	// begin inline asm
	nanosleep.u32 %r732;
	// end inline asm
	mul.wide.s32 	%rd48, %r966, 8;
	add.s64 	%rd49, %rd18, %rd48;
	add.s64 	%rd47, %rd49, 256;
	// begin inline asm
	ld.relaxed.gpu.v2.u32 {%r967, %r961}, [%rd47];
	// end inline asm
	mov.b32 	%r962, 478;
$L__BB8_15:
	setp.eq.s32 	%p117, %r967, 99;
	mov.b32 	%r737, -1;
	vote.sync.any.pred 	%p118, %p117, %r737;
	not.pred 	%p119, %p118;
	@%p119 bra 	$L__BB8_17;
	// begin inline asm
	nanosleep.u32 %r962;
	// end inline asm
	shr.u32 	%r962, %r962, 1;
	// begin inline asm
	ld.relaxed.gpu.v2.u32 {%r967, %r961}, [%rd47];
	// end inline asm
	bra.uni 	$L__BB8_15;
$L__BB8_17:
	setp.eq.s32 	%p120, %r967, 101;
	mov.b32 	%r764, -1;
	vote.sync.ballot.b32 	%r766, %p120, %r764;
	// begin inline asm
	mov.u32 %r739, %lanemask_ge;
	// end inline asm
	and.b32  	%r767, %r766, %r739;
	or.b32  	%r768, %r767, -2147483648;
	add.s32 	%r769, %r768, -1;
	not.b32 	%r770, %r768;
	and.b32  	%r771, %r770, %r769;
	popc.b32 	%r743, %r771;
	mov.b32 	%r742, 1;
	// begin inline asm
	shfl.sync.down.b32 %r740, %r961, %r742, %r743, %r764;
	// end inline asm
	setp.lt.s32 	%p122, %r616, %r743;
	selp.b32 	%r772, %r740, 0, %p122;
	add.s32 	%r746, %r772, %r961;
	mov.b32 	%r747, 2;
	// begin inline asm
	shfl.sync.down.b32 %r745, %r746, %r747, %r743, %r764;
	// end inline asm
	add.s32 	%r50, %r616, 2;
	setp.gt.s32 	%p123, %r50, %r743;
	selp.b32 	%r773, 0, %r745, %p123;
	add.s32 	%r751, %r746, %r773;
	mov.b32 	%r752, 4;
	// begin inline asm
	shfl.sync.down.b32 %r750, %r751, %r752, %r743, %r764;
	// end inline asm
	add.s32 	%r51, %r616, 4;
	setp.gt.s32 	%p124, %r51, %r743;
	selp.b32 	%r774, 0, %r750, %p124;
	add.s32 	%r756, %r751, %r774;
	mov.b32 	%r757, 8;
	// begin inline asm
	shfl.sync.down.b32 %r755, %r756, %r757, %r743, %r764;
	// end inline asm
	add.s32 	%r52, %r616, 8;
	setp.gt.s32 	%p125, %r52, %r743;
	selp.b32 	%r775, 0, %r755, %p125;
	add.s32 	%r761, %r756, %r775;
	mov.b32 	%r762, 16;
	// begin inline asm
	shfl.sync.down.b32 %r760, %r761, %r762, %r743, %r764;
	// end inline asm
	add.s32 	%r53, %r616, 16;
	setp.gt.s32 	%p126, %r53, %r743;
	selp.b32 	%r776, 0, %r760, %p126;
	add.s32 	%r965, %r761, %r776;
	add.s64 	%rd10, %rd18, 256;
	mov.b32 	%r963, 478;
$L__BB8_18:
	setp.ne.s32 	%p127, %r967, 101;
	mov.b32 	%r777, -1;
	vote.sync.all.pred 	%p128, %p127, %r777;
	not.pred 	%p129, %p128;
	@%p129 bra 	$L__BB8_23;
	shr.u32 	%r963, %r963, 1;
	mul.wide.s32 	%rd52, %r966, 8;
	add.s64 	%rd53, %rd10, %rd52;
	add.s64 	%rd51, %rd53, -256;
	// begin inline asm
	ld.relaxed.gpu.v2.u32 {%r967, %r968}, [%rd51];
	// end inline asm
	mov.u32 	%r969, %r963;
$L__BB8_20:
	setp.eq.s32 	%p133, %r967, 99;
	mov.b32 	%r785, -1;
	vote.sync.any.pred 	%p134, %p133, %r785;
	not.pred 	%p135, %p134;
	@%p135 bra 	$L__BB8_22;
	// begin inline asm
	nanosleep.u32 %r969;
	// end inline asm
	shr.u32 	%r969, %r969, 1;
	// begin inline asm
	ld.relaxed.gpu.v2.u32 {%r967, %r968}, [%rd51];
	// end inline asm
	bra.uni 	$L__BB8_20;
$L__BB8_22:
	setp.eq.s32 	%p136, %r967, 101;
	mov.b32 	%r811, -1;
	vote.sync.ballot.b32 	%r812, %p136, %r811;
	and.b32  	%r813, %r812, %r739;
	or.b32  	%r814, %r813, -2147483648;
	add.s32 	%r815, %r814, -1;
	not.b32 	%r816, %r814;
	and.b32  	%r817, %r816, %r815;
	popc.b32 	%r790, %r817;
	mov.b32 	%r789, 1;
	// begin inline asm
	shfl.sync.down.b32 %r787, %r968, %r789, %r790, %r811;
	// end inline asm
	setp.lt.s32 	%p138, %r616, %r790;
	selp.b32 	%r818, %r787, 0, %p138;
	add.s32 	%r793, %r818, %r968;
	mov.b32 	%r794, 2;
	// begin inline asm
	shfl.sync.down.b32 %r792, %r793, %r794, %r790, %r811;
	// end inline asm
	setp.gt.s32 	%p139, %r50, %r790;
	selp.b32 	%r819, 0, %r792, %p139;
	add.s32 	%r798, %r793, %r819;
	mov.b32 	%r799, 4;
	// begin inline asm
	shfl.sync.down.b32 %r797, %r798, %r799, %r790, %r811;
	// end inline asm
	setp.gt.s32 	%p140, %r51, %r790;
	selp.b32 	%r820, 0, %r797, %p140;
	add.s32 	%r803, %r798, %r820;
	mov.b32 	%r804, 8;
	// begin inline asm
	shfl.sync.down.b32 %r802, %r803, %r804, %r790, %r811;
	// end inline asm
	setp.gt.s32 	%p141, %r52, %r790;
	selp.b32 	%r821, 0, %r802, %p141;
	add.s32 	%r808, %r803, %r821;
	mov.b32 	%r809, 16;
	// begin inline asm
	shfl.sync.down.b32 %r807, %r808, %r809, %r790, %r811;
	// end inline asm
	setp.gt.s32 	%p142, %r53, %r790;
	selp.b32 	%r822, 0, %r807, %p142;
	add.s32 	%r823, %r822, %r965;
	add.s32 	%r965, %r823, %r808;
	add.s32 	%r966, %r966, -32;
	bra.uni 	$L__BB8_18;
$L__BB8_23:
	@%p116 bra 	$L__BB8_25;
	add.s32 	%r780, %r965, %r35;
	add.s64 	%rd50, %rd8, 256;
	mov.b32 	%r779, 101;
	// begin inline asm
	st.relaxed.gpu.v2.u32 [%rd50], {%r779, %r780};
	// end inline asm
	st.shared.u32 	[_ZZN3cub18CUB_300001_SM_10006detail4scan16DeviceScanKernelINS2_10policy_hubIiiimN4cuda3std3__44plusIvEEE10Policy1000EN6thrust24THRUST_300001_SM_1000_NS10device_ptrIiEESF_NS0_13ScanTileStateIiLb1EEES9_NS1_10InputValueIiPiEEmiLb0EiEEvT0_T1_T2_iT3_T4_T5_E12temp_storage+4], %r965;
	st.shared.u32 	[_ZZN3cub18CUB_300001_SM_10006detail4scan16DeviceScanKernelINS2_10policy_hubIiiimN4cuda3std3__44plusIvEEE10Policy1000EN6thrust24THRUST_300001_SM_1000_NS10device_ptrIiEESF_NS0_13ScanTileStateIiLb1EEES9_NS1_10InputValueIiPiEEmiLb0EiEEvT0_T1_T2_iT3_T4_T5_E12temp_storage+8], %r780;
$L__BB8_25:
	setp.ne.s32 	%p131, %r616, 0;
	mov.u32 	%r970, %r37;
	@%p131 bra 	$L__BB8_27;
	st.shared.u32 	[_ZZN3cub18CUB_300001_SM_10006detail4scan16DeviceScanKernelINS2_10policy_hubIiiimN4cuda3std3__44plusIvEEE10Policy1000EN6thrust24THRUST_300001_SM_1000_NS10device_ptrIiEESF_NS0_13ScanTileStateIiLb1EEES9_NS1_10InputValueIiPiEEmiLb0EiEEvT0_T1_T2_iT3_T4_T5_E12temp_storage+84], %r965;
	mov.u32 	%r970, %r965;
$L__BB8_27:
	bar.sync 	0;
	setp.eq.s32 	%p132, %r5, 0;
	ld.shared.u32 	%r781, [_ZZN3cub18CUB_300001_SM_10006detail4scan16DeviceScanKernelINS2_10policy_hubIiiimN4cuda3std3__44plusIvEEE10Policy1000EN6thrust24THRUST_300001_SM_1000_NS10device_ptrIiEESF_NS0_13ScanTileStateIiLb1EEES9_NS1_10InputValueIiPiEEmiLb0EiEEvT0_T1_T2_iT3_T4_T5_E12temp_storage+84];
	selp.b32 	%r782, 0, %r781, %p132;
	add.s32 	%r971, %r782, %r970;
$L__BB8_28:
	add.s32 	%r922, %r971, %r10;
	add.s32 	%r923, %r11, %r922;
	add.s32 	%r924, %r12, %r923;
	add.s32 	%r925, %r13, %r924;
	add.s32 	%r926, %r14, %r925;
	add.s32 	%r927, %r15, %r926;
	add.s32 	%r928, %r16, %r927;
	add.s32 	%r929, %r17, %r928;
	add.s32 	%r930, %r18, %r929;
	add.s32 	%r931, %r19, %r930;
	add.s32 	%r932, %r20, %r931;
	add.s32 	%r933, %r21, %r932;
	add.s32 	%r934, %r22, %r933;
	add.s32 	%r935, %r23, %r934;
	add.s32 	%r936, %r24, %r935;
	add.s32 	%r937, %r25, %r936;
	add.s32 	%r938, %r26, %r937;
	add.s32 	%r939, %r27, %r938;
	bar.sync 	0;
	st.shared.u32 	[%r9], %r971;
	st.shared.u32 	[%r9+4], %r922;
	st.shared.u32 	[%r9+8], %r923;
	st.shared.u32 	[%r9+12], %r924;
	st.shared.u32 	[%r9+16], %r925;
	st.shared.u32 	[%r9+20], %r926;
	st.shared.u32 	[%r9+24], %r927;
	st.shared.u32 	[%r9+28], %r928;
	st.shared.u32 	[%r9+32], %r929;
	st.shared.u32 	[%r9+36], %r930;
	st.shared.u32 	[%r9+40], %r931;
	st.shared.u32 	[%r9+44], %r932;
	st.shared.u32 	[%r9+48], %r933;
	st.shared.u32 	[%r9+52], %r934;
	st.shared.u32 	[%r9+56], %r935;
	st.shared.u32 	[%r9+60], %r936;
	st.shared.u32 	[%r9+64], %r937;
	st.shared.u32 	[%r9+68], %r938;
	st.shared.u32 	[%r9+72], %r939;
	bar.warp.sync 	-1;
	ld.shared.u32 	%r940, [%r8];
	ld.shared.u32 	%r941, [%r8+128];
	ld.shared.u32 	%r942, [%r8+256];
	ld.shared.u32 	%r943, [%r8+384];
	ld.shared.u32 	%r944, [%r8+512];
	ld.shared.u32 	%r945, [%r8+640];
	ld.shared.u32 	%r946, [%r8+768];
	ld.shared.u32 	%r947, [%r8+896];
	ld.shared.u32 	%r948, [%r8+1024];
	ld.shared.u32 	%r949, [%r8+1152];
	ld.shared.u32 	%r950, [%r8+1280];
	ld.shared.u32 	%r951, [%r8+1408];
	ld.shared.u32 	%r952, [%r8+1536];
	ld.shared.u32 	%r953, [%r8+1664];
	ld.shared.u32 	%r954, [%r8+1792];
	ld.shared.u32 	%r955, [%r8+1920];
	ld.shared.u32 	%r956, [%r8+2048];
	ld.shared.u32 	%r957, [%r8+2176];
	ld.shared.u32 	%r958, [%r8+2304];
	add.s64 	%rd58, %rd4, %rd43;
	st.global.u32 	[%rd58], %r940;
	st.global.u32 	[%rd58+128], %r941;
	st.global.u32 	[%rd58+256], %r942;
	st.global.u32 	[%rd58+384], %r943;
	st.global.u32 	[%rd58+512], %r944;
	st.global.u32 	[%rd58+640], %r945;
	st.global.u32 	[%rd58+768], %r946;
	st.global.u32 	[%rd58+896], %r947;
	st.global.u32 	[%rd58+1024], %r948;
	st.global.u32 	[%rd58+1152], %r949;
	st.global.u32 	[%rd58+1280], %r950;
	st.global.u32 	[%rd58+1408], %r951;
	st.global.u32 	[%rd58+1536], %r952;
	st.global.u32 	[%rd58+1664], %r953;
	st.global.u32 	[%rd58+1792], %r954;
	st.global.u32 	[%rd58+1920], %r955;
	st.global.u32 	[%rd58+2048], %r956;
	st.global.u32 	[%rd58+2176], %r957;
	st.global.u32 	[%rd58+2304], %r958;
	bra.uni 	$L__BB8_131;
$L__BB8_29:
	setp.eq.s64 	%p3, %rd6, 0;
	@%p3 bra 	$L__BB8_131;
	cvt.u32.u64 	%r75, %rd6;
	shl.b64 	%rd21, %rd5, 2;
	add.s64 	%rd22, %rd3, %rd21;
	mov.u32 	%r76, %tid.x;
	ld.global.u32 	%r990, [%rd22];
	and.b32  	%r209, %r76, 31;
	and.b32  	%r210, %r76, 992;
	mul.lo.s32 	%r211, %r210, 19;
	or.b32  	%r78, %r211, %r209;
	setp.ge.u32 	%p4, %r78, %r75;
	shl.b32 	%r212, %r78, 2;
	cvt.u64.u32 	%rd23, %r212;
	add.s64 	%rd12, %rd22, %rd23;
	mov.u32 	%r972, %r990;
	@%p4 bra 	$L__BB8_32;
	ld.global.u32 	%r972, [%rd12];
$L__BB8_32:
	add.s32 	%r213, %r78, 32;
	setp.ge.u32 	%p5, %r213, %r75;
	mov.u32 	%r973, %r990;
	@%p5 bra 	$L__BB8_34;
	ld.global.u32 	%r973, [%rd12+128];
$L__BB8_34:
	add.s32 	%r214, %r78, 64;
	setp.ge.u32 	%p6, %r214, %r75;
	mov.u32 	%r974, %r990;
	@%p6 bra 	$L__BB8_36;
	ld.global.u32 	%r974, [%rd12+256];
$L__BB8_36:
	add.s32 	%r215, %r78, 96;
	setp.ge.u32 	%p7, %r215, %r75;
	mov.u32 	%r975, %r990;
	@%p7 bra 	$L__BB8_38;
	ld.global.u32 	%r975, [%rd12+384];
$L__BB8_38:
	add.s32 	%r216, %r78, 128;
	setp.ge.u32 	%p8, %r216, %r75;
	mov.u32 	%r976, %r990;
	@%p8 bra 	$L__BB8_40;
	ld.global.u32 	%r976, [%rd12+512];
$L__BB8_40:
	add.s32 	%r217, %r78, 160;
	setp.ge.u32 	%p9, %r217, %r75;
	mov.u32 	%r977, %r990;
	@%p9 bra 	$L__BB8_42;
	ld.global.u32 	%r977, [%rd12+640];
$L__BB8_42:
	add.s32 	%r218, %r78, 192;
	setp.ge.u32 	%p10, %r218, %r75;
	mov.u32 	%r978, %r990;
	@%p10 bra 	$L__BB8_44;
	ld.global.u32 	%r978, [%rd12+768];
$L__BB8_44:
	add.s32 	%r219, %r78, 224;
	setp.ge.u32 	%p11, %r219, %r75;
	mov.u32 	%r979, %r990;
	@%p11 bra 	$L__BB8_46;
	ld.global.u32 	%r979, [%rd12+896];
$L__BB8_46:
	add.s32 	%r95, %r78, 256;
	setp.ge.u32 	%p12, %r95, %r75;
	mov.u32 	%r980, %r990;
	@%p12 bra 	$L__BB8_48;
	ld.global.u32 	%r980, [%rd12+1024];
$L__BB8_48:
	add.s32 	%r98, %r78, 288;
	setp.ge.u32 	%p13, %r98, %r75;
	mov.u32 	%r981, %r990;
	@%p13 bra 	$L__BB8_50;
	ld.global.u32 	%r981, [%rd12+1152];
$L__BB8_50:
	add.s32 	%r220, %r78, 320;
	setp.ge.u32 	%p14, %r220, %r75;
	mov.u32 	%r982, %r990;
	@%p14 bra 	$L__BB8_52;
	ld.global.u32 	%r982, [%rd12+1280];
$L__BB8_52:
	add.s32 	%r221, %r78, 352;
	setp.ge.u32 	%p15, %r221, %r75;
	mov.u32 	%r983, %r990;
	@%p15 bra 	$L__BB8_54;
	ld.global.u32 	%r983, [%rd12+1408];
$L__BB8_54:
	add.s32 	%r222, %r78, 384;
	setp.ge.u32 	%p16, %r222, %r75;
	mov.u32 	%r984, %r990;
	@%p16 bra 	$L__BB8_56;
	ld.global.u32 	%r984, [%rd12+1536];
$L__BB8_56:
	add.s32 	%r223, %r78, 416;
	setp.ge.u32 	%p17, %r223, %r75;
	mov.u32 	%r985, %r990;
	@%p17 bra 	$L__BB8_58;
	ld.global.u32 	%r985, [%rd12+1664];
$L__BB8_58:
	add.s32 	%r224, %r78, 448;
	setp.ge.u32 	%p18, %r224, %r75;
	mov.u32 	%r986, %r990;
	@%p18 bra 	$L__BB8_60;
	ld.global.u32 	%r986, [%rd12+1792];
$L__BB8_60:
	add.s32 	%r225, %r78, 480;
	setp.ge.u32 	%p19, %r225, %r75;
	mov.u32 	%r987, %r990;
	@%p19 bra 	$L__BB8_62;
	ld.global.u32 	%r987, [%rd12+1920];
$L__BB8_62:
	add.s32 	%r226, %r78, 512;
	setp.ge.u32 	%p20, %r226, %r75;
	mov.u32 	%r988, %r990;
	@%p20 bra 	$L__BB8_64;
	ld.global.u32 	%r988, [%rd12+2048];
$L__BB8_64:
	add.s32 	%r115, %r78, 544;
	setp.ge.u32 	%p21, %r115, %r75;
	mov.u32 	%r989, %r990;
	@%p21 bra 	$L__BB8_66;
	ld.global.u32 	%r989, [%rd12+2176];
$L__BB8_66:
	add.s32 	%r118, %r78, 576;
	setp.ge.u32 	%p22, %r118, %r75;
	@%p22 bra 	$L__BB8_68;
	ld.global.u32 	%r990, [%rd12+2304];
$L__BB8_68:
	// begin inline asm
	mov.u32 %r227, %laneid;
	// end inline asm
	shr.u32 	%r122, %r76, 5;
	mad.lo.s32 	%r228, %r122, 608, %r227;
	shl.b32 	%r229, %r228, 2;
	mov.u32 	%r230, _ZZN3cub18CUB_300001_SM_10006detail4scan16DeviceScanKernelINS2_10policy_hubIiiimN4cuda3std3__44plusIvEEE10Policy1000EN6thrust24THRUST_300001_SM_1000_NS10device_ptrIiEESF_NS0_13ScanTileStateIiLb1EEES9_NS1_10InputValueIiPiEEmiLb0EiEEvT0_T1_T2_iT3_T4_T5_E12temp_storage;
	add.s32 	%r123, %r230, %r229;
	st.shared.u32 	[%r123], %r972;
	st.shared.u32 	[%r123+128], %r973;
	st.shared.u32 	[%r123+256], %r974;
	st.shared.u32 	[%r123+384], %r975;
	st.shared.u32 	[%r123+512], %r976;
	st.shared.u32 	[%r123+640], %r977;
	st.shared.u32 	[%r123+768], %r978;
	st.shared.u32 	[%r123+896], %r979;
	st.shared.u32 	[%r123+1024], %r980;
	st.shared.u32 	[%r123+1152], %r981;
	st.shared.u32 	[%r123+1280], %r982;
	st.shared.u32 	[%r123+1408], %r983;
	st.shared.u32 	[%r123+1536], %r984;
	st.shared.u32 	[%r123+1664], %r985;
	st.shared.u32 	[%r123+1792], %r986;
	st.shared.u32 	[%r123+1920], %r987;
	st.shared.u32 	[%r123+2048], %r988;
	st.shared.u32 	[%r123+2176], %r989;
	st.shared.u32 	[%r123+2304], %r990;
	bar.warp.sync 	-1;
	mad.lo.s32 	%r124, %r227, 72, %r123;
	ld.shared.u32 	%r125, [%r124];
	ld.shared.u32 	%r126, [%r124+4];
	ld.shared.u32 	%r127, [%r124+8];
	ld.shared.u32 	%r128, [%r124+12];
	ld.shared.u32 	%r129, [%r124+16];
	ld.shared.u32 	%r130, [%r124+20];
	ld.shared.u32 	%r131, [%r124+24];
	ld.shared.u32 	%r132, [%r124+28];
	ld.shared.u32 	%r133, [%r124+32];
	ld.shared.u32 	%r134, [%r124+36];
	ld.shared.u32 	%r135, [%r124+40];
	ld.shared.u32 	%r136, [%r124+44];
	ld.shared.u32 	%r137, [%r124+48];
	ld.shared.u32 	%r138, [%r124+52];
	ld.shared.u32 	%r139, [%r124+56];
	ld.shared.u32 	%r140, [%r124+60];
	ld.shared.u32 	%r141, [%r124+64];
	ld.shared.u32 	%r142, [%r124+68];
	ld.shared.u32 	%r143, [%r124+72];
	bar.sync 	0;
	setp.ne.s32 	%p23, %r4, 0;
	@%p23 bra 	$L__BB8_72;
	add.s32 	%r456, %r126, %r125;
	add.s32 	%r457, %r127, %r456;
	add.s32 	%r458, %r128, %r457;
	add.s32 	%r459, %r129, %r458;
	add.s32 	%r460, %r130, %r459;
	add.s32 	%r461, %r131, %r460;
	add.s32 	%r462, %r132, %r461;
	add.s32 	%r463, %r133, %r462;
	add.s32 	%r464, %r134, %r463;
	add.s32 	%r465, %r135, %r464;
	add.s32 	%r466, %r136, %r465;
	add.s32 	%r467, %r137, %r466;
	add.s32 	%r468, %r138, %r467;
	add.s32 	%r469, %r139, %r468;
	add.s32 	%r470, %r140, %r469;
	add.s32 	%r471, %r141, %r470;
	add.s32 	%r472, %r142, %r471;
	add.s32 	%r430, %r143, %r472;
	mov.b32 	%r428, 1;
	mov.b32 	%r453, 0;
	mov.b32 	%r455, -1;
	// begin inline asm
	{  .reg .s32 r0;  .reg .pred p;  shfl.sync.up.b32 r0|p, %r430, %r428, %r453, %r455;  @p add.s32 r0, r0, %r430;  mov.s32 %r426, r0;}
	// end inline asm
	mov.b32 	%r434, 2;
	// begin inline asm
	{  .reg .s32 r0;  .reg .pred p;  shfl.sync.up.b32 r0|p, %r426, %r434, %r453, %r455;  @p add.s32 r0, r0, %r426;  mov.s32 %r432, r0;}
	// end inline asm
	mov.b32 	%r440, 4;
	// begin inline asm
	{  .reg .s32 r0;  .reg .pred p;  shfl.sync.up.b32 r0|p, %r432, %r440, %r453, %r455;  @p add.s32 r0, r0, %r432;  mov.s32 %r438, r0;}
	// end inline asm
	mov.b32 	%r446, 8;
	// begin inline asm
	{  .reg .s32 r0;  .reg .pred p;  shfl.sync.up.b32 r0|p, %r438, %r446, %r453, %r455;  @p add.s32 r0, r0, %r438;  mov.s32 %r444, r0;}
	// end inline asm
	mov.b32 	%r452, 16;
	// begin inline asm
	{  .reg .s32 r0;  .reg .pred p;  shfl.sync.up.b32 r0|p, %r444, %r452, %r453, %r455;  @p add.s32 r0, r0, %r444;  mov.s32 %r450, r0;}
	// end inline asm
	setp.ne.s32 	%p66, %r227, 31;
	@%p66 bra 	$L__BB8_71;
	shl.b32 	%r473, %r122, 2;
	mov.u32 	%r474, _ZZN3cub18CUB_300001_SM_10006detail4scan16DeviceScanKernelINS2_10policy_hubIiiimN4cuda3std3__44plusIvEEE10Policy1000EN6thrust24THRUST_300001_SM_1000_NS10device_ptrIiEESF_NS0_13ScanTileStateIiLb1EEES9_NS1_10InputValueIiPiEEmiLb0EiEEvT0_T1_T2_iT3_T4_T5_E12temp_storage;
	add.s32 	%r475, %r474, %r473;
	st.shared.u32 	[%r475+16], %r450;
$L__BB8_71:
	bar.sync 	0;
	ld.shared.v4.u32 	{%r476, %r477, %r478, %r479}, [_ZZN3cub18CUB_300001_SM_10006detail4scan16DeviceScanKernelINS2_10policy_hubIiiimN4cuda3std3__44plusIvEEE10Policy1000EN6thrust24THRUST_300001_SM_1000_NS10device_ptrIiEESF_NS0_13ScanTileStateIiLb1EEES9_NS1_10InputValueIiPiEEmiLb0EiEEvT0_T1_T2_iT3_T4_T5_E12temp_storage+16];
	add.s32 	%r480, %r477, %r476;
	setp.eq.s32 	%p67, %r122, 2;
	selp.b32 	%r481, %r480, %r476, %p67;
	add.s32 	%r482, %r480, %r478;
	setp.eq.s32 	%p68, %r122, 3;
	selp.b32 	%r483, %r482, %r481, %p68;
	add.s32 	%r484, %r482, %r479;
	setp.eq.s32 	%p69, %r122, 4;
	selp.b32 	%r485, %r484, %r483, %p69;
	ld.shared.v4.u32 	{%r486, %r487, %r488, %r489}, [_ZZN3cub18CUB_300001_SM_10006detail4scan16DeviceScanKernelINS2_10policy_hubIiiimN4cuda3std3__44plusIvEEE10Policy1000EN6thrust24THRUST_300001_SM_1000_NS10device_ptrIiEESF_NS0_13ScanTileStateIiLb1EEES9_NS1_10InputValueIiPiEEmiLb0EiEEvT0_T1_T2_iT3_T4_T5_E12temp_storage+32];
	add.s32 	%r490, %r484, %r486;
	setp.eq.s32 	%p70, %r122, 5;
	selp.b32 	%r491, %r490, %r485, %p70;
	add.s32 	%r492, %r490, %r487;
	setp.eq.s32 	%p71, %r122, 6;
	selp.b32 	%r493, %r492, %r491, %p71;
	add.s32 	%r494, %r492, %r488;
	setp.eq.s32 	%p72, %r122, 7;
	selp.b32 	%r495, %r494, %r493, %p72;
	add.s32 	%r496, %r494, %r489;
	setp.eq.s32 	%p73, %r122, 8;
	selp.b32 	%r497, %r496, %r495, %p73;
	ld.shared.v4.u32 	{%r498, %r499, %r500, %r501}, [_ZZN3cub18CUB_300001_SM_10006detail4scan16DeviceScanKernelINS2_10policy_hubIiiimN4cuda3std3__44plusIvEEE10Policy1000EN6thrust24THRUST_300001_SM_1000_NS10device_ptrIiEESF_NS0_13ScanTileStateIiLb1EEES9_NS1_10InputValueIiPiEEmiLb0EiEEvT0_T1_T2_iT3_T4_T5_E12temp_storage+48];
	add.s32 	%r502, %r496, %r498;
	setp.eq.s32 	%p74, %r122, 9;
	selp.b32 	%r503, %r502, %r497, %p74;
	add.s32 	%r504, %r502, %r499;
	setp.eq.s32 	%p75, %r122, 10;
	selp.b32 	%r505, %r504, %r503, %p75;
	add.s32 	%r506, %r504, %r500;
	setp.eq.s32 	%p76, %r122, 11;
	selp.b32 	%r507, %r506, %r505, %p76;
	add.s32 	%r508, %r506, %r501;
	setp.eq.s32 	%p77, %r122, 12;
	selp.b32 	%r509, %r508, %r507, %p77;
	setp.lt.u32 	%p78, %r76, 32;
	selp.b32 	%r510, 0, %r509, %p78;
	setp.eq.s32 	%p79, %r227, 0;
	sub.s32 	%r511, %r450, %r430;
	selp.b32 	%r512, 0, %r511, %p79;
	add.s32 	%r513, %r512, %r959;
	add.s32 	%r1002, %r513, %r510;
	bra.uni 	$L__BB8_91;
$L__BB8_72:
	add.s32 	%r261, %r126, %r125;
	add.s32 	%r262, %r127, %r261;
	add.s32 	%r263, %r128, %r262;
	add.s32 	%r264, %r129, %r263;
	add.s32 	%r265, %r130, %r264;
	add.s32 	%r266, %r131, %r265;
	add.s32 	%r267, %r132, %r266;
	add.s32 	%r268, %r133, %r267;
	add.s32 	%r269, %r134, %r268;
	add.s32 	%r270, %r135, %r269;
	add.s32 	%r271, %r136, %r270;
	add.s32 	%r272, %r137, %r271;
	add.s32 	%r273, %r138, %r272;
	add.s32 	%r274, %r139, %r273;
	add.s32 	%r275, %r140, %r274;
	add.s32 	%r276, %r141, %r275;
	add.s32 	%r277, %r142, %r276;
	add.s32 	%r235, %r143, %r277;
	mov.b32 	%r233, 1;
	mov.b32 	%r258, 0;
	mov.b32 	%r260, -1;
	// begin inline asm
	{  .reg .s32 r0;  .reg .pred p;  shfl.sync.up.b32 r0|p, %r235, %r233, %r258, %r260;  @p add.s32 r0, r0, %r235;  mov.s32 %r231, r0;}
	// end inline asm
	mov.b32 	%r239, 2;
	// begin inline asm
	{  .reg .s32 r0;  .reg .pred p;  shfl.sync.up.b32 r0|p, %r231, %r239, %r258, %r260;  @p add.s32 r0, r0, %r231;  mov.s32 %r237, r0;}
	// end inline asm
	mov.b32 	%r245, 4;
	// begin inline asm
	{  .reg .s32 r0;  .reg .pred p;  shfl.sync.up.b32 r0|p, %r237, %r245, %r258, %r260;  @p add.s32 r0, r0, %r237;  mov.s32 %r243, r0;}
	// end inline asm
	mov.b32 	%r251, 8;
	// begin inline asm
	{  .reg .s32 r0;  .reg .pred p;  shfl.sync.up.b32 r0|p, %r243, %r251, %r258, %r260;  @p add.s32 r0, r0, %r243;  mov.s32 %r249, r0;}
	// end inline asm
	mov.b32 	%r257, 16;
	// begin inline asm
	{  .reg .s32 r0;  .reg .pred p;  shfl.sync.up.b32 r0|p, %r249, %r257, %r258, %r260;  @p add.s32 r0, r0, %r249;  mov.s32 %r255, r0;}
	// end inline asm
	setp.ne.s32 	%p24, %r227, 31;
	@%p24 bra 	$L__BB8_74;
	shl.b32 	%r278, %r122, 2;
	mov.u32 	%r279, _ZZN3cub18CUB_300001_SM_10006detail4scan16DeviceScanKernelINS2_10policy_hubIiiimN4cuda3std3__44plusIvEEE10Policy1000EN6thrust24THRUST_300001_SM_1000_NS10device_ptrIiEESF_NS0_13ScanTileStateIiLb1EEES9_NS1_10InputValueIiPiEEmiLb0EiEEvT0_T1_T2_iT3_T4_T5_E12temp_storage;
	add.s32 	%r280, %r279, %r278;
	st.shared.u32 	[%r280+16], %r255;
$L__BB8_74:
	sub.s32 	%r281, %r255, %r235;
	bar.sync 	0;
	ld.shared.v4.u32 	{%r282, %r283, %r284, %r285}, [_ZZN3cub18CUB_300001_SM_10006detail4scan16DeviceScanKernelINS2_10policy_hubIiiimN4cuda3std3__44plusIvEEE10Policy1000EN6thrust24THRUST_300001_SM_1000_NS10device_ptrIiEESF_NS0_13ScanTileStateIiLb1EEES9_NS1_10InputValueIiPiEEmiLb0EiEEvT0_T1_T2_iT3_T4_T5_E12temp_storage+16];
	add.s32 	%r286, %r283, %r282;
	setp.eq.s32 	%p25, %r122, 2;
	selp.b32 	%r287, %r286, %r282, %p25;
	add.s32 	%r288, %r286, %r284;
	setp.eq.s32 	%p26, %r122, 3;
	selp.b32 	%r289, %r288, %r287, %p26;
	add.s32 	%r290, %r288, %r285;
	setp.eq.s32 	%p27, %r122, 4;
	selp.b32 	%r291, %r290, %r289, %p27;
	ld.shared.v4.u32 	{%r292, %r293, %r294, %r295}, [_ZZN3cub18CUB_300001_SM_10006detail4scan16DeviceScanKernelINS2_10policy_hubIiiimN4cuda3std3__44plusIvEEE10Policy1000EN6thrust24THRUST_300001_SM_1000_NS10device_ptrIiEESF_NS0_13ScanTileStateIiLb1EEES9_NS1_10InputValueIiPiEEmiLb0EiEEvT0_T1_T2_iT3_T4_T5_E12temp_storage+32];
	add.s32 	%r296, %r290, %r292;
	setp.eq.s32 	%p28, %r122, 5;
	selp.b32 	%r297, %r296, %r291, %p28;
	add.s32 	%r298, %r296, %r293;
	setp.eq.s32 	%p29, %r122, 6;
	selp.b32 	%r299, %r298, %r297, %p29;
	add.s32 	%r300, %r298, %r294;
	setp.eq.s32 	%p30, %r122, 7;
	selp.b32 	%r301, %r300, %r299, %p30;
	add.s32 	%r302, %r300, %r295;
	setp.eq.s32 	%p31, %r122, 8;
	selp.b32 	%r303, %r302, %r301, %p31;
	ld.shared.v4.u32 	{%r304, %r305, %r306, %r307}, [_ZZN3cub18CUB_300001_SM_10006detail4scan16DeviceScanKernelINS2_10policy_hubIiiimN4cuda3std3__44plusIvEEE10Policy1000EN6thrust24THRUST_300001_SM_1000_NS10device_ptrIiEESF_NS0_13ScanTileStateIiLb1EEES9_NS1_10InputValueIiPiEEmiLb0EiEEvT0_T1_T2_iT3_T4_T5_E12temp_storage+48];
	add.s32 	%r308, %r302, %r304;
	setp.eq.s32 	%p32, %r122, 9;
	selp.b32 	%r309, %r308, %r303, %p32;
	add.s32 	%r310, %r308, %r305;
	setp.eq.s32 	%p33, %r122, 10;
	selp.b32 	%r311, %r310, %r309, %p33;
	add.s32 	%r312, %r310, %r306;
	setp.eq.s32 	%p34, %r122, 11;
	selp.b32 	%r313, %r312, %r311, %p34;
	add.s32 	%r314, %r312, %r307;
	setp.eq.s32 	%p35, %r122, 12;
	selp.b32 	%r315, %r314, %r313, %p35;
	ld.shared.u32 	%r316, [_ZZN3cub18CUB_300001_SM_10006detail4scan16DeviceScanKernelINS2_10policy_hubIiiimN4cuda3std3__44plusIvEEE10Policy1000EN6thrust24THRUST_300001_SM_1000_NS10device_ptrIiEESF_NS0_13ScanTileStateIiLb1EEES9_NS1_10InputValueIiPiEEmiLb0EiEEvT0_T1_T2_iT3_T4_T5_E12temp_storage+64];
	add.s32 	%r149, %r314, %r316;
	setp.gt.u32 	%p36, %r76, 31;
	setp.lt.u32 	%p37, %r76, 32;
	setp.eq.s32 	%p38, %r227, 0;
	selp.b32 	%r317, 0, %r281, %p38;
	add.s32 	%r1001, %r315, %r317;
	selp.b32 	%r151, %r281, %r1001, %p37;
	@%p36 bra 	$L__BB8_90;
	setp.ne.s32 	%p39, %r76, 0;
	mul.wide.s32 	%rd24, %r4, 8;
	add.s64 	%rd13, %rd18, %rd24;
	@%p39 bra 	$L__BB8_77;
	st.shared.u32 	[_ZZN3cub18CUB_300001_SM_10006detail4scan16DeviceScanKernelINS2_10policy_hubIiiimN4cuda3std3__44plusIvEEE10Policy1000EN6thrust24THRUST_300001_SM_1000_NS10device_ptrIiEESF_NS0_13ScanTileStateIiLb1EEES9_NS1_10InputValueIiPiEEmiLb0EiEEvT0_T1_T2_iT3_T4_T5_E12temp_storage+12], %r149;
	add.s64 	%rd25, %rd13, 256;
	mov.b32 	%r318, 100;
	// begin inline asm
	st.relaxed.gpu.v2.u32 [%rd25], {%r318, %r149};
	// end inline asm
$L__BB8_77:
	not.b32 	%r324, %r76;
	add.s32 	%r997, %r4, %r324;
	mov.b32 	%r320, 550;
	// begin inline asm
	nanosleep.u32 %r320;
	// end inline asm
	mul.wide.s32 	%rd27, %r997, 8;
	add.s64 	%rd28, %rd18, %rd27;
	add.s64 	%rd26, %rd28, 256;
	// begin inline asm
	ld.relaxed.gpu.v2.u32 {%r998, %r992}, [%rd26];
	// end inline asm
	mov.b32 	%r993, 478;
$L__BB8_78:
	setp.eq.s32 	%p40, %r998, 99;
	mov.b32 	%r325, -1;
	vote.sync.any.pred 	%p41, %p40, %r325;
	not.pred 	%p42, %p41;
	@%p42 bra 	$L__BB8_80;
	// begin inline asm
	nanosleep.u32 %r993;
	// end inline asm
	shr.u32 	%r993, %r993, 1;
	// begin inline asm
	ld.relaxed.gpu.v2.u32 {%r998, %r992}, [%rd26];
	// end inline asm
	bra.uni 	$L__BB8_78;
$L__BB8_80:
	setp.eq.s32 	%p43, %r998, 101;
	mov.b32 	%r352, -1;
	vote.sync.ballot.b32 	%r354, %p43, %r352;
	// begin inline asm
	mov.u32 %r327, %lanemask_ge;
	// end inline asm
	and.b32  	%r355, %r354, %r327;
	or.b32  	%r356, %r355, -2147483648;
	add.s32 	%r357, %r356, -1;
	not.b32 	%r358, %r356;
	and.b32  	%r359, %r358, %r357;
	popc.b32 	%r331, %r359;
	mov.b32 	%r330, 1;
	// begin inline asm
	shfl.sync.down.b32 %r328, %r992, %r330, %r331, %r352;
	// end inline asm
	setp.lt.s32 	%p45, %r227, %r331;
	selp.b32 	%r360, %r328, 0, %p45;
	add.s32 	%r334, %r360, %r992;
	mov.b32 	%r335, 2;
	// begin inline asm
	shfl.sync.down.b32 %r333, %r334, %r335, %r331, %r352;
	// end inline asm
	add.s32 	%r361, %r227, 2;
	setp.gt.s32 	%p46, %r361, %r331;
	selp.b32 	%r362, 0, %r333, %p46;
	add.s32 	%r339, %r334, %r362;
	mov.b32 	%r340, 4;
	// begin inline asm
	shfl.sync.down.b32 %r338, %r339, %r340, %r331, %r352;
	// end inline asm
	add.s32 	%r363, %r227, 4;
	setp.gt.s32 	%p47, %r363, %r331;
	selp.b32 	%r364, 0, %r338, %p47;
	add.s32 	%r344, %r339, %r364;
	mov.b32 	%r345, 8;
	// begin inline asm
	shfl.sync.down.b32 %r343, %r344, %r345, %r331, %r352;
	// end inline asm
	add.s32 	%r365, %r227, 8;
	setp.gt.s32 	%p48, %r365, %r331;
	selp.b32 	%r366, 0, %r343, %p48;
	add.s32 	%r349, %r344, %r366;
	mov.b32 	%r350, 16;
	// begin inline asm
	shfl.sync.down.b32 %r348, %r349, %r350, %r331, %r352;
	// end inline asm
	add.s32 	%r367, %r227, 16;
	setp.gt.s32 	%p49, %r367, %r331;
	selp.b32 	%r368, 0, %r348, %p49;
	add.s32 	%r994, %r349, %r368;
	add.s64 	%rd14, %rd18, 256;
	mov.b32 	%r995, 478;
$L__BB8_81:
	setp.ne.s32 	%p50, %r998, 101;
	mov.b32 	%r369, -1;
	vote.sync.all.pred 	%p51, %p50, %r369;
	not.pred 	%p52, %p51;
	@%p52 bra 	$L__BB8_86;
	shr.u32 	%r995, %r995, 1;
	mul.wide.s32 	%rd31, %r997, 8;
	add.s64 	%rd32, %rd14, %rd31;
	add.s64 	%rd30, %rd32, -256;
	// begin inline asm
	ld.relaxed.gpu.v2.u32 {%r998, %r999}, [%rd30];
	// end inline asm
	mov.u32 	%r1000, %r995;
$L__BB8_83:
	setp.eq.s32 	%p56, %r998, 99;
	mov.b32 	%r377, -1;
	vote.sync.any.pred 	%p57, %p56, %r377;
	not.pred 	%p58, %p57;
	@%p58 bra 	$L__BB8_85;
	// begin inline asm
	nanosleep.u32 %r1000;
	// end inline asm
	shr.u32 	%r1000, %r1000, 1;
	// begin inline asm
	ld.relaxed.gpu.v2.u32 {%r998, %r999}, [%rd30];
	// end inline asm
	bra.uni 	$L__BB8_83;
$L__BB8_85:
	setp.eq.s32 	%p59, %r998, 101;
	mov.b32 	%r403, -1;
	vote.sync.ballot.b32 	%r404, %p59, %r403;
	and.b32  	%r405, %r404, %r327;
	or.b32  	%r406, %r405, -2147483648;
	add.s32 	%r407, %r406, -1;
	not.b32 	%r408, %r406;
	and.b32  	%r409, %r408, %r407;
	popc.b32 	%r382, %r409;
	mov.b32 	%r381, 1;
	// begin inline asm
	shfl.sync.down.b32 %r379, %r999, %r381, %r382, %r403;
	// end inline asm
	setp.lt.s32 	%p61, %r227, %r382;
	selp.b32 	%r410, %r379, 0, %p61;
	add.s32 	%r385, %r410, %r999;
	mov.b32 	%r386, 2;
	// begin inline asm
	shfl.sync.down.b32 %r384, %r385, %r386, %r382, %r403;
	// end inline asm
	add.s32 	%r411, %r227, 2;
	setp.gt.s32 	%p62, %r411, %r382;
	selp.b32 	%r412, 0, %r384, %p62;
	add.s32 	%r390, %r385, %r412;
	mov.b32 	%r391, 4;
	// begin inline asm
	shfl.sync.down.b32 %r389, %r390, %r391, %r382, %r403;
	// end inline asm
	add.s32 	%r413, %r227, 4;
	setp.gt.s32 	%p63, %r413, %r382;
	selp.b32 	%r414, 0, %r389, %p63;
	add.s32 	%r395, %r390, %r414;
	mov.b32 	%r396, 8;
	// begin inline asm
	shfl.sync.down.b32 %r394, %r395, %r396, %r382, %r403;
	// end inline asm
	add.s32 	%r415, %r227, 8;
	setp.gt.s32 	%p64, %r415, %r382;
	selp.b32 	%r416, 0, %r394, %p64;
	add.s32 	%r400, %r395, %r416;
	mov.b32 	%r401, 16;
	// begin inline asm
	shfl.sync.down.b32 %r399, %r400, %r401, %r382, %r403;
	// end inline asm
	add.s32 	%r417, %r227, 16;
	setp.gt.s32 	%p65, %r417, %r382;
	selp.b32 	%r418, 0, %r399, %p65;
	add.s32 	%r419, %r418, %r994;
	add.s32 	%r994, %r419, %r400;
	add.s32 	%r997, %r997, -32;
	bra.uni 	$L__BB8_81;
$L__BB8_86:
	@%p39 bra 	$L__BB8_88;
	add.s32 	%r372, %r994, %r149;
	add.s64 	%rd29, %rd13, 256;
	mov.b32 	%r371, 101;
	// begin inline asm
	st.relaxed.gpu.v2.u32 [%rd29], {%r371, %r372};
	// end inline asm
	st.shared.u32 	[_ZZN3cub18CUB_300001_SM_10006detail4scan16DeviceScanKernelINS2_10policy_hubIiiimN4cuda3std3__44plusIvEEE10Policy1000EN6thrust24THRUST_300001_SM_1000_NS10device_ptrIiEESF_NS0_13ScanTileStateIiLb1EEES9_NS1_10InputValueIiPiEEmiLb0EiEEvT0_T1_T2_iT3_T4_T5_E12temp_storage+4], %r994;
	st.shared.u32 	[_ZZN3cub18CUB_300001_SM_10006detail4scan16DeviceScanKernelINS2_10policy_hubIiiimN4cuda3std3__44plusIvEEE10Policy1000EN6thrust24THRUST_300001_SM_1000_NS10device_ptrIiEESF_NS0_13ScanTileStateIiLb1EEES9_NS1_10InputValueIiPiEEmiLb0EiEEvT0_T1_T2_iT3_T4_T5_E12temp_storage+8], %r372;
$L__BB8_88:
	setp.ne.s32 	%p54, %r227, 0;
	mov.u32 	%r1001, %r151;
	@%p54 bra 	$L__BB8_90;
	st.shared.u32 	[_ZZN3cub18CUB_300001_SM_10006detail4scan16DeviceScanKernelINS2_10policy_hubIiiimN4cuda3std3__44plusIvEEE10Policy1000EN6thrust24THRUST_300001_SM_1000_NS10device_ptrIiEESF_NS0_13ScanTileStateIiLb1EEES9_NS1_10InputValueIiPiEEmiLb0EiEEvT0_T1_T2_iT3_T4_T5_E12temp_storage+84], %r994;
	mov.u32 	%r1001, %r994;
$L__BB8_90:
	bar.sync 	0;
	setp.eq.s32 	%p55, %r76, 0;
	ld.shared.u32 	%r373, [_ZZN3cub18CUB_300001_SM_10006detail4scan16DeviceScanKernelINS2_10policy_hubIiiimN4cuda3std3__44plusIvEEE10Policy1000EN6thrust24THRUST_300001_SM_1000_NS10device_ptrIiEESF_NS0_13ScanTileStateIiLb1EEES9_NS1_10InputValueIiPiEEmiLb0EiEEvT0_T1_T2_iT3_T4_T5_E12temp_storage+84];
	selp.b32 	%r374, 0, %r373, %p55;
	add.s32 	%r1002, %r374, %r1001;
$L__BB8_91:
	add.s32 	%r514, %r1002, %r125;
	add.s32 	%r515, %r126, %r514;
	add.s32 	%r516, %r127, %r515;
	add.s32 	%r517, %r128, %r516;
	add.s32 	%r518, %r129, %r517;
	add.s32 	%r519, %r130, %r518;
	add.s32 	%r520, %r131, %r519;
	add.s32 	%r521, %r132, %r520;
	add.s32 	%r522, %r133, %r521;
	add.s32 	%r523, %r134, %r522;
	add.s32 	%r524, %r135, %r523;
	add.s32 	%r525, %r136, %r524;
	add.s32 	%r526, %r137, %r525;
	add.s32 	%r527, %r138, %r526;
	add.s32 	%r528, %r139, %r527;
	add.s32 	%r529, %r140, %r528;
	add.s32 	%r530, %r141, %r529;
	add.s32 	%r531, %r142, %r530;
	bar.sync 	0;
	st.shared.u32 	[%r124], %r1002;
	st.shared.u32 	[%r124+4], %r514;
	st.shared.u32 	[%r124+8], %r515;
	st.shared.u32 	[%r124+12], %r516;
	st.shared.u32 	[%r124+16], %r517;
	st.shared.u32 	[%r124+20], %r518;
	st.shared.u32 	[%r124+24], %r519;
	st.shared.u32 	[%r124+28], %r520;
	st.shared.u32 	[%r124+32], %r521;
	st.shared.u32 	[%r124+36], %r522;
	st.shared.u32 	[%r124+40], %r523;
	st.shared.u32 	[%r124+44], %r524;
	st.shared.u32 	[%r124+48], %r525;
	st.shared.u32 	[%r124+52], %r526;
	st.shared.u32 	[%r124+56], %r527;
	st.shared.u32 	[%r124+60], %r528;
	st.shared.u32 	[%r124+64], %r529;
	st.shared.u32 	[%r124+68], %r530;
	st.shared.u32 	[%r124+72], %r531;
	bar.warp.sync 	-1;
	ld.shared.u32 	%r185, [%r123];
	ld.shared.u32 	%r186, [%r123+128];
	ld.shared.u32 	%r187, [%r123+256];
	ld.shared.u32 	%r188, [%r123+384];
	ld.shared.u32 	%r189, [%r123+512];
	ld.shared.u32 	%r190, [%r123+640];
	ld.shared.u32 	%r191, [%r123+768];
	ld.shared.u32 	%r192, [%r123+896];
	ld.shared.u32 	%r193, [%r123+1024];
	ld.shared.u32 	%r194, [%r123+1152];
	ld.shared.u32 	%r195, [%r123+1280];
	ld.shared.u32 	%r196, [%r123+1408];
	ld.shared.u32 	%r197, [%r123+1536];
	ld.shared.u32 	%r198, [%r123+1664];
	ld.shared.u32 	%r199, [%r123+1792];
	ld.shared.u32 	%r200, [%r123+1920];
	ld.shared.u32 	%r201, [%r123+2048];
	ld.shared.u32 	%r202, [%r123+2176];
	ld.shared.u32 	%r203, [%r123+2304];
	setp.ne.s32 	%p80, %r76, 0;
	@%p80 bra 	$L__BB8_93;
	st.volatile.shared.u32 	[_ZZN3cub18CUB_300001_SM_10006detail4scan16DeviceScanKernelINS2_10policy_hubIiiimN4cuda3std3__44plusIvEEE10Policy1000EN6thrust24THRUST_300001_SM_1000_NS10device_ptrIiEESF_NS0_13ScanTileStateIiLb1EEES9_NS1_10InputValueIiPiEEmiLb0EiEEvT0_T1_T2_iT3_T4_T5_E12temp_storage+31616], %r75;
$L__BB8_93:
	bar.sync 	0;
	ld.volatile.shared.u32 	%r204, [_ZZN3cub18CUB_300001_SM_10006detail4scan16DeviceScanKernelINS2_10policy_hubIiiimN4cuda3std3__44plusIvEEE10Policy1000EN6thrust24THRUST_300001_SM_1000_NS10device_ptrIiEESF_NS0_13ScanTileStateIiLb1EEES9_NS1_10InputValueIiPiEEmiLb0EiEEvT0_T1_T2_iT3_T4_T5_E12temp_storage+31616];
	cvt.u64.u32 	%rd39, %r78;
	add.s64 	%rd40, %rd5, %rd39;
	setp.ge.s32 	%p81, %r78, %r204;
	shl.b64 	%rd41, %rd40, 2;
	add.s64 	%rd15, %rd4, %rd41;
	@%p81 bra 	$L__BB8_95;
	st.global.u32 	[%rd15], %r185;
$L__BB8_95:
	mov.u32 	%r532, %tid.x;
	and.b32  	%r533, %r532, 992;
	mul.lo.s32 	%r534, %r533, 19;
	and.b32  	%r535, %r532, 31;
	or.b32  	%r536, %r534, %r535;
	add.s32 	%r537, %r536, 32;
	setp.ge.s32 	%p82, %r537, %r204;
	@%p82 bra 	$L__BB8_97;
	st.global.u32 	[%rd15+128], %r186;
$L__BB8_97:
	add.s32 	%r543, %r536, 64;
	setp.ge.s32 	%p83, %r543, %r204;
	@%p83 bra 	$L__BB8_99;
	st.global.u32 	[%rd15+256], %r187;
$L__BB8_99:
	add.s32 	%r549, %r536, 96;
	setp.ge.s32 	%p84, %r549, %r204;
	@%p84 bra 	$L__BB8_101;
	st.global.u32 	[%rd15+384], %r188;
$L__BB8_101:
	add.s32 	%r555, %r536, 128;
	setp.ge.s32 	%p85, %r555, %r204;
	@%p85 bra 	$L__BB8_103;
	st.global.u32 	[%rd15+512], %r189;
$L__BB8_103:
	add.s32 	%r561, %r536, 160;
	setp.ge.s32 	%p86, %r561, %r204;
	@%p86 bra 	$L__BB8_105;
	st.global.u32 	[%rd15+640], %r190;
$L__BB8_105:
	add.s32 	%r567, %r536, 192;
	setp.ge.s32 	%p87, %r567, %r204;
	@%p87 bra 	$L__BB8_107;
	st.global.u32 	[%rd15+768], %r191;
$L__BB8_107:
	add.s32 	%r573, %r536, 224;
	setp.ge.s32 	%p88, %r573, %r204;
	@%p88 bra 	$L__BB8_109;
	st.global.u32 	[%rd15+896], %r192;
$L__BB8_109:
	setp.ge.s32 	%p89, %r95, %r204;
	@%p89 bra 	$L__BB8_111;
	st.global.u32 	[%rd15+1024], %r193;
$L__BB8_111:
	setp.ge.s32 	%p90, %r98, %r204;
	@%p90 bra 	$L__BB8_113;
	st.global.u32 	[%rd15+1152], %r194;
$L__BB8_113:
	add.s32 	%r579, %r536, 320;
	setp.ge.s32 	%p91, %r579, %r204;
	@%p91 bra 	$L__BB8_115;
	st.global.u32 	[%rd15+1280], %r195;
$L__BB8_115:
	add.s32 	%r585, %r536, 352;
	setp.ge.s32 	%p92, %r585, %r204;
	@%p92 bra 	$L__BB8_117;
	st.global.u32 	[%rd15+1408], %r196;
$L__BB8_117:
	add.s32 	%r591, %r536, 384;
	setp.ge.s32 	%p93, %r591, %r204;
	@%p93 bra 	$L__BB8_119;
	st.global.u32 	[%rd15+1536], %r197;
$L__BB8_119:
	add.s32 	%r597, %r536, 416;
	setp.ge.s32 	%p94, %r597, %r204;
	@%p94 bra 	$L__BB8_121;
	st.global.u32 	[%rd15+1664], %r198;
$L__BB8_121:
	add.s32 	%r603, %r536, 448;
	setp.ge.s32 	%p95, %r603, %r204;
	@%p95 bra 	$L__BB8_123;
	st.global.u32 	[%rd15+1792], %r199;
$L__BB8_123:
	add.s32 	%r609, %r536, 480;
	setp.ge.s32 	%p96, %r609, %r204;
	@%p96 bra 	$L__BB8_125;
	st.global.u32 	[%rd15+1920], %r200;
$L__BB8_125:
	add.s32 	%r615, %r536, 512;
	setp.ge.s32 	%p97, %r615, %r204;
	@%p97 bra 	$L__BB8_127;
	st.global.u32 	[%rd15+2048], %r201;
$L__BB8_127:
	setp.ge.s32 	%p98, %r115, %r204;
	@%p98 bra 	$L__BB8_129;
	st.global.u32 	[%rd15+2176], %r202;
$L__BB8_129:
	setp.ge.s32 	%p99, %r118, %r204;
	@%p99 bra 	$L__BB8_131;
	st.global.u32 	[%rd15+2304], %r203;
$L__BB8_131:
	ret;

}


// ===== COMPILED SASS (sm_100) =====

	.target	sm_100

	.elftype	@"ET_EXEC"


//--------------------- .note.nv.tkinfo           --------------------------
	.section	.note.nv.tkinfo,"",@"SHT_NOTE"
	.sectionflags	@"SHF_NOTE_NV_TKINFO"
	.tkinfo
        /*0018*/ 	.word	0x00000002
        /*0030*/ 	.string	""
        /*0030*/ 	.string	"ptxas"
        /*0030*/ 	.string	"Cuda compilation tools, release 13.0, V13.0.88"
        /*0030*/ 	.string	"Build cuda_13.0.r13.0/compiler.36424714_0"
        /*0030*/ 	.string	"-arch sm_100 -m 64 "



//--------------------- .note.nv.cuinfo           --------------------------
	.section	.note.nv.cuinfo,"",@"SHT_NOTE"
	.sectionflags	@"SHF_NOTE_NV_CUINFO"
        /*0018*/ 	.short	0x0002
        /*001a*/ 	.short	0x0064
        /*001c*/ 	.short	0x0082
	.zero		2


//--------------------- .nv.info                  --------------------------
	.section	.nv.info,"",@"SHT_CUDA_INFO"
	.align	4


	//----- nvinfo : EIATTR_REGCOUNT
	.align		4
        /*0000*/ 	.byte	0x04, 0x2f
        /*0002*/ 	.short	(.L_46 - .L_45)
	.align		4
.L_45:
        /*0004*/ 	.word	index@(_Z10SemiFilteriiiPf)
        /*0008*/ 	.word	0x00000012


	//----- nvinfo : EIATTR_FRAME_SIZE
	.align		4
.L_46:
        /*000c*/ 	.byte	0x04, 0x11
        /*000e*/ 	.short	(.L_48 - .L_47)
	.align		4
.L_47:
        /*0010*/ 	.word	index@(_Z10SemiFilteriiiPf)
        /*0014*/ 	.word	0x00000000


	//----- nvinfo : EIATTR_REGCOUNT
	.align		4
.L_48:
        /*0018*/ 	.byte	0x04, 0x2f
        /*001a*/ 	.short	(.L_50 - .L_49)
	.align		4
.L_49:
        /*001c*/ 	.word	index@(_Z7_reducePfib)
        /*0020*/ 	.word	0x00000010


	//----- nvinfo : EIATTR_FRAME_SIZE
	.align		4
.L_50:
        /*0024*/ 	.byte	0x04, 0x11
        /*0026*/ 	.short	(.L_52 - .L_51)
	.align		4
.L_51:
        /*0028*/ 	.word	index@(_Z7_reducePfib)
        /*002c*/ 	.word	0x00000000


	//----- nvinfo : EIATTR_REGCOUNT
	.align		4
.L_52:
        /*0030*/ 	.byte	0x04, 0x2f
        /*0032*/ 	.short	(.L_54 - .L_53)
	.align		4
.L_53:
        /*0034*/ 	.word	index@(_Z4histPfPiffii)
        /*0038*/ 	.word	0x00000016


	//----- nvinfo : EIATTR_FRAME_SIZE
	.align		4
.L_54:
        /*003c*/ 	.byte	0x04, 0x11
        /*003e*/ 	.short	(.L_56 - .L_55)
	.align		4
.L_55:
        /*0040*/ 	.word	index@($__internal_1_$__cuda_sm3x_div_rn_noftz_f32_slowpath)
        /*0044*/ 	.word	0x00000000


	//----- nvinfo : EIATTR_FRAME_SIZE
	.align		4
.L_56:
        /*0048*/ 	.byte	0x04, 0x11
        /*004a*/ 	.short	(.L_58 - .L_57)
	.align		4
.L_57:
        /*004c*/ 	.word	index@(_Z4histPfPiffii)
        /*0050*/ 	.word	0x00000000


	//----- nvinfo : EIATTR_REGCOUNT
	.align		4
.L_58:
        /*0054*/ 	.byte	0x04, 0x2f
        /*0056*/ 	.short	(.L_60 - .L_59)
	.align		4
.L_59:
        /*0058*/ 	.word	index@(_Z10count_sortPfS_Piffii)
        /*005c*/ 	.word	0x00000018


	//----- nvinfo : EIATTR_FRAME_SIZE
	.align		4
.L_60:
        /*0060*/ 	.byte	0x04, 0x11
        /*0062*/ 	.short	(.L_62 - .L_61)
	.align		4
.L_61:
        /*0064*/ 	.word	index@($__internal_0_$__cuda_sm3x_div_rn_noftz_f32_slowpath)
        /*0068*/ 	.word	0x00000000


	//----- nvinfo : EIATTR_FRAME_SIZE
	.align		4
.L_62:
        /*006c*/ 	.byte	0x04, 0x11
        /*006e*/ 	.short	(.L_64 - .L_63)
	.align		4
.L_63:
        /*0070*/ 	.word	index@(_Z10count_sortPfS_Piffii)
        /*0074*/ 	.word	0x00000000


	//----- nvinfo : EIATTR_REGCOUNT
	.align		4
.L_64:
        /*0078*/ 	.byte	0x04, 0x2f
        /*007a*/ 	.short	(.L_66 - .L_65)
	.align		4
.L_65:
        /*007c*/ 	.word	index@(_Z18shared_BitonicSortPfPii)
        /*0080*/ 	.word	0x00000045


	//----- nvinfo : EIATTR_FRAME_SIZE
	.align		4
.L_66:
        /*0084*/ 	.byte	0x04, 0x11
        /*0086*/ 	.short	(.L_68 - .L_67)
	.align		4
.L_67:
        /*0088*/ 	.word	index@(_Z18shared_BitonicSortPfPii)
        /*008c*/ 	.word	0x00000000


	//----- nvinfo : EIATTR_REGCOUNT
	.align		4
.L_68:
        /*0090*/ 	.byte	0x04, 0x2f
        /*0092*/ 	.short	(.L_70 - .L_69)
	.align		4
.L_69:
        /*0094*/ 	.word	index@(_ZN3cub18CUB_300001_SM_10006detail11EmptyKernelIvEEvv)
        /*0098*/ 	.word	0x00000004


	//----- nvinfo : EIATTR_FRAME_SIZE
	.align		4
.L_70:
        /*009c*/ 	.byte	0x04, 0x11
        /*009e*/ 	.short	(.L_72 - .L_71)
	.align		4
.L_71:
        /*00a0*/ 	.word	index@(_ZN3cub18CUB_300001_SM_10006detail11EmptyKernelIvEEvv)
        /*00a4*/ 	.word	0x00000000


	//----- nvinfo : EIATTR_REGCOUNT
	.align		4
.L_72:
        /*00a8*/ 	.byte	0x04, 0x2f
        /*00aa*/ 	.short	(.L_74 - .L_73)
	.align		4
.L_73:
        /*00ac*/ 	.word	index@(_ZN3cub18CUB_300001_SM_10006detail4scan20DeviceScanInitKernelINS0_13ScanTileStateIiLb1EEEEEvT_i)
        /*00b0*/ 	.word	0x00000008


	//----- nvinfo : EIATTR_FRAME_SIZE
	.align		4
.L_74:
        /*00b4*/ 	.byte	0x04, 0x11
        /*00b6*/ 	.short	(.L_76 - .L_75)
	.align		4
.L_75:
        /*00b8*/ 	.word	index@(_ZN3cub18CUB_300001_SM_10006detail4scan20DeviceScanInitKernelINS0_13ScanTileStateIiLb1EEEEEvT_i)
        /*00bc*/ 	.word	0x00000000


	//----- nvinfo : EIATTR_REGCOUNT
	.align		4
.L_76:
        /*00c0*/ 	.byte	0x04, 0x2f
        /*00c2*/ 	.short	(.L_78 - .L_77)
	.align		4
.L_77:
        /*00c4*/ 	.word	index@(_ZN3cub18CUB_300001_SM_10006detail4scan16DeviceScanKernelINS2_10policy_hubIiiijN4cuda3std3__44plusIvEEE10Policy1000EN6thrust24THRUST_300001_SM_1000_NS10device_ptrIiEESF_NS0_13ScanTileStateIiLb1EEES9_NS1_10InputValueIiPiEEjiLb0EiEEvT0_T1_T2_iT3_T4_T5_)
        /*00c8*/ 	.word	0x00000038


	//----- nvinfo : EIATTR_FRAME_SIZE
	.align		4
.L_78:
        /*00cc*/ 	.byte	0x04, 0x11
        /*00ce*/ 	.short	(.L_80 - .L_79)
	.align		4
.L_79:
        /*00d0*/ 	.word	index@(_ZN3cub18CUB_300001_SM_10006detail4scan16DeviceScanKernelINS2_10policy_hubIiiijN4cuda3std3__44plusIvEEE10Policy1000EN6thrust24THRUST_300001_SM_1000_NS10device_ptrIiEESF_NS0_13ScanTileStateIiLb1EEES9_NS1_10InputValueIiPiEEjiLb0EiEEvT0_T1_T2_iT3_T4_T5_)
        /*00d4*/ 	.word	0x00000000


	//----- nvinfo : EIATTR_REGCOUNT
	.align		4
.L_80:
        /*00d8*/ 	.byte	0x04, 0x2f
        /*00da*/ 	.short	(.L_82 - .L_81)
	.align		4
.L_81:
        /*00dc*/ 	.word	index@(_ZN3cub18CUB_300001_SM_10006detail4scan16DeviceScanKernelINS2_10policy_hubIiiimN4cuda3std3__44plusIvEEE10Policy1000EN6thrust24THRUST_300001_SM_1000_NS10device_ptrIiEESF_NS0_13ScanTileStateIiLb1EEES9_NS1_10InputValueIiPiEEmiLb0EiEEvT0_T1_T2_iT3_T4_T5_)
        /*00e0*/ 	.word	0x00000030


	//----- nvinfo : EIATTR_FRAME_SIZE
	.align		4
.L_82:
        /*00e4*/ 	.byte	0x04, 0x11
        /*00e6*/ 	.short	(.L_84 - .L_83)
	.align		4
.L_83:
        /*00e8*/ 	.word	index@(_ZN3cub18CUB_300001_SM_10006detail4scan16DeviceScanKernelINS2_10policy_hubIiiimN4cuda3std3__44plusIvEEE10Policy1000EN6thrust24THRUST_300001_SM_1000_NS10device_ptrIiEESF_NS0_13ScanTileStateIiLb1EEES9_NS1_10InputValueIiPiEEmiLb0EiEEvT0_T1_T2_iT3_T4_T5_)
        /*00ec*/ 	.word	0x00000000


	//----- nvinfo : EIATTR_MIN_STACK_SIZE
	.align		4
.L_84:
        /*00f0*/ 	.byte	0x04, 0x12
        /*00f2*/ 	.short	(.L_86 - .L_85)
	.align		4
.L_85:
        /*00f4*/ 	.word	index@(_ZN3cub18CUB_300001_SM_10006detail4scan16DeviceScanKernelINS2_10policy_hubIiiimN4cuda3std3__44plusIvEEE10Policy1000EN6thrust24THRUST_300001_SM_1000_NS10device_ptrIiEESF_NS0_13ScanTileStateIiLb1EEES9_NS1_10InputValueIiPiEEmiLb0EiEEvT0_T1_T2_iT3_T4_T5_)
        /*00f8*/ 	.word	0x00000000


	//----- nvinfo : EIATTR_MIN_STACK_SIZE
	.align		4
.L_86:
        /*00fc*/ 	.byte	0x04, 0x12
        /*00fe*/ 	.short	(.L_88 - .L_87)
	.align		4
.L_87:
        /*0100*/ 	.word	index@(_ZN3cub18CUB_300001_SM_10006detail4scan16DeviceScanKernelINS2_10policy_hubIiiijN4cuda3std3__44plusIvEEE10Policy1000EN6thrust24THRUST_300001_SM_1000_NS10device_ptrIiEESF_NS0_13ScanTileStateIiLb1EEES9_NS1_10InputValueIiPiEEjiLb0EiEEvT0_T1_T2_iT3_T4_T5_)
        /*0104*/ 	.word	0x00000000


	//----- nvinfo : EIATTR_MIN_STACK_SIZE
	.align		4
.L_88:
        /*0108*/ 	.byte	0x04, 0x12
        /*010a*/ 	.short	(.L_90 - .L_89)
	.align		4
.L_89:
        /*010c*/ 	.word	index@(_ZN3cub18CUB_300001_SM_10006detail4scan20DeviceScanInitKernelINS0_13ScanTileStateIiLb1EEEEEvT_i)
        /*0110*/ 	.word	0x00000000


	//----- nvinfo : EIATTR_MIN_STACK_SIZE
	.align		4
.L_90:
        /*0114*/ 	.byte	0x04, 0x12
        /*0116*/ 	.short	(.L_92 - .L_91)
	.align		4
.L_91:
        /*0118*/ 	.word	index@(_ZN3cub18CUB_300001_SM_10006detail11EmptyKernelIvEEvv)
        /*011c*/ 	.word	0x00000000


	//----- nvinfo : EIATTR_MIN_STACK_SIZE
	.align		4
.L_92:
        /*0120*/ 	.byte	0x04, 0x12
        /*0122*/ 	.short	(.L_94 - .L_93)
	.align		4
.L_93:
        /*0124*/ 	.word	index@(_Z18shared_BitonicSortPfPii)
        /*0128*/ 	.word	0x00000000


	//----- nvinfo : EIATTR_MIN_STACK_SIZE
	.align		4
.L_94:
        /*012c*/ 	.byte	0x04, 0x12
        /*012e*/ 	.short	(.L_96 - .L_95)
	.align		4
.L_95:
        /*0130*/ 	.word	index@(_Z10count_sortPfS_Piffii)
        /*0134*/ 	.word	0x00000000


	//----- nvinfo : EIATTR_MIN_STACK_SIZE
	.align		4
.L_96:
        /*0138*/ 	.byte	0x04, 0x12
        /*013a*/ 	.short	(.L_98 - .L_97)
	.align		4
.L_97:
        /*013c*/ 	.word	index@(_Z4histPfPiffii)
        /*0140*/ 	.word	0x00000000


	//----- nvinfo : EIATTR_MIN_STACK_SIZE
	.align		4
.L_98:
        /*0144*/ 	.byte	0x04, 0x12
        /*0146*/ 	.short	(.L_100 - .L_99)
	.align		4
.L_99:
        /*0148*/ 	.word	index@(_Z7_reducePfib)
        /*014c*/ 	.word	0x00000000


	//----- nvinfo : EIATTR_MIN_STACK_SIZE
	.align		4
.L_100:
        /*0150*/ 	.byte	0x04, 0x12
        /*0152*/ 	.short	(.L_102 - .L_101)
	.align		4
.L_101:
        /*0154*/ 	.word	index@(_Z10SemiFilteriiiPf)
        /*0158*/ 	.word	0x00000000
.L_102:


//--------------------- .nv.compat                --------------------------
	.section	.nv.compat,"",@"SHT_CUDA_COMPAT_INFO"
	.align	4
        /*0000*/ 	.byte	0x02, 0x09, 0x00, 0x00, 0x02, 0x02, 0x01, 0x00, 0x02, 0x05, 0x05, 0x00, 0x03, 0x07, 0x01, 0x01
        /*0010*/ 	.byte	0x02, 0x03, 0x00, 0x00, 0x02, 0x06, 0x01, 0x00, 0x04, 0x0b, 0x08, 0x00, 0x01, 0x00, 0x00, 0x00
        /*0020*/ 	.byte	0x00, 0x00, 0x00, 0x00


//--------------------- .nv.info._ZN3cub18CUB_300001_SM_10006detail4scan16DeviceScanKernelINS2_10policy_hubIiiimN4cuda3std3__44plusIvEEE10Policy1000EN6thrust24THRUST_300001_SM_1000_NS10device_ptrIiEESF_NS0_13ScanTileStateIiLb1EEES9_NS1_10InputValueIiPiEEmiLb0EiEEvT0_T1_T2_iT3_T4_T5_ --------------------------
	.section	.nv.info._ZN3cub18CUB_300001_SM_10006detail4scan16DeviceScanKernelINS2_10policy_hubIiiimN4cuda3std3__44plusIvEEE10Policy1000EN6thrust24THRUST_300001_SM_1000_NS10device_ptrIiEESF_NS0_13ScanTileStateIiLb1EEES9_NS1_10InputValueIiPiEEmiLb0EiEEvT0_T1_T2_iT3_T4_T5_,"",@"SHT_CUDA_INFO"
	.sectionflags	@""
	.align	4


	//----- nvinfo : EIATTR_CUDA_API_VERSION
	.align		4
        /*0000*/ 	.byte	0x04, 0x37
        /*0002*/ 	.short	(.L_104 - .L_103)
.L_103:
        /*0004*/ 	.word	0x00000082


	//----- nvinfo : EIATTR_KPARAM_INFO
	.align		4
.L_104:
        /*0008*/ 	.byte	0x04, 0x17
        /*000a*/ 	.short	(.L_106 - .L_105)
.L_105:
        /*000c*/ 	.word	0x00000000
        /*0010*/ 	.short	0x0006
        /*0012*/ 	.short	0x0030
        /*0014*/ 	.byte	0x00, 0xf0, 0x21, 0x00


	//----- nvinfo : EIATTR_KPARAM_INFO
	.align		4
.L_106:
        /*0018*/ 	.byte	0x04, 0x17
        /*001a*/ 	.short	(.L_108 - .L_107)
.L_107:
        /*001c*/ 	.word	0x00000000
        /*0020*/ 	.short	0x0005
        /*0022*/ 	.short	0x0020
        /*0024*/ 	.byte	0x00, 0xf0, 0x41, 0x00


	//----- nvinfo : EIATTR_KPARAM_INFO
	.align		4
.L_108:
        /*0028*/ 	.byte	0x04, 0x17
        /*002a*/ 	.short	(.L_110 - .L_109)
.L_109:
        /*002c*/ 	.word	0x00000000
        /*0030*/ 	.short	0x0004
        /*0032*/ 	.short	0x001c
        /*0034*/ 	.byte	0x00, 0xf0, 0x05, 0x00


	//----- nvinfo : EIATTR_KPARAM_INFO
	.align		4
.L_110:
        /*0038*/ 	.byte	0x04, 0x17
        /*003a*/ 	.short	(.L_112 - .L_111)
.L_111:
        /*003c*/ 	.word	0x00000000
        /*0040*/ 	.short	0x0003
        /*0042*/ 	.short	0x0018
        /*0044*/ 	.byte	0x00, 0xf0, 0x11, 0x00


	//----- nvinfo : EIATTR_KPARAM_INFO
	.align		4
.L_112:
        /*0048*/ 	.byte	0x04, 0x17
        /*004a*/ 	.short	(.L_114 - .L_113)
.L_113:
        /*004c*/ 	.word	0x00000000
        /*0050*/ 	.short	0x0002
        /*0052*/ 	.short	0x0010
        /*0054*/ 	.byte	0x00, 0xf0, 0x21, 0x00


	//----- nvinfo : EIATTR_KPARAM_INFO
	.align		4
.L_114:
        /*0058*/ 	.byte	0x04, 0x17
        /*005a*/ 	.short	(.L_116 - .L_115)
.L_115:
        /*005c*/ 	.word	0x00000000
        /*0060*/ 	.short	0x0001
        /*0062*/ 	.short	0x0008
        /*0064*/ 	.byte	0x00, 0xf0, 0x21, 0x00


	//----- nvinfo : EIATTR_KPARAM_INFO
	.align		4
.L_116:
        /*0068*/ 	.byte	0x04, 0x17
        /*006a*/ 	.short	(.L_118 - .L_117)
.L_117:
        /*006c*/ 	.word	0x00000000
        /*0070*/ 	.short	0x0000
        /*0072*/ 	.short	0x0000
        /*0074*/ 	.byte	0x00, 0xf0, 0x21, 0x00


	//----- nvinfo : EIATTR_SPARSE_MMA_MASK
	.align		4
.L_118:
        /*0078*/ 	.byte	0x03, 0x50
        /*007a*/ 	.short	0x0000


	//----- nvinfo : EIATTR_MAXREG_COUNT
	.align		4
        /*007c*/ 	.byte	0x03, 0x1b
        /*007e*/ 	.short	0x0080


	//----- nvinfo : EIATTR_NUM_BARRIERS
	.align		4
        /*0080*/ 	.byte	0x02, 0x4c
        /*0082*/ 	.byte	0x01
	.zero		1


	//----- nvinfo : EIATTR_MERCURY_ISA_VERSION
	.align		4
        /*0084*/ 	.byte	0x03, 0x5f
        /*0086*/ 	.short	0x0101


	//----- nvinfo : EIATTR_COOP_GROUP_MASK_REGIDS
	.align		4
        /*0088*/ 	.byte	0x04, 0x29
        /*008a*/ 	.short	(.L_120 - .L_119)


	//   ....[0]....
.L_119:
        /*008c*/ 	.word	0xffffffff


	//   ....[1]....
        /*0090*/ 	.word	0xffffffff


	//   ....[2]....
        /*0094*/ 	.word	0xffffffff


	//   ....[3]....
        /*0098*/ 	.word	0xffffffff


	//   ....[4]....
        /*009c*/ 	.word	0xffffffff


	//   ....[5]....
        /*00a0*/ 	.word	0xffffffff


	//   ....[6]....
        /*00a4*/ 	.word	0xffffffff


	//   ....[7]....
        /*00a8*/ 	.word	0xffffffff


	//   ....[8]....
        /*00ac*/ 	.word	0xffffffff


	//   ....[9]....
        /*00b0*/ 	.word	0xffffffff


	//   ....[10]....
        /*00b4*/ 	.word	0xffffffff


	//   ....[11]....
        /*00b8*/ 	.word	0xffffffff


	//   ....[12]....
        /*00bc*/ 	.word	0xffffffff


	//   ....[13]....
        /*00c0*/ 	.word	0xffffffff


	//   ....[14]....
        /*00c4*/ 	.word	0xffffffff


	//   ....[15]....
        /*00c8*/ 	.word	0xffffffff


	//   ....[16]....
        /*00cc*/ 	.word	0xffffffff


	//   ....[17]....
        /*00d0*/ 	.word	0xffffffff


	//   ....[18]....
        /*00d4*/ 	.word	0xffffffff


	//   ....[19]....
        /*00d8*/ 	.word	0xffffffff


	//   ....[20]....
        /*00dc*/ 	.word	0xffffffff


	//   ....[21]....
        /*00e0*/ 	.word	0xffffffff


	//   ....[22]....
        /*00e4*/ 	.word	0xffffffff


	//   ....[23]....
        /*00e8*/ 	.word	0xffffffff


	//   ....[24]....
        /*00ec*/ 	.word	0xffffffff


	//   ....[25]....
        /*00f0*/ 	.word	0xffffffff


	//   ....[26]....
        /*00f4*/ 	.word	0xffffffff


	//   ....[27]....
        /*00f8*/ 	.word	0xffffffff


	//   ....[28]....
        /*00fc*/ 	.word	0xffffffff


	//   ....[29]....
        /*0100*/ 	.word	0xffffffff


	//   ....[30]....
        /*0104*/ 	.word	0xffffffff


	//   ....[31]....
        /*0108*/ 	.word	0xffffffff


	//   ....[32]....
        /*010c*/ 	.word	0xffffffff


	//   ....[33]....
        /*0110*/ 	.word	0xffffffff


	//   ....[34]....
        /*0114*/ 	.word	0xffffffff


	//   ....[35]....
        /*0118*/ 	.word	0xffffffff


	//   ....[36]....
        /*011c*/ 	.word	0xffffffff


	//   ....[37]....
        /*0120*/ 	.word	0xffffffff


	//   ....[38]....
        /*0124*/ 	.word	0xffffffff


	//   ....[39]....
        /*0128*/ 	.word	0xffffffff


	//   ....[40]....
        /*012c*/ 	.word	0xffffffff


	//   ....[41]....
        /*0130*/ 	.word	0xffffffff


	//   ....[42]....
        /*0134*/ 	.word	0xffffffff


	//   ....[43]....
        /*0138*/ 	.word	0xffffffff


	//   ....[44]....
        /*013c*/ 	.word	0xffffffff


	//   ....[45]....
        /*0140*/ 	.word	0xffffffff


	//   ....[46]....
        /*0144*/ 	.word	0xffffffff


	//   ....[47]....
        /*0148*/ 	.word	0xffffffff


	//   ....[48]....
        /*014c*/ 	.word	0xffffffff


	//   ....[49]....
        /*0150*/ 	.word	0xffffffff


	//   ....[50]....
        /*0154*/ 	.word	0xffffffff


	//   ....[51]....
        /*0158*/ 	.word	0xffffffff


	//   ....[52]....
        /*015c*/ 	.word	0xffffffff


	//   ....[53]....
        /*0160*/ 	.word	0xffffffff


	//   ....[54]....
        /*0164*/ 	.word	0xffffffff


	//   ....[55]....
        /*0168*/ 	.word	0xffffffff


	//   ....[56]....
        /*016c*/ 	.word	0xffffffff


	//   ....[57]....
        /*0170*/ 	.word	0xffffffff


	//   ....[58]....
        /*0174*/ 	.word	0xffffffff


	//   ....[59]....
        /*0178*/ 	.word	0xffffffff


	//   ....[60]....
        /*017c*/ 	.word	0x0500000a


	//   ....[61]....
        /*0180*/ 	.word	0x0500000a


	//   ....[62]....
        /*0184*/ 	.word	0x0500000a


	//   ....[63]....
        /*0188*/ 	.word	0x0500000a


	//   ....[64]....
        /*018c*/ 	.word	0x0500000a


	//   ....[65]....
        /*0190*/ 	.word	0x0500000a


	//   ....[66]....
        /*0194*/ 	.word	0x0500000a


	//   ....[67]....
        /*0198*/ 	.word	0x0500000a


	//   ....[68]....
        /*019c*/ 	.word	0x0500000a


	//   ....[69]....
        /*01a0*/ 	.word	0x0500000a


	//   ....[70]....
        /*01a4*/ 	.word	0x0500000a


	//   ....[71]....
        /*01a8*/ 	.word	0x0500000a


	//   ....[72]....
        /*01ac*/ 	.word	0x0500000a


	//   ....[73]....
        /*01b0*/ 	.word	0x0500000a


	//   ....[74]....
        /*01b4*/ 	.word	0x0500000a


	//   ....[75]....
        /*01b8*/ 	.word	0x0500000a


	//   ....[76]....
        /*01bc*/ 	.word	0x0500000a


	//   ....[77]....
        /*01c0*/ 	.word	0x0500000a


	//   ....[78]....
        /*01c4*/ 	.word	0x0500000a


	//   ....[79]....
        /*01c8*/ 	.word	0x0500000a


	//   ....[80]....
        /*01cc*/ 	.word	0x0500000a


	//   ....[81]....
        /*01d0*/ 	.word	0x0500000a


	//   ....[82]....
        /*01d4*/ 	.word	0x0500000a


	//   ....[83]....
        /*01d8*/ 	.word	0x0500000a


	//   ....[84]....
        /*01dc*/ 	.word	0x0500000a


	//   ....[85]....
        /*01e0*/ 	.word	0x0500000a


	//   ....[86]....
        /*01e4*/ 	.word	0x0500000a


	//   ....[87]....
        /*01e8*/ 	.word	0x0500000a


	//   ....[88]....
        /*01ec*/ 	.word	0x0500000a


	//   ....[89]....
        /*01f0*/ 	.word	0x0500000a


	//   ....[90]....
        /*01f4*/ 	.word	0x0500000a


	//   ....[91]....
        /*01f8*/ 	.word	0x0500000a


	//   ....[92]....
        /*01fc*/ 	.word	0x0500000a


	//   ....[93]....
        /*0200*/ 	.word	0x0500000a


	//   ....[94]....
        /*0204*/ 	.word	0x0500000a


	//   ....[95]....
        /*0208*/ 	.word	0x0500000a


	//----- nvinfo : EIATTR_COOP_GROUP_INSTR_OFFSETS
	.align		4
.L_120:
        /*020c*/ 	.byte	0x04, 0x28
        /*020e*/ 	.short	(.L_122 - .L_121)


	//   ....[0]....
.L_121:
        /*0210*/ 	.word	0x000004d0


	//   ....[1]....
        /*0214*/ 	.word	0x000006f0


	//   ....[2]....
        /*0218*/ 	.word	0x00000710


	//   ....[3]....
        /*021c*/ 	.word	0x00000730


	//   ....[4]....
        /*0220*/ 	.word	0x00000750


	//   ....[5]....
        /*0224*/ 	.word	0x00000770


	//   ....[6]....
        /*0228*/ 	.word	0x00000b80


	//   ....[7]....
        /*022c*/ 	.word	0x00000ba0


	//   ....[8]....
        /*0230*/ 	.word	0x00000bc0


	//   ....[9]....
        /*0234*/ 	.word	0x00000be0


	//   ....[10]....
        /*0238*/ 	.word	0x00000c00


	//   ....[11]....
        /*023c*/ 	.word	0x00001000


	//   ....[12]....
        /*0240*/ 	.word	0x00001090


	//   ....[13]....
        /*0244*/ 	.word	0x000010f0


	//   ....[14]....
        /*0248*/ 	.word	0x00001160


	//   ....[15]....
        /*024c*/ 	.word	0x000011c0


	//   ....[16]....
        /*0250*/ 	.word	0x00001210


	//   ....[17]....
        /*0254*/ 	.word	0x00001270


	//   ....[18]....
        /*0258*/ 	.word	0x000012c0


	//   ....[19]....
        /*025c*/ 	.word	0x000012e0


	//   ....[20]....
        /*0260*/ 	.word	0x000013a0


	//   ....[21]....
        /*0264*/ 	.word	0x00001430


	//   ....[22]....
        /*0268*/ 	.word	0x00001480


	//   ....[23]....
        /*026c*/ 	.word	0x000014e0


	//   ....[24]....
        /*0270*/ 	.word	0x00001540


	//   ....[25]....
        /*0274*/ 	.word	0x00001580


	//   ....[26]....
        /*0278*/ 	.word	0x000015c0


	//   ....[27]....
        /*027c*/ 	.word	0x00001600


	//   ....[28]....
        /*0280*/ 	.word	0x00001610


	//   ....[29]....
        /*0284*/ 	.word	0x00001a50


	//   ....[30]....
        /*0288*/ 	.word	0x00002430


	//   ....[31]....
        /*028c*/ 	.word	0x00002650


	//   ....[32]....
        /*0290*/ 	.word	0x00002670


	//   ....[33]....
        /*0294*/ 	.word	0x00002690


	//   ....[34]....
        /*0298*/ 	.word	0x000026b0


	//   ....[35]....
        /*029c*/ 	.word	0x000026d0


	//   ....[36]....
        /*02a0*/ 	.word	0x00002a60


	//   ....[37]....
        /*02a4*/ 	.word	0x00002a80


	//   ....[38]....
        /*02a8*/ 	.word	0x00002aa0


	//   ....[39]....
        /*02ac*/ 	.word	0x00002ac0


	//   ....[40]....
        /*02b0*/ 	.word	0x00002ae0


	//   ....[41]....
        /*02b4*/ 	.word	0x00002ee0


	//   ....[42]....
        /*02b8*/ 	.word	0x00002f70


	//   ....[43]....
        /*02bc*/ 	.word	0x00002fd0


	//   ....[44]....
        /*02c0*/ 	.word	0x00003030


	//   ....[45]....
        /*02c4*/ 	.word	0x00003090


	//   ....[46]....
        /*02c8*/ 	.word	0x000030f0


	//   ....[47]....
        /*02cc*/ 	.word	0x00003140


	//   ....[48]....
        /*02d0*/ 	.word	0x000031b0


	//   ....[49]....
        /*02d4*/ 	.word	0x000031c0


	//   ....[50]....
        /*02d8*/ 	.word	0x00003280


	//   ....[51]....
        /*02dc*/ 	.word	0x00003310


	//   ....[52]....
        /*02e0*/ 	.word	0x00003360


	//   ....[53]....
        /*02e4*/ 	.word	0x000033d0


	//   ....[54]....
        /*02e8*/ 	.word	0x00003430


	//   ....[55]....
        /*02ec*/ 	.word	0x00003480


	//   ....[56]....
        /*02f0*/ 	.word	0x000034c0


	//   ....[57]....
        /*02f4*/ 	.word	0x00003520


	//   ....[58]....
        /*02f8*/ 	.word	0x00003530


	//   ....[59]....
        /*02fc*/ 	.word	0x000039a0


	//   ....[60]....
        /*0300*/ 	.word	0x00003f30


	//   ....[61]....
        /*0304*/ 	.word	0x00003fb0


	//   ....[62]....
        /*0308*/ 	.word	0x00004040


	//   ....[63]....
        /*030c*/ 	.word	0x00004120


	//   ....[64]....
        /*0310*/ 	.word	0x000041a0


	//   ....[65]....
        /*0314*/ 	.word	0x00004230


	//   ....[66]....
        /*0318*/ 	.word	0x000042b0


	//   ....[67]....
        /*031c*/ 	.word	0x00004330


	//   ....[68]....
        /*0320*/ 	.word	0x00004360


	//   ....[69]....
        /*0324*/ 	.word	0x00004430


	//   ....[70]....
        /*0328*/ 	.word	0x000044b0


	//   ....[71]....
        /*032c*/ 	.word	0x00004530


	//   ....[72]....
        /*0330*/ 	.word	0x000045e0


	//   ....[73]....
        /*0334*/ 	.word	0x00004670


	//   ....[74]....
        /*0338*/ 	.word	0x000046f0


	//   ....[75]....
        /*033c*/ 	.word	0x00004760


	//   ....[76]....
        /*0340*/ 	.word	0x000047e0


	//   ....[77]....
        /*0344*/ 	.word	0x00004840


	//   ....[78]....
        /*0348*/ 	.word	0x000048b0


	//   ....[79]....
        /*034c*/ 	.word	0x00004930


	//   ....[80]....
        /*0350*/ 	.word	0x000049d0


	//   ....[81]....
        /*0354*/ 	.word	0x00004a90


	//   ....[82]....
        /*0358*/ 	.word	0x00004b30


	//   ....[83]....
        /*035c*/ 	.word	0x00004bc0


	//   ....[84]....
        /*0360*/ 	.word	0x00004c50


	//   ....[85]....
        /*0364*/ 	.word	0x00004cc0


	//   ....[86]....
        /*0368*/ 	.word	0x00004cf0


	//   ....[87]....
        /*036c*/ 	.word	0x00004dc0


	//   ....[88]....
        /*0370*/ 	.word	0x00004e40


	//   ....[89]....
        /*0374*/ 	.word	0x00004ec0


	//   ....[90]....
        /*0378*/ 	.word	0x00004f80


	//   ....[91]....
        /*037c*/ 	.word	0x00005020


	//   ....[92]....
        /*0380*/ 	.word	0x000050b0


	//   ....[93]....
        /*0384*/ 	.word	0x00005140


	//   ....[94]....
        /*0388*/ 	.word	0x000051d0


	//   ....[95]....
        /*038c*/ 	.word	0x00005230


	//----- nvinfo : EIATTR_VRC_CTA_INIT_COUNT
	.align		4
.L_122:
        /*0390*/ 	.byte	0x02, 0x4a
	.zero		1
	.zero		1


	//----- nvinfo : EIATTR_EXIT_INSTR_OFFSETS
	.align		4
        /*0394*/ 	.byte	0x04, 0x1c
        /*0396*/ 	.short	(.L_124 - .L_123)


	//   ....[0]....
.L_123:
        /*0398*/ 	.word	0x00001ce0


	//   ....[1]....
        /*039c*/ 	.word	0x00001d10


	//   ....[2]....
        /*03a0*/ 	.word	0x00003ec0


	//   ....[3]....
        /*03a4*/ 	.word	0x00003ee0


	//----- nvinfo : EIATTR_MAX_THREADS
	.align		4
.L_124:
        /*03a8*/ 	.byte	0x04, 0x05
        /*03aa*/ 	.short	(.L_126 - .L_125)
.L_125:
        /*03ac*/ 	.word	0x000001a0
        /*03b0*/ 	.word	0x00000001
        /*03b4*/ 	.word	0x00000001


	//----- nvinfo : EIATTR_CRS_STACK_SIZE
	.align		4
.L_126:
        /*03b8*/ 	.byte	0x04, 0x1e
        /*03ba*/ 	.short	(.L_128 - .L_127)
.L_127:
        /*03bc*/ 	.word	0x00000000


	//----- nvinfo : EIATTR_CBANK_PARAM_SIZE
	.align		4
.L_128:
        /*03c0*/ 	.byte	0x03, 0x19
        /*03c2*/ 	.short	0x0038


	//----- nvinfo : EIATTR_PARAM_CBANK
	.align		4
        /*03c4*/ 	.byte	0x04, 0x0a
        /*03c6*/ 	.short	(.L_130 - .L_129)
	.align		4
.L_129:
        /*03c8*/ 	.word	index@(.nv.constant0._ZN3cub18CUB_300001_SM_10006detail4scan16DeviceScanKernelINS2_10policy_hubIiiimN4cuda3std3__44plusIvEEE10Policy1000EN6thrust24THRUST_300001_SM_1000_NS10device_ptrIiEESF_NS0_13ScanTileStateIiLb1EEES9_NS1_10InputValueIiPiEEmiLb0EiEEvT0_T1_T2_iT3_T4_T5_)
        /*03cc*/ 	.short	0x0380
        /*03ce*/ 	.short	0x0038


	//----- nvinfo : EIATTR_SW_WAR
	.align		4
.L_130:
        /*03d0*/ 	.byte	0x04, 0x36
        /*03d2*/ 	.short	(.L_132 - .L_131)
.L_131:
        /*03d4*/ 	.word	0x00000008
.L_132:


//--------------------- .nv.info._ZN3cub18CUB_300001_SM_10006detail4scan16DeviceScanKernelINS2_10policy_hubIiiijN4cuda3std3__44plusIvEEE10Policy1000EN6thrust24THRUST_300001_SM_1000_NS10device_ptrIiEESF_NS0_13ScanTileStateIiLb1EEES9_NS1_10InputValueIiPiEEjiLb0EiEEvT0_T1_T2_iT3_T4_T5_ --------------------------
	.section	.nv.info._ZN3cub18CUB_300001_SM_10006detail4scan16DeviceScanKernelINS2_10policy_hubIiiijN4cuda3std3__44plusIvEEE10Policy1000EN6thrust24THRUST_300001_SM_1000_NS10device_ptrIiEESF_NS0_13ScanTileStateIiLb1EEES9_NS1_10InputValueIiPiEEjiLb0EiEEvT0_T1_T2_iT3_T4_T5_,"",@"SHT_CUDA_INFO"
	.sectionflags	@""
	.align	4


	//----- nvinfo : EIATTR_CUDA_API_VERSION
	.align		4
        /*0000*/ 	.byte	0x04, 0x37
        /*0002*/ 	.short	(.L_134 - .L_133)
.L_133:
        /*0004*/ 	.word	0x00000082


	//----- nvinfo : EIATTR_KPARAM_INFO
	.align		4
.L_134:
        /*0008*/ 	.byte	0x04, 0x17
        /*000a*/ 	.short	(.L_136 - .L_135)
.L_135:
        /*000c*/ 	.word	0x00000000
        /*0010*/ 	.short	0x0006
        /*0012*/ 	.short	0x0030
        /*0014*/ 	.byte	0x00, 0xf0, 0x11, 0x00


	//----- nvinfo : EIATTR_KPARAM_INFO
	.align		4
.L_136:
        /*0018*/ 	.byte	0x04, 0x17
        /*001a*/ 	.short	(.L_138 - .L_137)
.L_137:
        /*001c*/ 	.word	0x00000000
        /*0020*/ 	.short	0x0005
        /*0022*/ 	.short	0x0020
        /*0024*/ 	.byte	0x00, 0xf0, 0x41, 0x00


	//----- nvinfo : EIATTR_KPARAM_INFO
	.align		4
.L_138:
        /*0028*/ 	.byte	0x04, 0x17
        /*002a*/ 	.short	(.L_140 - .L_139)
.L_139:
        /*002c*/ 	.word	0x00000000
        /*0030*/ 	.short	0x0004
        /*0032*/ 	.short	0x001c
        /*0034*/ 	.byte	0x00, 0xf0, 0x05, 0x00


	//----- nvinfo : EIATTR_KPARAM_INFO
	.align		4
.L_140:
        /*0038*/ 	.byte	0x04, 0x17
        /*003a*/ 	.short	(.L_142 - .L_141)
.L_141:
        /*003c*/ 	.word	0x00000000
        /*0040*/ 	.short	0x0003
        /*0042*/ 	.short	0x0018
        /*0044*/ 	.byte	0x00, 0xf0, 0x11, 0x00


	//----- nvinfo : EIATTR_KPARAM_INFO
	.align		4
.L_142:
        /*0048*/ 	.byte	0x04, 0x17
        /*004a*/ 	.short	(.L_144 - .L_143)
.L_143:
        /*004c*/ 	.word	0x00000000
        /*0050*/ 	.short	0x0002
        /*0052*/ 	.short	0x0010
        /*0054*/ 	.byte	0x00, 0xf0, 0x21, 0x00


	//----- nvinfo : EIATTR_KPARAM_INFO
	.align		4
.L_144:
        /*0058*/ 	.byte	0x04, 0x17
        /*005a*/ 	.short	(.L_146 - .L_145)
.L_145:
        /*005c*/ 	.word	0x00000000
        /*0060*/ 	.short	0x0001
        /*0062*/ 	.short	0x0008
        /*0064*/ 	.byte	0x00, 0xf0, 0x21, 0x00


	//----- nvinfo : EIATTR_KPARAM_INFO
	.align		4
.L_146:
        /*0068*/ 	.byte	0x04, 0x17
        /*006a*/ 	.short	(.L_148 - .L_147)
.L_147:
        /*006c*/ 	.word	0x00000000
        /*0070*/ 	.short	0x0000
        /*0072*/ 	.short	0x0000
        /*0074*/ 	.byte	0x00, 0xf0, 0x21, 0x00


	//----- nvinfo : EIATTR_SPARSE_MMA_MASK
	.align		4
.L_148:
        /*0078*/ 	.byte	0x03, 0x50
        /*007a*/ 	.short	0x0000


	//----- nvinfo : EIATTR_MAXREG_COUNT
	.align		4
        /*007c*/ 	.byte	0x03, 0x1b
        /*007e*/ 	.short	0x00a8


	//----- nvinfo : EIATTR_NUM_BARRIERS
	.align		4
        /*0080*/ 	.byte	0x02, 0x4c
        /*0082*/ 	.byte	0x01
	.zero		1


	//----- nvinfo : EIATTR_MERCURY_ISA_VERSION
	.align		4
        /*0084*/ 	.byte	0x03, 0x5f
        /*0086*/ 	.short	0x0101


	//----- nvinfo : EIATTR_UNUSED_LOAD_BYTE_OFFSET
	.align		4
        /*0088*/ 	.byte	0x04, 0x44
        /*008a*/ 	.short	(.L_150 - .L_149)


	//   ....[0]....
.L_149:
        /*008c*/ 	.word	0x00002a80
        /*0090*/ 	.word	0x00000fff


	//----- nvinfo : EIATTR_COOP_GROUP_MASK_REGIDS
	.align		4
.L_150:
        /*0094*/ 	.byte	0x04, 0x29
        /*0096*/ 	.short	(.L_152 - .L_151)


	//   ....[0]....
.L_151:
        /*0098*/ 	.word	0xffffffff


	//   ....[1]....
        /*009c*/ 	.word	0xffffffff


	//   ....[2]....
        /*00a0*/ 	.word	0xffffffff


	//   ....[3]....
        /*00a4*/ 	.word	0xffffffff


	//   ....[4]....
        /*00a8*/ 	.word	0xffffffff


	//   ....[5]....
        /*00ac*/ 	.word	0xffffffff


	//   ....[6]....
        /*00b0*/ 	.word	0xffffffff


	//   ....[7]....
        /*00b4*/ 	.word	0xffffffff


	//   ....[8]....
        /*00b8*/ 	.word	0xffffffff


	//   ....[9]....
        /*00bc*/ 	.word	0xffffffff


	//   ....[10]....
        /*00c0*/ 	.word	0xffffffff


	//   ....[11]....
        /*00c4*/ 	.word	0xffffffff


	//   ....[12]....
        /*00c8*/ 	.word	0xffffffff


	//   ....[13]....
        /*00cc*/ 	.word	0xffffffff


	//   ....[14]....
        /*00d0*/ 	.word	0xffffffff


	//   ....[15]....
        /*00d4*/ 	.word	0xffffffff


	//   ....[16]....
        /*00d8*/ 	.word	0xffffffff


	//   ....[17]....
        /*00dc*/ 	.word	0xffffffff


	//   ....[18]....
        /*00e0*/ 	.word	0xffffffff


	//   ....[19]....
        /*00e4*/ 	.word	0xffffffff


	//   ....[20]....
        /*00e8*/ 	.word	0xffffffff


	//   ....[21]....
        /*00ec*/ 	.word	0xffffffff


	//   ....[22]....
        /*00f0*/ 	.word	0xffffffff


	//   ....[23]....
        /*00f4*/ 	.word	0xffffffff


	//   ....[24]....
        /*00f8*/ 	.word	0xffffffff


	//   ....[25]....
        /*00fc*/ 	.word	0xffffffff


	//   ....[26]....
        /*0100*/ 	.word	0xffffffff


	//   ....[27]....
        /*0104*/ 	.word	0xffffffff


	//   ....[28]....
        /*0108*/ 	.word	0xffffffff


	//   ....[29]....
        /*010c*/ 	.word	0xffffffff


	//   ....[30]....
        /*0110*/ 	.word	0xffffffff


	//   ....[31]....
        /*0114*/ 	.word	0xffffffff


	//   ....[32]....
        /*0118*/ 	.word	0xffffffff


	//   ....[33]....
        /*011c*/ 	.word	0xffffffff


	//   ....[34]....
        /*0120*/ 	.word	0xffffffff


	//   ....[35]....
        /*0124*/ 	.word	0xffffffff


	//   ....[36]....
        /*0128*/ 	.word	0xffffffff


	//   ....[37]....
        /*012c*/ 	.word	0xffffffff


	//   ....[38]....
        /*0130*/ 	.word	0xffffffff


	//   ....[39]....
        /*0134*/ 	.word	0xffffffff


	//   ....[40]....
        /*0138*/ 	.word	0xffffffff


	//   ....[41]....
        /*013c*/ 	.word	0xffffffff


	//   ....[42]....
        /*0140*/ 	.word	0xffffffff


	//   ....[43]....
        /*0144*/ 	.word	0xffffffff


	//   ....[44]....
        /*0148*/ 	.word	0xffffffff


	//   ....[45]....
        /*014c*/ 	.word	0xffffffff


	//   ....[46]....
        /*0150*/ 	.word	0xffffffff


	//   ....[47]....
        /*0154*/ 	.word	0xffffffff


	//   ....[48]....
        /*0158*/ 	.word	0xffffffff


	//   ....[49]....
        /*015c*/ 	.word	0xffffffff


	//   ....[50]....
        /*0160*/ 	.word	0xffffffff


	//   ....[51]....
        /*0164*/ 	.word	0xffffffff


	//   ....[52]....
        /*0168*/ 	.word	0xffffffff


	//   ....[53]....
        /*016c*/ 	.word	0xffffffff


	//   ....[54]....
        /*0170*/ 	.word	0xffffffff


	//   ....[55]....
        /*0174*/ 	.word	0xffffffff


	//   ....[56]....
        /*0178*/ 	.word	0xffffffff


	//   ....[57]....
        /*017c*/ 	.word	0xffffffff


	//   ....[58]....
        /*0180*/ 	.word	0xffffffff


	//   ....[59]....
        /*0184*/ 	.word	0xffffffff


	//   ....[60]....
        /*0188*/ 	.word	0x05000015


	//   ....[61]....
        /*018c*/ 	.word	0x05000015


	//   ....[62]....
        /*0190*/ 	.word	0x05000015


	//   ....[63]....
        /*0194*/ 	.word	0x05000015


	//   ....[64]....
        /*0198*/ 	.word	0x05000015


	//   ....[65]....
        /*019c*/ 	.word	0x05000015


	//   ....[66]....
        /*01a0*/ 	.word	0x05000015


	//   ....[67]....
        /*01a4*/ 	.word	0x05000015


	//   ....[68]....
        /*01a8*/ 	.word	0x05000015


	//   ....[69]....
        /*01ac*/ 	.word	0x05000015


	//   ....[70]....
        /*01b0*/ 	.word	0x05000015


	//   ....[71]....
        /*01b4*/ 	.word	0x05000015


	//   ....[72]....
        /*01b8*/ 	.word	0x05000015


	//   ....[73]....
        /*01bc*/ 	.word	0x05000015


	//   ....[74]....
        /*01c0*/ 	.word	0x05000015


	//   ....[75]....
        /*01c4*/ 	.word	0x05000015


	//   ....[76]....
        /*01c8*/ 	.word	0x05000015


	//   ....[77]....
        /*01cc*/ 	.word	0x05000015


	//   ....[78]....
        /*01d0*/ 	.word	0x05000015


	//   ....[79]....
        /*01d4*/ 	.word	0x05000015


	//   ....[80]....
        /*01d8*/ 	.word	0x05000015


	//   ....[81]....
        /*01dc*/ 	.word	0x05000015


	//   ....[82]....
        /*01e0*/ 	.word	0x05000015


	//   ....[83]....
        /*01e4*/ 	.word	0x05000015


	//   ....[84]....
        /*01e8*/ 	.word	0x05000015


	//   ....[85]....
        /*01ec*/ 	.word	0x05000015


	//   ....[86]....
        /*01f0*/ 	.word	0x05000015


	//   ....[87]....
        /*01f4*/ 	.word	0x05000015


	//   ....[88]....
        /*01f8*/ 	.word	0x05000015


	//   ....[89]....
        /*01fc*/ 	.word	0x05000015


	//   ....[90]....
        /*0200*/ 	.word	0x05000015


	//   ....[91]....
        /*0204*/ 	.word	0x05000015


	//   ....[92]....
        /*0208*/ 	.word	0x05000015


	//   ....[93]....
        /*020c*/ 	.word	0x05000015


	//   ....[94]....
        /*0210*/ 	.word	0x05000015


	//   ....[95]....
        /*0214*/ 	.word	0x05000015


	//----- nvinfo : EIATTR_COOP_GROUP_INSTR_OFFSETS
	.align		4
.L_152:
        /*0218*/ 	.byte	0x04, 0x28
        /*021a*/ 	.short	(.L_154 - .L_153)


	//   ....[0]....
.L_153:
        /*021c*/ 	.word	0x00000510


	//   ....[1]....
        /*0220*/ 	.word	0x000006d0


	//   ....[2]....
        /*0224*/ 	.word	0x000006f0


	//   ....[3]....
        /*0228*/ 	.word	0x00000710


	//   ....[4]....
        /*022c*/ 	.word	0x00000730


	//   ....[5]....
        /*0230*/ 	.word	0x00000750


	//   ....[6]....
        /*0234*/ 	.word	0x00000b40


	//   ....[7]....
        /*0238*/ 	.word	0x00000b60


	//   ....[8]....
        /*023c*/ 	.word	0x00000b80


	//   ....[9]....
        /*0240*/ 	.word	0x00000ba0


	//   ....[10]....
        /*0244*/ 	.word	0x00000bc0


	//   ....[11]....
        /*0248*/ 	.word	0x00000f70


	//   ....[12]....
        /*024c*/ 	.word	0x00001140


	//   ....[13]....
        /*0250*/ 	.word	0x000011a0


	//   ....[14]....
        /*0254*/ 	.word	0x00001240


	//   ....[15]....
        /*0258*/ 	.word	0x000012b0


	//   ....[16]....
        /*025c*/ 	.word	0x00001300


	//   ....[17]....
        /*0260*/ 	.word	0x00001340


	//   ....[18]....
        /*0264*/ 	.word	0x00001380


	//   ....[19]....
        /*0268*/ 	.word	0x00001390


	//   ....[20]....
        /*026c*/ 	.word	0x00001470


	//   ....[21]....
        /*0270*/ 	.word	0x00001640


	//   ....[22]....
        /*0274*/ 	.word	0x00001690


	//   ....[23]....
        /*0278*/ 	.word	0x000016f0


	//   ....[24]....
        /*027c*/ 	.word	0x00001750


	//   ....[25]....
        /*0280*/ 	.word	0x00001790


	//   ....[26]....
        /*0284*/ 	.word	0x000017d0


	//   ....[27]....
        /*0288*/ 	.word	0x00001810


	//   ....[28]....
        /*028c*/ 	.word	0x00001820


	//   ....[29]....
        /*0290*/ 	.word	0x00001cd0


	//   ....[30]....
        /*0294*/ 	.word	0x000027b0


	//   ....[31]....
        /*0298*/ 	.word	0x00002970


	//   ....[32]....
        /*029c*/ 	.word	0x00002990


	//   ....[33]....
        /*02a0*/ 	.word	0x000029b0


	//   ....[34]....
        /*02a4*/ 	.word	0x000029d0


	//   ....[35]....
        /*02a8*/ 	.word	0x000029f0


	//   ....[36]....
        /*02ac*/ 	.word	0x00002d70


	//   ....[37]....
        /*02b0*/ 	.word	0x00002d90


	//   ....[38]....
        /*02b4*/ 	.word	0x00002db0


	//   ....[39]....
        /*02b8*/ 	.word	0x00002dd0


	//   ....[40]....
        /*02bc*/ 	.word	0x00002df0


	//   ....[41]....
        /*02c0*/ 	.word	0x000031a0


	//   ....[42]....
        /*02c4*/ 	.word	0x00003370


	//   ....[43]....
        /*02c8*/ 	.word	0x000033d0


	//   ....[44]....
        /*02cc*/ 	.word	0x00003440


	//   ....[45]....
        /*02d0*/ 	.word	0x000034b0


	//   ....[46]....
        /*02d4*/ 	.word	0x00003500


	//   ....[47]....
        /*02d8*/ 	.word	0x00003550


	//   ....[48]....
        /*02dc*/ 	.word	0x000035b0


	//   ....[49]....
        /*02e0*/ 	.word	0x000035c0


	//   ....[50]....
        /*02e4*/ 	.word	0x00003680


	//   ....[51]....
        /*02e8*/ 	.word	0x00003850


	//   ....[52]....
        /*02ec*/ 	.word	0x000038a0


	//   ....[53]....
        /*02f0*/ 	.word	0x00003910


	//   ....[54]....
        /*02f4*/ 	.word	0x00003970


	//   ....[55]....
        /*02f8*/ 	.word	0x000039c0


	//   ....[56]....
        /*02fc*/ 	.word	0x00003a20


	//   ....[57]....
        /*0300*/ 	.word	0x00003a60


	//   ....[58]....
        /*0304*/ 	.word	0x00003a70


	//   ....[59]....
        /*0308*/ 	.word	0x00003ee0


	//   ....[60]....
        /*030c*/ 	.word	0x00004560


	//   ....[61]....
        /*0310*/ 	.word	0x000045e0


	//   ....[62]....
        /*0314*/ 	.word	0x00004670


	//   ....[63]....
        /*0318*/ 	.word	0x00004760


	//   ....[64]....
        /*031c*/ 	.word	0x00004800


	//   ....[65]....
        /*0320*/ 	.word	0x00004880


	//   ....[66]....
        /*0324*/ 	.word	0x00004910


	//   ....[67]....
        /*0328*/ 	.word	0x00004990


	//   ....[68]....
        /*032c*/ 	.word	0x000049c0


	//   ....[69]....
        /*0330*/ 	.word	0x00004a70


	//   ....[70]....
        /*0334*/ 	.word	0x00004af0


	//   ....[71]....
        /*0338*/ 	.word	0x00004b70


	//   ....[72]....
        /*033c*/ 	.word	0x00004c30


	//   ....[73]....
        /*0340*/ 	.word	0x00004cc0


	//   ....[74]....
        /*0344*/ 	.word	0x00004d40


	//   ....[75]....
        /*0348*/ 	.word	0x00004dc0


	//   ....[76]....
        /*034c*/ 	.word	0x00004e40


	//   ....[77]....
        /*0350*/ 	.word	0x00004ea0


	//   ....[78]....
        /*0354*/ 	.word	0x00004f10


	//   ....[79]....
        /*0358*/ 	.word	0x00004f90


	//   ....[80]....
        /*035c*/ 	.word	0x00005020


	//   ....[81]....
        /*0360*/ 	.word	0x000050d0


	//   ....[82]....
        /*0364*/ 	.word	0x00005180


	//   ....[83]....
        /*0368*/ 	.word	0x00005210


	//   ....[84]....
        /*036c*/ 	.word	0x000052a0


	//   ....[85]....
        /*0370*/ 	.word	0x00005340


	//   ....[86]....
        /*0374*/ 	.word	0x00005370


	//   ....[87]....
        /*0378*/ 	.word	0x00005420


	//   ....[88]....
        /*037c*/ 	.word	0x000054a0


	//   ....[89]....
        /*0380*/ 	.word	0x00005520


	//   ....[90]....
        /*0384*/ 	.word	0x000055e0


	//   ....[91]....
        /*0388*/ 	.word	0x00005690


	//   ....[92]....
        /*038c*/ 	.word	0x00005720


	//   ....[93]....
        /*0390*/ 	.word	0x000057a0


	//   ....[94]....
        /*0394*/ 	.word	0x00005830


	//   ....[95]....
        /*0398*/ 	.word	0x00005890


	//----- nvinfo : EIATTR_VRC_CTA_INIT_COUNT
	.align		4
.L_154:
        /*039c*/ 	.byte	0x02, 0x4a
	.zero		1
	.zero		1


	//----- nvinfo : EIATTR_EXIT_INSTR_OFFSETS
	.align		4
        /*03a0*/ 	.byte	0x04, 0x1c
        /*03a2*/ 	.short	(.L_156 - .L_155)


	//   ....[0]....
.L_155:
        /*03a4*/ 	.word	0x00001fa0


	//   ....[1]....
        /*03a8*/ 	.word	0x00001fc0


	//   ....[2]....
        /*03ac*/ 	.word	0x000044f0


	//   ....[3]....
        /*03b0*/ 	.word	0x00004510


	//----- nvinfo : EIATTR_MAX_THREADS
	.align		4
.L_156:
        /*03b4*/ 	.byte	0x04, 0x05
        /*03b6*/ 	.short	(.L_158 - .L_157)
.L_157:
        /*03b8*/ 	.word	0x00000180
        /*03bc*/ 	.word	0x00000001
        /*03c0*/ 	.word	0x00000001


	//----- nvinfo : EIATTR_CRS_STACK_SIZE
	.align		4
.L_158:
        /*03c4*/ 	.byte	0x04, 0x1e
        /*03c6*/ 	.short	(.L_160 - .L_159)
.L_159:
        /*03c8*/ 	.word	0x00000000


	//----- nvinfo : EIATTR_CBANK_PARAM_SIZE
	.align		4
.L_160:
        /*03cc*/ 	.byte	0x03, 0x19
        /*03ce*/ 	.short	0x0034


	//----- nvinfo : EIATTR_PARAM_CBANK
	.align		4
        /*03d0*/ 	.byte	0x04, 0x0a
        /*03d2*/ 	.short	(.L_162 - .L_161)
	.align		4
.L_161:
        /*03d4*/ 	.word	index@(.nv.constant0._ZN3cub18CUB_300001_SM_10006detail4scan16DeviceScanKernelINS2_10policy_hubIiiijN4cuda3std3__44plusIvEEE10Policy1000EN6thrust24THRUST_300001_SM_1000_NS10device_ptrIiEESF_NS0_13ScanTileStateIiLb1EEES9_NS1_10InputValueIiPiEEjiLb0EiEEvT0_T1_T2_iT3_T4_T5_)
        /*03d8*/ 	.short	0x0380
        /*03da*/ 	.short	0x0034


	//----- nvinfo : EIATTR_SW_WAR
	.align		4
.L_162:
        /*03dc*/ 	.byte	0x04, 0x36
        /*03de*/ 	.short	(.L_164 - .L_163)
.L_163:
        /*03e0*/ 	.word	0x00000008
.L_164:


//--------------------- .nv.info._ZN3cub18CUB_300001_SM_10006detail4scan20DeviceScanInitKernelINS0_13ScanTileStateIiLb1EEEEEvT_i --------------------------
	.section	.nv.info._ZN3cub18CUB_300001_SM_10006detail4scan20DeviceScanInitKernelINS0_13ScanTileStateIiLb1EEEEEvT_i,"",@"SHT_CUDA_INFO"
	.sectionflags	@""
	.align	4


	//----- nvinfo : EIATTR_CUDA_API_VERSION
	.align		4
        /*0000*/ 	.byte	0x04, 0x37
        /*0002*/ 	.short	(.L_166 - .L_165)
.L_165:
        /*0004*/ 	.word	0x00000082


	//----- nvinfo : EIATTR_KPARAM_INFO
	.align		4
.L_166:
        /*0008*/ 	.byte	0x04, 0x17
        /*000a*/ 	.short	(.L_168 - .L_167)
.L_167:
        /*000c*/ 	.word	0x00000000
        /*0010*/ 	.short	0x0001
        /*0012*/ 	.short	0x0008
        /*0014*/ 	.byte	0x00, 0xf0, 0x11, 0x00


	//----- nvinfo : EIATTR_KPARAM_INFO
	.align		4
.L_168:
        /*0018*/ 	.byte	0x04, 0x17
        /*001a*/ 	.short	(.L_170 - .L_169)
.L_169:
        /*001c*/ 	.word	0x00000000
        /*0020*/ 	.short	0x0000
        /*0022*/ 	.short	0x0000
        /*0024*/ 	.byte	0x00, 0xf0, 0x21, 0x00


	//----- nvinfo : EIATTR_SPARSE_MMA_MASK
	.align		4
.L_170:
        /*0028*/ 	.byte	0x03, 0x50
        /*002a*/ 	.short	0x0000


	//----- nvinfo : EIATTR_MAXREG_COUNT
	.align		4
        /*002c*/ 	.byte	0x03, 0x1b
        /*002e*/ 	.short	0x00ff


	//----- nvinfo : EIATTR_MERCURY_ISA_VERSION
	.align		4
        /*0030*/ 	.byte	0x03, 0x5f
        /*0032*/ 	.short	0x0101


	//----- nvinfo : EIATTR_VRC_CTA_INIT_COUNT
	.align		4
        /*0034*/ 	.byte	0x02, 0x4a
	.zero		1
	.zero		1


	//----- nvinfo : EIATTR_EXIT_INSTR_OFFSETS
	.align		4
        /*0038*/ 	.byte	0x04, 0x1c
        /*003a*/ 	.short	(.L_172 - .L_171)


	//   ....[0]....
.L_171:
        /*003c*/ 	.word	0x000000f0


	//   ....[1]....
        /*0040*/ 	.word	0x00000130


	//----- nvinfo : EIATTR_CBANK_PARAM_SIZE
	.align		4
.L_172:
        /*0044*/ 	.byte	0x03, 0x19
        /*0046*/ 	.short	0x000c


	//----- nvinfo : EIATTR_PARAM_CBANK
	.align		4
        /*0048*/ 	.byte	0x04, 0x0a
        /*004a*/ 	.short	(.L_174 - .L_173)
	.align		4
.L_173:
        /*004c*/ 	.word	index@(.nv.constant0._ZN3cub18CUB_300001_SM_10006detail4scan20DeviceScanInitKernelINS0_13ScanTileStateIiLb1EEEEEvT_i)
        /*0050*/ 	.short	0x0380
        /*0052*/ 	.short	0x000c


	//----- nvinfo : EIATTR_SW_WAR
	.align		4
.L_174:
        /*0054*/ 	.byte	0x04, 0x36
        /*0056*/ 	.short	(.L_176 - .L_175)
.L_175:
        /*0058*/ 	.word	0x00000008
.L_176:


//--------------------- .nv.info._ZN3cub18CUB_300001_SM_10006detail11EmptyKernelIvEEvv --------------------------
	.section	.nv.info._ZN3cub18CUB_300001_SM_10006detail11EmptyKernelIvEEvv,"",@"SHT_CUDA_INFO"
	.sectionflags	@""
	.align	4


	//----- nvinfo : EIATTR_CUDA_API_VERSION
	.align		4
        /*0000*/ 	.byte	0x04, 0x37
        /*0002*/ 	.short	(.L_178 - .L_177)
.L_177:
        /*0004*/ 	.word	0x00000082


	//----- nvinfo : EIATTR_SPARSE_MMA_MASK
	.align		4
.L_178:
        /*0008*/ 	.byte	0x03, 0x50
        /*000a*/ 	.short	0x0000


	//----- nvinfo : EIATTR_MAXREG_COUNT
	.align		4
        /*000c*/ 	.byte	0x03, 0x1b
        /*000e*/ 	.short	0x00ff


	//----- nvinfo : EIATTR_MERCURY_ISA_VERSION
	.align		4
        /*0010*/ 	.byte	0x03, 0x5f
        /*0012*/ 	.short	0x0101


	//----- nvinfo : EIATTR_VRC_CTA_INIT_COUNT
	.align		4
        /*0014*/ 	.byte	0x02, 0x4a
	.zero		1
	.zero		1


	//----- nvinfo : EIATTR_EXIT_INSTR_OFFSETS
	.align		4
        /*0018*/ 	.byte	0x04, 0x1c
        /*001a*/ 	.short	(.L_180 - .L_179)


	//   ....[0]....
.L_179:
        /*001c*/ 	.word	0x00000010


	//----- nvinfo : EIATTR_SW_WAR
	.align		4
.L_180:
        /*0020*/ 	.byte	0x04, 0x36
        /*0022*/ 	.short	(.L_182 - .L_181)
.L_181:
        /*0024*/ 	.word	0x00000008
.L_182:


//--------------------- .nv.info._Z18shared_BitonicSortPfPii --------------------------
	.section	.nv.info._Z18shared_BitonicSortPfPii,"",@"SHT_CUDA_INFO"
	.sectionflags	@""
	.align	4


	//----- nvinfo : EIATTR_CUDA_API_VERSION
	.align		4
        /*0000*/ 	.byte	0x04, 0x37
        /*0002*/ 	.short	(.L_184 - .L_183)
.L_183:
        /*0004*/ 	.word	0x00000082


	//----- nvinfo : EIATTR_KPARAM_INFO
	.align		4
.L_184:
        /*0008*/ 	.byte	0x04, 0x17
        /*000a*/ 	.short	(.L_186 - .L_185)
.L_185:
        /*000c*/ 	.word	0x00000000
        /*0010*/ 	.short	0x0002
        /*0012*/ 	.short	0x0010
        /*0014*/ 	.byte	0x00, 0xf0, 0x11, 0x00


	//----- nvinfo : EIATTR_KPARAM_INFO
	.align		4
.L_186:
        /*0018*/ 	.byte	0x04, 0x17
        /*001a*/ 	.short	(.L_188 - .L_187)
.L_187:
        /*001c*/ 	.word	0x00000000
        /*0020*/ 	.short	0x0001
        /*0022*/ 	.short	0x0008
        /*0024*/ 	.byte	0x00, 0xf5, 0x21, 0x00


	//----- nvinfo : EIATTR_KPARAM_INFO
	.align		4
.L_188:
        /*0028*/ 	.byte	0x04, 0x17
        /*002a*/ 	.short	(.L_190 - .L_189)
.L_189:
        /*002c*/ 	.word	0x00000000
        /*0030*/ 	.short	0x0000
        /*0032*/ 	.short	0x0000
        /*0034*/ 	.byte	0x00, 0xf5, 0x21, 0x00


	//----- nvinfo : EIATTR_SPARSE_MMA_MASK
	.align		4
.L_190:
        /*0038*/ 	.byte	0x03, 0x50
        /*003a*/ 	.short	0x0000


	//----- nvinfo : EIATTR_MAXREG_COUNT
	.align		4
        /*003c*/ 	.byte	0x03, 0x1b
        /*003e*/ 	.short	0x00ff


	//----- nvinfo : EIATTR_NUM_BARRIERS
	.align		4
        /*0040*/ 	.byte	0x02, 0x4c
        /*0042*/ 	.byte	0x01
	.zero		1


	//----- nvinfo : EIATTR_MERCURY_ISA_VERSION
	.align		4
        /*0044*/ 	.byte	0x03, 0x5f
        /*0046*/ 	.short	0x0101


	//----- nvinfo : EIATTR_VRC_CTA_INIT_COUNT
	.align		4
        /*0048*/ 	.byte	0x02, 0x4a
	.zero		1
	.zero		1


	//----- nvinfo : EIATTR_EXIT_INSTR_OFFSETS
	.align		4
        /*004c*/ 	.byte	0x04, 0x1c
        /*004e*/ 	.short	(.L_192 - .L_191)


	//   ....[0]....
.L_191:
        /*0050*/ 	.word	0x00000050


	//   ....[1]....
        /*0054*/ 	.word	0x00003c70


	//----- nvinfo : EIATTR_CRS_STACK_SIZE
	.align		4
.L_192:
        /*0058*/ 	.byte	0x04, 0x1e
        /*005a*/ 	.short	(.L_194 - .L_193)
.L_193:
        /*005c*/ 	.word	0x00000000


	//----- nvinfo : EIATTR_CBANK_PARAM_SIZE
	.align		4
.L_194:
        /*0060*/ 	.byte	0x03, 0x19
        /*0062*/ 	.short	0x0014


	//----- nvinfo : EIATTR_PARAM_CBANK
	.align		4
        /*0064*/ 	.byte	0x04, 0x0a
        /*0066*/ 	.short	(.L_196 - .L_195)
	.align		4
.L_195:
        /*0068*/ 	.word	index@(.nv.constant0._Z18shared_BitonicSortPfPii)
        /*006c*/ 	.short	0x0380
        /*006e*/ 	.short	0x0014


	//----- nvinfo : EIATTR_SW_WAR
	.align		4
.L_196:
        /*0070*/ 	.byte	0x04, 0x36
        /*0072*/ 	.short	(.L_198 - .L_197)
.L_197:
        /*0074*/ 	.word	0x00000008
.L_198:


//--------------------- .nv.info._Z10count_sortPfS_Piffii --------------------------
	.section	.nv.info._Z10count_sortPfS_Piffii,"",@"SHT_CUDA_INFO"
	.sectionflags	@""
	.align	4


	//----- nvinfo : EIATTR_CUDA_API_VERSION
	.align		4
        /*0000*/ 	.byte	0x04, 0x37
        /*0002*/ 	.short	(.L_200 - .L_199)
.L_199:
        /*0004*/ 	.word	0x00000082


	//----- nvinfo : EIATTR_KPARAM_INFO
	.align		4
.L_200:
        /*0008*/ 	.byte	0x04, 0x17
        /*000a*/ 	.short	(.L_202 - .L_201)
.L_201:
        /*000c*/ 	.word	0x00000000
        /*0010*/ 	.short	0x0006
        /*0012*/ 	.short	0x0024
        /*0014*/ 	.byte	0x00, 0xf0, 0x11, 0x00


	//----- nvinfo : EIATTR_KPARAM_INFO
	.align		4
.L_202:
        /*0018*/ 	.byte	0x04, 0x17
        /*001a*/ 	.short	(.L_204 - .L_203)
.L_203:
        /*001c*/ 	.word	0x00000000
        /*0020*/ 	.short	0x0005
        /*0022*/ 	.short	0x0020
        /*0024*/ 	.byte	0x00, 0xf0, 0x11, 0x00


	//----- nvinfo : EIATTR_KPARAM_INFO
	.align		4
.L_204:
        /*0028*/ 	.byte	0x04, 0x17
        /*002a*/ 	.short	(.L_206 - .L_205)
.L_205:
        /*002c*/ 	.word	0x00000000
        /*0030*/ 	.short	0x0004
        /*0032*/ 	.short	0x001c
        /*0034*/ 	.byte	0x00, 0xf0, 0x11, 0x00


	//----- nvinfo : EIATTR_KPARAM_INFO
	.align		4
.L_206:
        /*0038*/ 	.byte	0x04, 0x17
        /*003a*/ 	.short	(.L_208 - .L_207)
.L_207:
        /*003c*/ 	.word	0x00000000
        /*0040*/ 	.short	0x0003
        /*0042*/ 	.short	0x0018
        /*0044*/ 	.byte	0x00, 0xf0, 0x11, 0x00


	//----- nvinfo : EIATTR_KPARAM_INFO
	.align		4
.L_208:
        /*0048*/ 	.byte	0x04, 0x17
        /*004a*/ 	.short	(.L_210 - .L_209)
.L_209:
        /*004c*/ 	.word	0x00000000
        /*0050*/ 	.short	0x0002
        /*0052*/ 	.short	0x0010
        /*0054*/ 	.byte	0x00, 0xf5, 0x21, 0x00


	//----- nvinfo : EIATTR_KPARAM_INFO
	.align		4
.L_210:
        /*0058*/ 	.byte	0x04, 0x17
        /*005a*/ 	.short	(.L_212 - .L_211)
.L_211:
        /*005c*/ 	.word	0x00000000
        /*0060*/ 	.short	0x0001
        /*0062*/ 	.short	0x0008
        /*0064*/ 	.byte	0x00, 0xf5, 0x21, 0x00


	//----- nvinfo : EIATTR_KPARAM_INFO
	.align		4
.L_212:
        /*0068*/ 	.byte	0x04, 0x17
        /*006a*/ 	.short	(.L_214 - .L_213)
.L_213:
        /*006c*/ 	.word	0x00000000
        /*0070*/ 	.short	0x0000
        /*0072*/ 	.short	0x0000
        /*0074*/ 	.byte	0x00, 0xf5, 0x21, 0x00


	//----- nvinfo : EIATTR_SPARSE_MMA_MASK
	.align		4
.L_214:
        /*0078*/ 	.byte	0x03, 0x50
        /*007a*/ 	.short	0x0000


	//----- nvinfo : EIATTR_MAXREG_COUNT
	.align		4
        /*007c*/ 	.byte	0x03, 0x1b
        /*007e*/ 	.short	0x00ff


	//----- nvinfo : EIATTR_MERCURY_ISA_VERSION
	.align		4
        /*0080*/ 	.byte	0x03, 0x5f
        /*0082*/ 	.short	0x0101


	//----- nvinfo : EIATTR_VRC_CTA_INIT_COUNT
	.align		4
        /*0084*/ 	.byte	0x02, 0x4a
	.zero		1
	.zero		1


	//----- nvinfo : EIATTR_EXIT_INSTR_OFFSETS
	.align		4
        /*0088*/ 	.byte	0x04, 0x1c
        /*008a*/ 	.short	(.L_216 - .L_215)


	//   ....[0]....
.L_215:
        /*008c*/ 	.word	0x00000070


	//   ....[1]....
        /*0090*/ 	.word	0x00000380


	//----- nvinfo : EIATTR_CRS_STACK_SIZE
	.align		4
.L_216:
        /*0094*/ 	.byte	0x04, 0x1e
        /*0096*/ 	.short	(.L_218 - .L_217)
.L_217:
        /*0098*/ 	.word	0x00000000


	//----- nvinfo : EIATTR_CBANK_PARAM_SIZE
	.align		4
.L_218:
        /*009c*/ 	.byte	0x03, 0x19
        /*009e*/ 	.short	0x0028


	//----- nvinfo : EIATTR_PARAM_CBANK
	.align		4
        /*00a0*/ 	.byte	0x04, 0x0a
        /*00a2*/ 	.short	(.L_220 - .L_219)
	.align		4
.L_219:
        /*00a4*/ 	.word	index@(.nv.constant0._Z10count_sortPfS_Piffii)
        /*00a8*/ 	.short	0x0380
        /*00aa*/ 	.short	0x0028


	//----- nvinfo : EIATTR_SW_WAR
	.align		4
.L_220:
        /*00ac*/ 	.byte	0x04, 0x36
        /*00ae*/ 	.short	(.L_222 - .L_221)
.L_221:
        /*00b0*/ 	.word	0x00000008
.L_222:


//--------------------- .nv.info._Z4histPfPiffii  --------------------------
	.section	.nv.info._Z4histPfPiffii,"",@"SHT_CUDA_INFO"
	.sectionflags	@""
	.align	4


	//----- nvinfo : EIATTR_CUDA_API_VERSION
	.align		4
        /*0000*/ 	.byte	0x04, 0x37
        /*0002*/ 	.short	(.L_224 - .L_223)
.L_223:
        /*0004*/ 	.word	0x00000082


	//----- nvinfo : EIATTR_KPARAM_INFO
	.align		4
.L_224:
        /*0008*/ 	.byte	0x04, 0x17
        /*000a*/ 	.short	(.L_226 - .L_225)
.L_225:
        /*000c*/ 	.word	0x00000000
        /*0010*/ 	.short	0x0005
        /*0012*/ 	.short	0x001c
        /*0014*/ 	.byte	0x00, 0xf0, 0x11, 0x00


	//----- nvinfo : EIATTR_KPARAM_INFO
	.align		4
.L_226:
        /*0018*/ 	.byte	0x04, 0x17
        /*001a*/ 	.short	(.L_228 - .L_227)
.L_227:
        /*001c*/ 	.word	0x00000000
        /*0020*/ 	.short	0x0004
        /*0022*/ 	.short	0x0018
        /*0024*/ 	.byte	0x00, 0xf0, 0x11, 0x00


	//----- nvinfo : EIATTR_KPARAM_INFO
	.align		4
.L_228:
        /*0028*/ 	.byte	0x04, 0x17
        /*002a*/ 	.short	(.L_230 - .L_229)
.L_229:
        /*002c*/ 	.word	0x00000000
        /*0030*/ 	.short	0x0003
        /*0032*/ 	.short	0x0014
        /*0034*/ 	.byte	0x00, 0xf0, 0x11, 0x00


	//----- nvinfo : EIATTR_KPARAM_INFO
	.align		4
.L_230:
        /*0038*/ 	.byte	0x04, 0x17
        /*003a*/ 	.short	(.L_232 - .L_231)
.L_231:
        /*003c*/ 	.word	0x00000000
        /*0040*/ 	.short	0x0002
        /*0042*/ 	.short	0x0010
        /*0044*/ 	.byte	0x00, 0xf0, 0x11, 0x00


	//----- nvinfo : EIATTR_KPARAM_INFO
	.align		4
.L_232:
        /*0048*/ 	.byte	0x04, 0x17
        /*004a*/ 	.short	(.L_234 - .L_233)
.L_233:
        /*004c*/ 	.word	0x00000000
        /*0050*/ 	.short	0x0001
        /*0052*/ 	.short	0x0008
        /*0054*/ 	.byte	0x00, 0xf5, 0x21, 0x00


	//----- nvinfo : EIATTR_KPARAM_INFO
	.align		4
.L_234:
        /*0058*/ 	.byte	0x04, 0x17
        /*005a*/ 	.short	(.L_236 - .L_235)
.L_235:
        /*005c*/ 	.word	0x00000000
        /*0060*/ 	.short	0x0000
        /*0062*/ 	.short	0x0000
        /*0064*/ 	.byte	0x00, 0xf5, 0x21, 0x00


	//----- nvinfo : EIATTR_SPARSE_MMA_MASK
	.align		4
.L_236:
        /*0068*/ 	.byte	0x03, 0x50
        /*006a*/ 	.short	0x0000


	//----- nvinfo : EIATTR_MAXREG_COUNT
	.align		4
        /*006c*/ 	.byte	0x03, 0x1b
        /*006e*/ 	.short	0x00ff


	//----- nvinfo : EIATTR_MERCURY_ISA_VERSION
	.align		4
        /*0070*/ 	.byte	0x03, 0x5f
        /*0072*/ 	.short	0x0101


	//----- nvinfo : EIATTR_VRC_CTA_INIT_COUNT
	.align		4
        /*0074*/ 	.byte	0x02, 0x4a
	.zero		1
	.zero		1


	//----- nvinfo : EIATTR_EXIT_INSTR_OFFSETS
	.align		4
        /*0078*/ 	.byte	0x04, 0x1c
        /*007a*/ 	.short	(.L_238 - .L_237)


	//   ....[0]....
.L_237:
        /*007c*/ 	.word	0x00000070


	//   ....[1]....
        /*0080*/ 	.word	0x00000350


	//----- nvinfo : EIATTR_CRS_STACK_SIZE
	.align		4
.L_238:
        /*0084*/ 	.byte	0x04, 0x1e
        /*0086*/ 	.short	(.L_240 - .L_239)
.L_239:
        /*0088*/ 	.word	0x00000000


	//----- nvinfo : EIATTR_CBANK_PARAM_SIZE
	.align		4
.L_240:
        /*008c*/ 	.byte	0x03, 0x19
        /*008e*/ 	.short	0x0020


	//----- nvinfo : EIATTR_PARAM_CBANK
	.align		4
        /*0090*/ 	.byte	0x04, 0x0a
        /*0092*/ 	.short	(.L_242 - .L_241)
	.align		4
.L_241:
        /*0094*/ 	.word	index@(.nv.constant0._Z4histPfPiffii)
        /*0098*/ 	.short	0x0380
        /*009a*/ 	.short	0x0020


	//----- nvinfo : EIATTR_SW_WAR
	.align		4
.L_242:
        /*009c*/ 	.byte	0x04, 0x36
        /*009e*/ 	.short	(.L_244 - .L_243)
.L_243:
        /*00a0*/ 	.word	0x00000008
.L_244:


//--------------------- .nv.info._Z7_reducePfib   --------------------------
	.section	.nv.info._Z7_reducePfib,"",@"SHT_CUDA_INFO"
	.sectionflags	@""
	.align	4


	//----- nvinfo : EIATTR_CUDA_API_VERSION
	.align		4
        /*0000*/ 	.byte	0x04, 0x37
        /*0002*/ 	.short	(.L_246 - .L_245)
.L_245:
        /*0004*/ 	.word	0x00000082


	//----- nvinfo : EIATTR_KPARAM_INFO
	.align		4
.L_246:
        /*0008*/ 	.byte	0x04, 0x17
        /*000a*/ 	.short	(.L_248 - .L_247)
.L_247:
        /*000c*/ 	.word	0x00000000
        /*0010*/ 	.short	0x0002
        /*0012*/ 	.short	0x000c
        /*0014*/ 	.byte	0x00, 0xf0, 0x05, 0x00


	//----- nvinfo : EIATTR_KPARAM_INFO
	.align		4
.L_248:
        /*0018*/ 	.byte	0x04, 0x17
        /*001a*/ 	.short	(.L_250 - .L_249)
.L_249:
        /*001c*/ 	.word	0x00000000
        /*0020*/ 	.short	0x0001
        /*0022*/ 	.short	0x0008
        /*0024*/ 	.byte	0x00, 0xf0, 0x11, 0x00


	//----- nvinfo : EIATTR_KPARAM_INFO
	.align		4
.L_250:
        /*0028*/ 	.byte	0x04, 0x17
        /*002a*/ 	.short	(.L_252 - .L_251)
.L_251:
        /*002c*/ 	.word	0x00000000
        /*0030*/ 	.short	0x0000
        /*0032*/ 	.short	0x0000
        /*0034*/ 	.byte	0x00, 0xf5, 0x21, 0x00


	//----- nvinfo : EIATTR_SPARSE_MMA_MASK
	.align		4
.L_252:
        /*0038*/ 	.byte	0x03, 0x50
        /*003a*/ 	.short	0x0000


	//----- nvinfo : EIATTR_MAXREG_COUNT
	.align		4
        /*003c*/ 	.byte	0x03, 0x1b
        /*003e*/ 	.short	0x00ff


	//----- nvinfo : EIATTR_NUM_BARRIERS
	.align		4
        /*0040*/ 	.byte	0x02, 0x4c
        /*0042*/ 	.byte	0x01
	.zero		1


	//----- nvinfo : EIATTR_MERCURY_ISA_VERSION
	.align		4
        /*0044*/ 	.byte	0x03, 0x5f
        /*0046*/ 	.short	0x0101


	//----- nvinfo : EIATTR_VRC_CTA_INIT_COUNT
	.align		4
        /*0048*/ 	.byte	0x02, 0x4a
	.zero		1
	.zero		1


	//----- nvinfo : EIATTR_EXIT_INSTR_OFFSETS
	.align		4
        /*004c*/ 	.byte	0x04, 0x1c
        /*004e*/ 	.short	(.L_254 - .L_253)


	//   ....[0]....
.L_253:
        /*0050*/ 	.word	0x00000330


	//   ....[1]....
        /*0054*/ 	.word	0x000003b0


	//----- nvinfo : EIATTR_CRS_STACK_SIZE
	.align		4
.L_254:
        /*0058*/ 	.byte	0x04, 0x1e
        /*005a*/ 	.short	(.L_256 - .L_255)
.L_255:
        /*005c*/ 	.word	0x00000000


	//----- nvinfo : EIATTR_CBANK_PARAM_SIZE
	.align		4
.L_256:
        /*0060*/ 	.byte	0x03, 0x19
        /*0062*/ 	.short	0x000d


	//----- nvinfo : EIATTR_PARAM_CBANK
	.align		4
        /*0064*/ 	.byte	0x04, 0x0a
        /*0066*/ 	.short	(.L_258 - .L_257)
	.align		4
.L_257:
        /*0068*/ 	.word	index@(.nv.constant0._Z7_reducePfib)
        /*006c*/ 	.short	0x0380
        /*006e*/ 	.short	0x000d


	//----- nvinfo : EIATTR_SW_WAR
	.align		4
.L_258:
        /*0070*/ 	.byte	0x04, 0x36
        /*0072*/ 	.short	(.L_260 - .L_259)
.L_259:
        /*0074*/ 	.word	0x00000008
.L_260:


//--------------------- .nv.info._Z10SemiFilteriiiPf --------------------------
	.section	.nv.info._Z10SemiFilteriiiPf,"",@"SHT_CUDA_INFO"
	.sectionflags	@""
	.align	4


	//----- nvinfo : EIATTR_CUDA_API_VERSION
	.align		4
        /*0000*/ 	.byte	0x04, 0x37
        /*0002*/ 	.short	(.L_262 - .L_261)
.L_261:
        /*0004*/ 	.word	0x00000082


	//----- nvinfo : EIATTR_KPARAM_INFO
	.align		4
.L_262:
        /*0008*/ 	.byte	0x04, 0x17
        /*000a*/ 	.short	(.L_264 - .L_263)
.L_263:
        /*000c*/ 	.word	0x00000000
        /*0010*/ 	.short	0x0003
        /*0012*/ 	.short	0x0010
        /*0014*/ 	.byte	0x00, 0xf5, 0x21, 0x00


	//----- nvinfo : EIATTR_KPARAM_INFO
	.align		4
.L_264:
        /*0018*/ 	.byte	0x04, 0x17
        /*001a*/ 	.short	(.L_266 - .L_265)
.L_265:
        /*001c*/ 	.word	0x00000000
        /*0020*/ 	.short	0x0002
        /*0022*/ 	.short	0x0008
        /*0024*/ 	.byte	0x00, 0xf0, 0x11, 0x00


	//----- nvinfo : EIATTR_KPARAM_INFO
	.align		4
.L_266:
        /*0028*/ 	.byte	0x04, 0x17
        /*002a*/ 	.short	(.L_268 - .L_267)
.L_267:
        /*002c*/ 	.word	0x00000000
        /*0030*/ 	.short	0x0001
        /*0032*/ 	.short	0x0004
        /*0034*/ 	.byte	0x00, 0xf0, 0x11, 0x00


	//----- nvinfo : EIATTR_KPARAM_INFO
	.align		4
.L_268:
        /*0038*/ 	.byte	0x04, 0x17
        /*003a*/ 	.short	(.L_270 - .L_269)
.L_269:
        /*003c*/ 	.word	0x00000000
        /*0040*/ 	.short	0x0000
        /*0042*/ 	.short	0x0000
        /*0044*/ 	.byte	0x00, 0xf0, 0x11, 0x00


	//----- nvinfo : EIATTR_SPARSE_MMA_MASK
	.align		4
.L_270:
        /*0048*/ 	.byte	0x03, 0x50
        /*004a*/ 	.short	0x0000


	//----- nvinfo : EIATTR_MAXREG_COUNT
	.align		4
        /*004c*/ 	.byte	0x03, 0x1b
        /*004e*/ 	.short	0x00ff


	//----- nvinfo : EIATTR_MERCURY_ISA_VERSION
	.align		4
        /*0050*/ 	.byte	0x03, 0x5f
        /*0052*/ 	.short	0x0101


	//----- nvinfo : EIATTR_VRC_CTA_INIT_COUNT
	.align		4
        /*0054*/ 	.byte	0x02, 0x4a
	.zero		1
	.zero		1


	//----- nvinfo : EIATTR_EXIT_INSTR_OFFSETS
	.align		4
        /*0058*/ 	.byte	0x04, 0x1c
        /*005a*/ 	.short	(.L_272 - .L_271)


	//   ....[0]....
.L_271:
        /*005c*/ 	.word	0x00000070


	//   ....[1]....
        /*0060*/ 	.word	0x000005d0


	//----- nvinfo : EIATTR_CRS_STACK_SIZE
	.align		4
.L_272:
        /*0064*/ 	.byte	0x04, 0x1e
        /*0066*/ 	.short	(.L_274 - .L_273)
.L_273:
        /*0068*/ 	.word	0x00000000


	//----- nvinfo : EIATTR_CBANK_PARAM_SIZE
	.align		4
.L_274:
        /*006c*/ 	.byte	0x03, 0x19
        /*006e*/ 	.short	0x0018


	//----- nvinfo : EIATTR_PARAM_CBANK
	.align		4
        /*0070*/ 	.byte	0x04, 0x0a
        /*0072*/ 	.short	(.L_276 - .L_275)
	.align		4
.L_275:
        /*0074*/ 	.word	index@(.nv.constant0._Z10SemiFilteriiiPf)
        /*0078*/ 	.short	0x0380
        /*007a*/ 	.short	0x0018


	//----- nvinfo : EIATTR_SW_WAR
	.align		4
.L_276:
        /*007c*/ 	.byte	0x04, 0x36
        /*007e*/ 	.short	(.L_278 - .L_277)
.L_277:
        /*0080*/ 	.word	0x00000008
.L_278:


//--------------------- .nv.callgraph             --------------------------
	.section	.nv.callgraph,"",@"SHT_CUDA_CALLGRAPH"
	.align	4
	.sectionentsize	8
	.align		4
        /*0000*/ 	.word	0x00000000
	.align		4
        /*0004*/ 	.word	0xffffffff
	.align		4
        /*0008*/ 	.word	0x00000000
	.align		4
        /*000c*/ 	.word	0xfffffffe
	.align		4
        /*0010*/ 	.word	0x00000000
	.align		4
        /*0014*/ 	.word	0xfffffffd
	.align		4
        /*0018*/ 	.word	0x00000000
	.align		4
        /*001c*/ 	.word	0xfffffffc


//--------------------- .nv.constant4             --------------------------
	.section	.nv.constant4,"a",@progbits
	.align	8
	.align		8
.nv.constant4:
        /*0000*/ 	.dword	_ZN34_INTERNAL_a874aae4_4_k_cu_f0c2dd824cuda3std3__45__cpo5beginE
	.align		8
        /*0008*/ 	.dword	_ZN34_INTERNAL_a874aae4_4_k_cu_f0c2dd824cuda3std3__45__cpo3endE
	.align		8
        /*0010*/ 	.dword	_ZN34_INTERNAL_a874aae4_4_k_cu_f0c2dd824cuda3std3__45__cpo6cbeginE
	.align		8
        /*0018*/ 	.dword	_ZN34_INTERNAL_a874aae4_4_k_cu_f0c2dd824cuda3std3__45__cpo4cendE
	.align		8
        /*0020*/ 	.dword	_ZN34_INTERNAL_a874aae4_4_k_cu_f0c2dd824cuda3std3__45__cpo6rbeginE
	.align		8
        /*0028*/ 	.dword	_ZN34_INTERNAL_a874aae4_4_k_cu_f0c2dd824cuda3std3__45__cpo4rendE
	.align		8
        /*0030*/ 	.dword	_ZN34_INTERNAL_a874aae4_4_k_cu_f0c2dd824cuda3std3__45__cpo7crbeginE
	.align		8
        /*0038*/ 	.dword	_ZN34_INTERNAL_a874aae4_4_k_cu_f0c2dd824cuda3std3__45__cpo5crendE
	.align		8
        /*0040*/ 	.dword	_ZN34_INTERNAL_a874aae4_4_k_cu_f0c2dd824cuda3std3__436_GLOBAL__N__a874aae4_4_k_cu_f0c2dd826ignoreE
	.align		8
        /*0048*/ 	.dword	_ZN34_INTERNAL_a874aae4_4_k_cu_f0c2dd824cuda3std3__419piecewise_constructE
	.align		8
        /*0050*/ 	.dword	_ZN34_INTERNAL_a874aae4_4_k_cu_f0c2dd824cuda3std3__48in_placeE
	.align		8
        /*0058*/ 	.dword	_ZN34_INTERNAL_a874aae4_4_k_cu_f0c2dd824cuda3std3__420unreachable_sentinelE
	.align		8
        /*0060*/ 	.dword	_ZN34_INTERNAL_a874aae4_4_k_cu_f0c2dd824cuda3std3__47nulloptE
	.align		8
        /*0068*/ 	.dword	_ZN34_INTERNAL_a874aae4_4_k_cu_f0c2dd824cuda3std3__48unexpectE
	.align		8
        /*0070*/ 	.dword	_ZN34_INTERNAL_a874aae4_4_k_cu_f0c2dd824cuda3std6ranges3__45__cpo4swapE
	.align		8
        /*0078*/ 	.dword	_ZN34_INTERNAL_a874aae4_4_k_cu_f0c2dd824cuda3std6ranges3__45__cpo9iter_moveE
	.align		8
        /*0080*/ 	.dword	_ZN34_INTERNAL_a874aae4_4_k_cu_f0c2dd824cuda3std6ranges3__45__cpo5beginE
	.align		8
        /*0088*/ 	.dword	_ZN34_INTERNAL_a874aae4_4_k_cu_f0c2dd824cuda3std6ranges3__45__cpo3endE
	.align		8
        /*0090*/ 	.dword	_ZN34_INTERNAL_a874aae4_4_k_cu_f0c2dd824cuda3std6ranges3__45__cpo6cbeginE
	.align		8
        /*0098*/ 	.dword	_ZN34_INTERNAL_a874aae4_4_k_cu_f0c2dd824cuda3std6ranges3__45__cpo4cendE
	.align		8
        /*00a0*/ 	.dword	_ZN34_INTERNAL_a874aae4_4_k_cu_f0c2dd824cuda3std6ranges3__45__cpo7advanceE
	.align		8
        /*00a8*/ 	.dword	_ZN34_INTERNAL_a874aae4_4_k_cu_f0c2dd824cuda3std6ranges3__45__cpo9iter_swapE
	.align		8
        /*00b0*/ 	.dword	_ZN34_INTERNAL_a874aae4_4_k_cu_f0c2dd824cuda3std6ranges3__45__cpo4nextE
	.align		8
        /*00b8*/ 	.dword	_ZN34_INTERNAL_a874aae4_4_k_cu_f0c2dd824cuda3std6ranges3__45__cpo4prevE
	.align		8
        /*00c0*/ 	.dword	_ZN34_INTERNAL_a874aae4_4_k_cu_f0c2dd824cuda3std6ranges3__45__cpo4dataE
	.align		8
        /*00c8*/ 	.dword	_ZN34_INTERNAL_a874aae4_4_k_cu_f0c2dd824cuda3std6ranges3__45__cpo5cdataE
	.align		8
        /*00d0*/ 	.dword	_ZN34_INTERNAL_a874aae4_4_k_cu_f0c2dd824cuda3std6ranges3__45__cpo4sizeE
	.align		8
        /*00d8*/ 	.dword	_ZN34_INTERNAL_a874aae4_4_k_cu_f0c2dd824cuda3std6ranges3__45__cpo5ssizeE
	.align		8
        /*00e0*/ 	.dword	_ZN34_INTERNAL_a874aae4_4_k_cu_f0c2dd824cuda3std6ranges3__45__cpo8distanceE
	.align		8
        /*00e8*/ 	.dword	_ZN34_INTERNAL_a874aae4_4_k_cu_f0c2dd826thrust24THRUST_300001_SM_1000_NS8cuda_cub3parE
	.align		8
        /*00f0*/ 	.dword	_ZN34_INTERNAL_a874aae4_4_k_cu_f0c2dd826thrust24THRUST_300001_SM_1000_NS8cuda_cub10par_nosyncE
	.align		8
        /*00f8*/ 	.dword	_ZN34_INTERNAL_a874aae4_4_k_cu_f0c2dd826thrust24THRUST_300001_SM_1000_NS6system6detail10sequential3seqE
	.align		8
        /*0100*/ 	.dword	_ZN34_INTERNAL_a874aae4_4_k_cu_f0c2dd826thrust24THRUST_300001_SM_1000_NS6system3cpp3parE
	.align		8
        /*0108*/ 	.dword	_ZN34_INTERNAL_a874aae4_4_k_cu_f0c2dd826thrust24THRUST_300001_SM_1000_NS12placeholders2_1E
	.align		8
        /*0110*/ 	.dword	_ZN34_INTERNAL_a874aae4_4_k_cu_f0c2dd826thrust24THRUST_300001_SM_1000_NS12placeholders2_2E
	.align		8
        /*0118*/ 	.dword	_ZN34_INTERNAL_a874aae4_4_k_cu_f0c2dd826thrust24THRUST_300001_SM_1000_NS12placeholders2_3E
	.align		8
        /*0120*/ 	.dword	_ZN34_INTERNAL_a874aae4_4_k_cu_f0c2dd826thrust24THRUST_300001_SM_1000_NS12placeholders2_4E
	.align		8
        /*0128*/ 	.dword	_ZN34_INTERNAL_a874aae4_4_k_cu_f0c2dd826thrust24THRUST_300001_SM_1000_NS12placeholders2_5E
	.align		8
        /*0130*/ 	.dword	_ZN34_INTERNAL_a874aae4_4_k_cu_f0c2dd826thrust24THRUST_300001_SM_1000_NS12placeholders2_6E
	.align		8
        /*0138*/ 	.dword	_ZN34_INTERNAL_a874aae4_4_k_cu_f0c2dd826thrust24THRUST_300001_SM_1000_NS12placeholders2_7E
	.align		8
        /*0140*/ 	.dword	_ZN34_INTERNAL_a874aae4_4_k_cu_f0c2dd826thrust24THRUST_300001_SM_1000_NS12placeholders2_8E
	.align		8
        /*0148*/ 	.dword	_ZN34_INTERNAL_a874aae4_4_k_cu_f0c2dd826thrust24THRUST_300001_SM_1000_NS12placeholders2_9E
	.align		8
        /*0150*/ 	.dword	_ZN34_INTERNAL_a874aae4_4_k_cu_f0c2dd826thrust24THRUST_300001_SM_1000_NS12placeholders3_10E
	.align		8
        /*0158*/ 	.dword	_ZN34_INTERNAL_a874aae4_4_k_cu_f0c2dd826thrust24THRUST_300001_SM_1000_NS3seqE
	.align		8
        /*0160*/ 	.dword	_ZN34_INTERNAL_a874aae4_4_k_cu_f0c2dd826thrust24THRUST_300001_SM_1000_NS6deviceE


//--------------------- .text._ZN3cub18CUB_300001_SM_10006detail4scan16DeviceScanKernelINS2_10policy_hubIiiimN4cuda3std3__44plusIvEEE10Policy1000EN6thrust24THRUST_300001_SM_1000_NS10device_ptrIiEESF_NS0_13ScanTileStateIiLb1EEES9_NS1_10InputValueIiPiEEmiLb0EiEEvT0_T1_T2_iT3_T4_T5_ --------------------------
	.section	.text._ZN3cub18CUB_300001_SM_10006detail4scan16DeviceScanKernelINS2_10policy_hubIiiimN4cuda3std3__44plusIvEEE10Policy1000EN6thrust24THRUST_300001_SM_1000_NS10device_ptrIiEESF_NS0_13ScanTileStateIiLb1EEES9_NS1_10InputValueIiPiEEmiLb0EiEEvT0_T1_T2_iT3_T4_T5_,"ax",@progbits
	.align	128
        .global         _ZN3cub18CUB_300001_SM_10006detail4scan16DeviceScanKernelINS2_10policy_hubIiiimN4cuda3std3__44plusIvEEE10Policy1000EN6thrust24THRUST_300001_SM_1000_NS10device_ptrIiEESF_NS0_13ScanTileStateIiLb1EEES9_NS1_10InputValueIiPiEEmiLb0EiEEvT0_T1_T2_iT3_T4_T5_
        .type           _ZN3cub18CUB_300001_SM_10006detail4scan16DeviceScanKernelINS2_10policy_hubIiiimN4cuda3std3__44plusIvEEE10Policy1000EN6thrust24THRUST_300001_SM_1000_NS10device_ptrIiEESF_NS0_13ScanTileStateIiLb1EEES9_NS1_10InputValueIiPiEEmiLb0EiEEvT0_T1_T2_iT3_T4_T5_,@function
        .size           _ZN3cub18CUB_300001_SM_10006detail4scan16DeviceScanKernelINS2_10policy_hubIiiimN4cuda3std3__44plusIvEEE10Policy1000EN6thrust24THRUST_300001_SM_1000_NS10device_ptrIiEESF_NS0_13ScanTileStateIiLb1EEES9_NS1_10InputValueIiPiEEmiLb0EiEEvT0_T1_T2_iT3_T4_T5_,(.L_x_468 - _ZN3cub18CUB_300001_SM_10006detail4scan16DeviceScanKernelINS2_10policy_hubIiiimN4cuda3std3__44plusIvEEE10Policy1000EN6thrust24THRUST_300001_SM_1000_NS10device_ptrIiEESF_NS0_13ScanTileStateIiLb1EEES9_NS1_10InputValueIiPiEEmiLb0EiEEvT0_T1_T2_iT3_T4_T5_)
        .other          _ZN3cub18CUB_300001_SM_10006detail4scan16DeviceScanKernelINS2_10policy_hubIiiimN4cuda3std3__44plusIvEEE10Policy1000EN6thrust24THRUST_300001_SM_1000_NS10device_ptrIiEESF_NS0_13ScanTileStateIiLb1EEES9_NS1_10InputValueIiPiEEmiLb0EiEEvT0_T1_T2_iT3_T4_T5_,@"STO_CUDA_ENTRY STV_DEFAULT"
_ZN3cub18CUB_300001_SM_10006detail4scan16DeviceScanKernelINS2_10policy_hubIiiimN4cuda3std3__44plusIvEEE10Policy1000EN6thrust24THRUST_300001_SM_1000_NS10device_ptrIiEESF_NS0_13ScanTileStateIiLb1EEES9_NS1_10InputValueIiPiEEmiLb0EiEEvT0_T1_T2_iT3_T4_T5_:
.text._ZN3cub18CUB_300001_SM_10006detail4scan16DeviceScanKernelINS2_10policy_hubIiiimN4cuda3std3__44plusIvEEE10Policy1000EN6thrust24THRUST_300001_SM_1000_NS10device_ptrIiEESF_NS0_13ScanTileStateIiLb1EEES9_NS1_10InputValueIiPiEEmiLb0EiEEvT0_T1_T2_iT3_T4_T5_:
[----:B------:R-:W-:Y:S01]  /*0000*/  LDC R1, c[0x0][0x37c] ;  /* 0x0000df00ff017b82 */ /* 0x000fe20000000800 */
[----:B------:R-:W0:Y:S01]  /*0010*/  LDCU UR4, c[0x0][0x3a0] ;  /* 0x00007400ff0477ac */ /* 0x000e220008000800 */
[----:B------:R-:W1:Y:S06]  /*0020*/  LDCU.64 UR12, c[0x0][0x358] ;  /* 0x00006b00ff0c77ac */ /* 0x000e6c0008000a00 */
[----:B------:R-:W2:Y:S01]  /*0030*/  S2UR UR6, SR_CTAID.X ;  /* 0x00000000000679c3 */ /* 0x000ea20000002500 */
[----:B------:R-:W3:Y:S01]  /*0040*/  LDCU.64 UR8, c[0x0][0x3b0] ;  /* 0x00007600ff0877ac */ /* 0x000ee20008000a00 */
[----:B0-----:R-:W-:-:S06]  /*0050*/  UPRMT UR4, UR4, 0x7770, URZ ;  /* 0x0000777004047896 */ /* 0x001fcc00080000ff */
[----:B------:R-:W-:-:S05]  /*0060*/  ISETP.NE.AND P0, PT, RZ, UR4, PT ;  /* 0x00000004ff007c0c */ /* 0x000fca000bf05270 */
[----:B------:R-:W2:Y:S08]  /*0070*/  LDCU UR4, c[0x0][0x398] ;  /* 0x00007300ff0477ac */ /* 0x000eb00008000800 */
[----:B------:R-:W1:Y:S02]  /*0080*/  @P0 LDC.64 R2, c[0x0][0x3a8] ;  /* 0x0000ea00ff020b82 */ /* 0x000e640000000a00 */
[----:B-1----:R0:W5:Y:S01]  /*0090*/  @P0 LDG.E R39, desc[UR12][R2.64] ;  /* 0x0000000c02270981 */ /* 0x002162000c1e1900 */
[----:B--2---:R-:W-:-:S04]  /*00a0*/  UIADD3 UR6, UPT, UPT, UR6, UR4, URZ ;  /* 0x0000000406067290 */ /* 0x004fc8000fffe0ff */
[----:B------:R-:W-:-:S04]  /*00b0*/  UIMAD.WIDE UR10, UR6, 0x1ee0, URZ ;  /* 0x00001ee0060a78a5 */ /* 0x000fc8000f8e02ff */
[----:B---3--:R-:W-:-:S04]  /*00c0*/  UIADD3 UR7, UP0, UPT, -UR10, UR8, URZ ;  /* 0x000000080a077290 */ /* 0x008fc8000ff1e1ff */
[----:B------:R-:W-:Y:S02]  /*00d0*/  UIADD3.X UR4, UPT, UPT, ~UR11, UR9, URZ, UP0, !UPT ;  /* 0x000000090b047290 */ /* 0x000fe400087fe5ff */
[----:B------:R-:W-:-:S04]  /*00e0*/  UISETP.GE.U32.AND UP0, UPT, UR7, 0x1ee1, UPT ;  /* 0x00001ee10700788c */ /* 0x000fc8000bf06070 */
[----:B------:R-:W-:Y:S01]  /*00f0*/  UISETP.GE.U32.AND.EX UP0, UPT, UR4, URZ, UPT, UP0 ;  /* 0x000000ff0400728c */ /* 0x000fe2000bf06100 */
[----:B------:R-:W1:Y:S08]  /*0100*/  @!P0 LDC R39, c[0x0][0x3a8] ;  /* 0x0000ea00ff278b82 */ /* 0x000e700000000800 */
[----:B0-----:R-:W-:Y:S05]  /*0110*/  BRA.U !UP0, `(.L_x_0) ;  /* 0x0000001908f47547 */ /* 0x001fea000b800000 */
[----:B------:R-:W0:Y:S01]  /*0120*/  S2R R35, SR_TID.X ;  /* 0x0000000000237919 */ /* 0x000e220000002100 */
[----:B------:R-:W2:Y:S01]  /*0130*/  LDCU.64 UR4, c[0x0][0x380] ;  /* 0x00007000ff0477ac */ /* 0x000ea20008000a00 */
[C---:B0-----:R-:W-:Y:S02]  /*0140*/  LOP3.LUT R0, R35.reuse, 0x1f, RZ, 0xc0, !PT ;  /* 0x0000001f23007812 */ /* 0x041fe400078ec0ff */
[----:B------:R-:W-:-:S05]  /*0150*/  LOP3.LUT R3, R35, 0x3e0, RZ, 0xc0, !PT ;  /* 0x000003e023037812 */ /* 0x000fca00078ec0ff */
[----:B------:R-:W-:-:S05]  /*0160*/  IMAD R0, R3, 0x13, R0 ;  /* 0x0000001303007824 */ /* 0x000fca00078e0200 */
[----:B------:R-:W-:-:S05]  /*0170*/  IADD3 R0, P0, PT, R0, UR10, RZ ;  /* 0x0000000a00007c10 */ /* 0x000fca000ff1e0ff */
[----:B------:R-:W-:Y:S02]  /*0180*/  IMAD.X R3, RZ, RZ, UR11, P0 ;  /* 0x0000000bff037e24 */ /* 0x000fe400080e06ff */
[----:B------:R-:W-:-:S03]  /*0190*/  IMAD.SHL.U32 R31, R0, 0x4, RZ ;  /* 0x00000004001f7824 */ /* 0x000fc600078e00ff */
[----:B------:R-:W-:Y:S02]  /*01a0*/  SHF.L.U64.HI R30, R0, 0x2, R3 ;  /* 0x00000002001e7819 */ /* 0x000fe40000010203 */
[----:B--2---:R-:W-:-:S04]  /*01b0*/  IADD3 R2, P0, PT, R31, UR4, RZ ;  /* 0x000000041f027c10 */ /* 0x004fc8000ff1e0ff */
[----:B------:R-:W-:-:S05]  /*01c0*/  IADD3.X R3, PT, PT, R30, UR5, RZ, P0, !PT ;  /* 0x000000051e037c10 */ /* 0x000fca00087fe4ff */
[----:B------:R-:W2:Y:S04]  /*01d0*/  LDG.E R5, desc[UR12][R2.64] ;  /* 0x0000000c02057981 */ /* 0x000ea8000c1e1900 */
[----:B------:R-:W3:Y:S04]  /*01e0*/  LDG.E R7, desc[UR12][R2.64+0x80] ;  /* 0x0000800c02077981 */ /* 0x000ee8000c1e1900 */
[----:B------:R-:W4:Y:S04]  /*01f0*/  LDG.E R9, desc[UR12][R2.64+0x100] ;  /* 0x0001000c02097981 */ /* 0x000f28000c1e1900 */
        /* <DEDUP_REMOVED lines=15> */
[----:B------:R-:W4:Y:S01]  /*02f0*/  LDG.E R8, desc[UR12][R2.64+0x900] ;  /* 0x0009000c02087981 */ /* 0x000f22000c1e1900 */
[----:B------:R-:W0:Y:S01]  /*0300*/  S2UR UR5, SR_CgaCtaId ;  /* 0x00000000000579c3 */ /* 0x000e220000008800 */
[----:B------:R-:W-:Y:S01]  /*0310*/  SHF.R.U32.HI R36, RZ, 0x5, R35 ;  /* 0x00000005ff247819 */ /* 0x000fe20000011623 */
[----:B------:R-:W-:Y:S01]  /*0320*/  UMOV UR4, 0x400 ;  /* 0x0000040000047882 */ /* 0x000fe20000000000 */
[----:B------:R-:W1:Y:S01]  /*0330*/  S2R R37, SR_LANEID ;  /* 0x0000000000257919 */ /* 0x000e620000000000 */
[----:B------:R-:W-:Y:S01]  /*0340*/  UISETP.NE.AND UP0, UPT, UR6, URZ, UPT ;  /* 0x000000ff0600728c */ /* 0x000fe2000bf05270 */
[----:B------:R-:W-:Y:S01]  /*0350*/  BSSY.RECONVERGENT B0, `(.L_x_1) ;  /* 0x0000148000007945 */ /* 0x000fe20003800200 */
[----:B0-----:R-:W-:Y:S01]  /*0360*/  ULEA UR4, UR5, UR4, 0x18 ;  /* 0x0000000405047291 */ /* 0x001fe2000f8ec0ff */
[----:B-1----:R-:W-:-:S05]  /*0370*/  IMAD R34, R36, 0x260, R37 ;  /* 0x0000026024227824 */ /* 0x002fca00078e0225 */
[----:B------:R-:W-:-:S05]  /*0380*/  LEA R34, R34, UR4, 0x2 ;  /* 0x0000000422227c11 */ /* 0x000fca000f8e10ff */
[----:B------:R-:W-:Y:S01]  /*0390*/  IMAD R33, R37, 0x48, R34 ;  /* 0x0000004825217824 */ /* 0x000fe200078e0222 */
[----:B--2---:R0:W-:Y:S04]  /*03a0*/  STS [R34], R5 ;  /* 0x0000000522007388 */ /* 0x0041e80000000800 */
[----:B---3--:R0:W-:Y:S04]  /*03b0*/  STS [R34+0x80], R7 ;  /* 0x0000800722007388 */ /* 0x0081e80000000800 */
[----:B----4-:R0:W-:Y:S04]  /*03c0*/  STS [R34+0x100], R9 ;  /* 0x0001000922007388 */ /* 0x0101e80000000800 */
[----:B------:R0:W-:Y:S04]  /*03d0*/  STS [R34+0x180], R11 ;  /* 0x0001800b22007388 */ /* 0x0001e80000000800 */
        /* <DEDUP_REMOVED lines=14> */
[----:B------:R0:W-:Y:S01]  /*04c0*/  STS [R34+0x900], R8 ;  /* 0x0009000822007388 */ /* 0x0001e20000000800 */
[----:B------:R-:W-:-:S03]  /*04d0*/  NOP ;  /* 0x0000000000007918 */ /* 0x000fc60000000000 */
[----:B------:R0:W1:Y:S04]  /*04e0*/  LDS R32, [R33] ;  /* 0x0000000021207984 */ /* 0x0000680000000800 */
[----:B------:R0:W2:Y:S04]  /*04f0*/  LDS R29, [R33+0x4] ;  /* 0x00000400211d7984 */ /* 0x0000a80000000800 */
[----:B------:R0:W3:Y:S04]  /*0500*/  LDS R28, [R33+0x8] ;  /* 0x00000800211c7984 */ /* 0x0000e80000000800 */
[----:B------:R0:W4:Y:S04]  /*0510*/  LDS R27, [R33+0xc] ;  /* 0x00000c00211b7984 */ /* 0x0001280000000800 */
[----:B------:R0:W0:Y:S04]  /*0520*/  LDS R26, [R33+0x10] ;  /* 0x00001000211a7984 */ /* 0x0000280000000800 */
        /* <DEDUP_REMOVED lines=13> */
[----:B------:R0:W0:Y:S01]  /*0600*/  LDS R9, [R33+0x48] ;  /* 0x0000480021097984 */ /* 0x0000220000000800 */
[----:B------:R-:W-:Y:S06]  /*0610*/  BAR.SYNC.DEFER_BLOCKING 0x0 ;  /* 0x0000000000007b1d */ /* 0x000fec0000010000 */
[----:B-1234-:R-:W-:Y:S05]  /*0620*/  BRA.U UP0, `(.L_x_2) ;  /* 0x0000000500247547 */ /* 0x01efea000b800000 */
[----:B0-----:R-:W-:Y:S02]  /*0630*/  IADD3 R8, PT, PT, R28, R29, R32 ;  /* 0x0000001d1c087210 */ /* 0x001fe40007ffe020 */
[C---:B------:R-:W-:Y:S02]  /*0640*/  ISETP.NE.AND P1, PT, R37.reuse, 0x1f, PT ;  /* 0x0000001f2500780c */ /* 0x040fe40003f25270 */
[----:B------:R-:W-:Y:S02]  /*0650*/  IADD3 R8, PT, PT, R26, R27, R8 ;  /* 0x0000001b1a087210 */ /* 0x000fe40007ffe008 */
[----:B------:R-:W-:Y:S02]  /*0660*/  ISETP.NE.AND P2, PT, R37, RZ, PT ;  /* 0x000000ff2500720c */ /* 0x000fe40003f45270 */
[----:B------:R-:W-:-:S04]  /*0670*/  IADD3 R8, PT, PT, R24, R25, R8 ;  /* 0x0000001918087210 */ /* 0x000fc80007ffe008 */
[----:B------:R-:W-:-:S03]  /*0680*/  IADD3 R8, PT, PT, R22, R23, R8 ;  /* 0x0000001716087210 */ /* 0x000fc60007ffe008 */
[----:B------:R-:W-:Y:S02]  /*0690*/  @!P1 LEA R42, R36, UR4, 0x2 ;  /* 0x00000004242a9c11 */ /* 0x000fe4000f8e10ff */
[----:B------:R-:W-:-:S04]  /*06a0*/  IADD3 R8, PT, PT, R20, R21, R8 ;  /* 0x0000001514087210 */ /* 0x000fc80007ffe008 */
[----:B------:R-:W-:-:S04]  /*06b0*/  IADD3 R8, PT, PT, R6, R7, R8 ;  /* 0x0000000706087210 */ /* 0x000fc80007ffe008 */
[----:B------:R-:W-:-:S04]  /*06c0*/  IADD3 R8, PT, PT, R4, R5, R8 ;  /* 0x0000000504087210 */ /* 0x000fc80007ffe008 */
[----:B------:R-:W-:-:S04]  /*06d0*/  IADD3 R8, PT, PT, R2, R3, R8 ;  /* 0x0000000302087210 */ /* 0x000fc80007ffe008 */
[----:B------:R-:W-:-:S05]  /*06e0*/  IADD3 R38, PT, PT, R9, R0, R8 ;  /* 0x0000000009267210 */ /* 0x000fca0007ffe008 */
[----:B------:R-:W0:Y:S02]  /*06f0*/  SHFL.UP P0, R9, R38, 0x1, RZ ;  /* 0x0420000026097989 */ /* 0x000e2400000000ff */
[----:B0-----:R-:W-:-:S05]  /*0700*/  @P0 IMAD.IADD R9, R38, 0x1, R9 ;  /* 0x0000000126090824 */ /* 0x001fca00078e0209 */
[----:B------:R-:W0:Y:S02]  /*0710*/  SHFL.UP P0, R12, R9, 0x2, RZ ;  /* 0x04400000090c7989 */ /* 0x000e2400000000ff */
[----:B0-----:R-:W-:-:S05]  /*0720*/  @P0 IMAD.IADD R12, R9, 0x1, R12 ;  /* 0x00000001090c0824 */ /* 0x001fca00078e020c */
[----:B------:R-:W0:Y:S02]  /*0730*/  SHFL.UP P0, R17, R12, 0x4, RZ ;  /* 0x048000000c117989 */ /* 0x000e2400000000ff */
[----:B0-----:R-:W-:-:S05]  /*0740*/  @P0 IMAD.IADD R17, R12, 0x1, R17 ;  /* 0x000000010c110824 */ /* 0x001fca00078e0211 */
[----:B------:R-:W0:Y:S02]  /*0750*/  SHFL.UP P0, R40, R17, 0x8, RZ ;  /* 0x0500000011287989 */ /* 0x000e2400000000ff */
[----:B0-----:R-:W-:-:S05]  /*0760*/  @P0 IMAD.IADD R40, R17, 0x1, R40 ;  /* 0x0000000111280824 */ /* 0x001fca00078e0228 */
[----:B------:R-:W0:Y:S02]  /*0770*/  SHFL.UP P0, R41, R40, 0x10, RZ ;  /* 0x0600000028297989 */ /* 0x000e2400000000ff */
[----:B0-----:R-:W-:Y:S01]  /*0780*/  @P0 IMAD.IADD R41, R40, 0x1, R41 ;  /* 0x0000000128290824 */ /* 0x001fe200078e0229 */
[----:B------:R-:W-:-:S03]  /*0790*/  ISETP.NE.AND P0, PT, R36, 0x2, PT ;  /* 0x000000022400780c */ /* 0x000fc60003f05270 */
[----:B------:R-:W-:Y:S01]  /*07a0*/  IMAD.IADD R38, R41, 0x1, -R38 ;  /* 0x0000000129267824 */ /* 0x000fe200078e0a26 */
[----:B------:R-:W-:Y:S01]  /*07b0*/  @!P1 STS [R42+0x10], R41 ;  /* 0x000010292a009388 */ /* 0x000fe20000000800 */
[----:B------:R-:W-:Y:S01]  /*07c0*/  BAR.SYNC.DEFER_BLOCKING 0x0 ;  /* 0x0000000000007b1d */ /* 0x000fe20000010000 */
[----:B------:R-:W-:Y:S02]  /*07d0*/  ISETP.NE.AND P1, PT, R36, 0xc, PT ;  /* 0x0000000c2400780c */ /* 0x000fe40003f25270 */
[----:B------:R-:W-:-:S03]  /*07e0*/  SEL R38, R38, RZ, P2 ;  /* 0x000000ff26267207 */ /* 0x000fc60001000000 */
[----:B------:R-:W0:Y:S04]  /*07f0*/  LDS.128 R8, [UR4+0x10] ;  /* 0x00001004ff087984 */ /* 0x000e280008000c00 */
[----:B------:R-:W1:Y:S04]  /*0800*/  LDS.128 R12, [UR4+0x20] ;  /* 0x00002004ff0c7984 */ /* 0x000e680008000c00 */
[----:B------:R-:W2:Y:S01]  /*0810*/  LDS.128 R16, [UR4+0x30] ;  /* 0x00003004ff107984 */ /* 0x000ea20008000c00 */
[----:B0-----:R-:W-:-:S04]  /*0820*/  IMAD.IADD R9, R8, 0x1, R9 ;  /* 0x0000000108097824 */ /* 0x001fc800078e0209 */
[----:B------:R-:W-:Y:S01]  /*0830*/  IMAD.IADD R10, R10, 0x1, R9 ;  /* 0x000000010a0a7824 */ /* 0x000fe200078e0209 */
[----:B------:R-:W-:Y:S02]  /*0840*/  SEL R8, R9, R8, !P0 ;  /* 0x0000000809087207 */ /* 0x000fe40004000000 */
[----:B------:R-:W-:Y:S01]  /*0850*/  ISETP.NE.AND P0, PT, R36, 0x3, PT ;  /* 0x000000032400780c */ /* 0x000fe20003f05270 */
[----:B------:R-:W-:-:S03]  /*0860*/  IMAD.IADD R11, R11, 0x1, R10 ;  /* 0x000000010b0b7824 */ /* 0x000fc600078e020a */
[----:B------:R-:W-:Y:S01]  /*0870*/  SEL R8, R10, R8, !P0 ;  /* 0x000000080a087207 */ /* 0x000fe20004000000 */
[----:B-1----:R-:W-:Y:S01]  /*0880*/  IMAD.IADD R12, R11, 0x1, R12 ;  /* 0x000000010b0c7824 */ /* 0x002fe200078e020c */
[----:B------:R-:W-:-:S03]  /*0890*/  ISETP.NE.AND P0, PT, R36, 0x4, PT ;  /* 0x000000042400780c */ /* 0x000fc60003f05270 */
[----:B------:R-:W-:Y:S01]  /*08a0*/  IMAD.IADD R13, R13, 0x1, R12 ;  /* 0x000000010d0d7824 */ /* 0x000fe200078e020c */
[----:B------:R-:W-:Y:S02]  /*08b0*/  SEL R8, R11, R8, !P0 ;  /* 0x000000080b087207 */ /* 0x000fe40004000000 */
[----:B------:R-:W-:Y:S01]  /*08c0*/  ISETP.NE.AND P0, PT, R36, 0x5, PT ;  /* 0x000000052400780c */ /* 0x000fe20003f05270 */
[----:B------:R-:W-:-:S03]  /*08d0*/  IMAD.IADD R14, R14, 0x1, R13 ;  /* 0x000000010e0e7824 */ /* 0x000fc600078e020d */
[----:B------:R-:W-:Y:S01]  /*08e0*/  SEL R8, R12, R8, !P0 ;  /* 0x000000080c087207 */ /* 0x000fe20004000000 */
[----:B------:R-:W-:Y:S01]  /*08f0*/  IMAD.IADD R15, R15, 0x1, R14 ;  /* 0x000000010f0f7824 */ /* 0x000fe200078e020e */
[----:B------:R-:W-:-:S03]  /*0900*/  ISETP.NE.AND P0, PT, R36, 0x6, PT ;  /* 0x000000062400780c */ /* 0x000fc60003f05270 */
[----:B--2---:R-:W-:Y:S01]  /*0910*/  IMAD.IADD R16, R15, 0x1, R16 ;  /* 0x000000010f107824 */ /* 0x004fe200078e0210 */
[----:B------:R-:W-:Y:S02]  /*0920*/  SEL R9, R13, R8, !P0 ;  /* 0x000000080d097207 */ /* 0x000fe40004000000 */
[----:B------:R-:W-:Y:S01]  /*0930*/  ISETP.NE.AND P0, PT, R36, 0x7, PT ;  /* 0x000000072400780c */ /* 0x000fe20003f05270 */
[----:B------:R-:W0:Y:S01]  /*0940*/  LDS R8, [UR4+0x40] ;  /* 0x00004004ff087984 */ /* 0x000e220008000800 */
[----:B------:R-:W-:Y:S02]  /*0950*/  IMAD.IADD R17, R17, 0x1, R16 ;  /* 0x0000000111117824 */ /* 0x000fe400078e0210 */
[----:B------:R-:W-:Y:S02]  /*0960*/  SEL R9, R14, R9, !P0 ;  /* 0x000000090e097207 */ /* 0x000fe40004000000 */
[----:B------:R-:W-:Y:S01]  /*0970*/  ISETP.NE.AND P0, PT, R36, 0x8, PT ;  /* 0x000000082400780c */ /* 0x000fe20003f05270 */
[----:B------:R-:W-:-:S03]  /*0980*/  IMAD.IADD R18, R18, 0x1, R17 ;  /* 0x0000000112127824 */ /* 0x000fc600078e0211 */
[----:B------:R-:W-:Y:S02]  /*0990*/  SEL R9, R15, R9, !P0 ;  /* 0x000000090f097207 */ /* 0x000fe40004000000 */
[----:B------:R-:W-:-:S04]  /*09a0*/  ISETP.NE.AND P0, PT, R36, 0x9, PT ;  /* 0x000000092400780c */ /* 0x000fc80003f05270 */
[----:B------:R-:W-:Y:S02]  /*09b0*/  SEL R9, R16, R9, !P0 ;  /* 0x0000000910097207 */ /* 0x000fe40004000000 */
[----:B------:R-:W-:-:S04]  /*09c0*/  ISETP.NE.AND P0, PT, R36, 0xa, PT ;  /* 0x0000000a2400780c */ /* 0x000fc80003f05270 */
[----:B------:R-:W-:Y:S02]  /*09d0*/  SEL R9, R17, R9, !P0 ;  /* 0x0000000911097207 */ /* 0x000fe40004000000 */
[----:B------:R-:W-:-:S04]  /*09e0*/  ISETP.NE.AND P0, PT, R36, 0xb, PT ;  /* 0x0000000b2400780c */ /* 0x000fc80003f05270 */
[----:B------:R-:W-:Y:S01]  /*09f0*/  SEL R9, R18, R9, !P0 ;  /* 0x0000000912097207 */ /* 0x000fe20004000000 */
[----:B------:R-:W-:Y:S01]  /*0a00*/  IMAD.IADD R18, R19, 0x1, R18 ;  /* 0x0000000113127824 */ /* 0x000fe200078e0212 */
[----:B------:R-:W-:-:S04]  /*0a10*/  ISETP.GE.U32.AND P0, PT, R35, 0x20, PT ;  /* 0x000000202300780c */ /* 0x000fc80003f06070 */
[C---:B------:R-:W-:Y:S02]  /*0a20*/  SEL R9, R18.reuse, R9, !P1 ;  /* 0x0000000912097207 */ /* 0x040fe40004800000 */
[----:B------:R-:W-:Y:S02]  /*0a30*/  ISETP.NE.AND P1, PT, R35, RZ, PT ;  /* 0x000000ff2300720c */ /* 0x000fe40003f25270 */
[----:B------:R-:W-:Y:S02]  /*0a40*/  SEL R10, R9, RZ, P0 ;  /* 0x000000ff090a7207 */ /* 0x000fe40000000000 */
[--C-:B0----5:R-:W-:Y:S02]  /*0a50*/  IADD3 R9, PT, PT, R18, R8, R39.reuse ;  /* 0x0000000812097210 */ /* 0x121fe40007ffe027 */
[----:B------:R-:W-:-:S07]  /*0a60*/  IADD3 R38, PT, PT, R10, R38, R39 ;  /* 0x000000260a267210 */ /* 0x000fce0007ffe027 */
[----:B------:R-:W-:Y:S05]  /*0a70*/  @P1 BRA `(.L_x_3) ;  /* 0x0000000c00541947 */ /* 0x000fea0003800000 */
[----:B------:R-:W0:Y:S01]  /*0a80*/  LDC.64 R10, c[0x0][0x390] ;  /* 0x0000e400ff0a7b82 */ /* 0x000e220000000a00 */
[----:B------:R-:W-:-:S05]  /*0a90*/  IMAD.MOV.U32 R8, RZ, RZ, 0x65 ;  /* 0x00000065ff087424 */ /* 0x000fca00078e00ff */
[----:B0-----:R0:W-:Y:S01]  /*0aa0*/  ST.E.64.STRONG.GPU desc[UR12][R10.64+0x100], R8 ;  /* 0x000100080a007985 */ /* 0x0011e2000c10fb0c */
[----:B------:R-:W-:Y:S05]  /*0ab0*/  BRA `(.L_x_3) ;  /* 0x0000000c00447947 */ /* 0x000fea0003800000 */
.L_x_2:
        /* <DEDUP_REMOVED lines=20> */
[----:B-----5:R-:W0:Y:S02]  /*0c00*/  SHFL.UP P0, R39, R40, 0x10, RZ ;  /* 0x0600000028277989 */ /* 0x020e2400000000ff */
[----:B0-----:R-:W-:Y:S01]  /*0c10*/  @P0 IMAD.IADD R39, R40, 0x1, R39 ;  /* 0x0000000128270824 */ /* 0x001fe200078e0227 */
[----:B------:R-:W-:-:S04]  /*0c20*/  ISETP.NE.AND P0, PT, R36, 0x2, PT ;  /* 0x000000022400780c */ /* 0x000fc80003f05270 */
[----:B------:R-:W-:Y:S01]  /*0c30*/  @!P1 STS [R42+0x10], R39 ;  /* 0x000010272a009388 */ /* 0x000fe20000000800 */
[----:B------:R-:W-:Y:S01]  /*0c40*/  BAR.SYNC.DEFER_BLOCKING 0x0 ;  /* 0x0000000000007b1d */ /* 0x000fe20000010000 */
[----:B------:R-:W-:-:S05]  /*0c50*/  ISETP.NE.AND P1, PT, R36, 0xc, PT ;  /* 0x0000000c2400780c */ /* 0x000fca0003f25270 */
[----:B------:R-:W0:Y:S04]  /*0c60*/  LDS.128 R8, [UR4+0x10] ;  /* 0x00001004ff087984 */ /* 0x000e280008000c00 */
[----:B------:R-:W1:Y:S04]  /*0c70*/  LDS.128 R12, [UR4+0x20] ;  /* 0x00002004ff0c7984 */ /* 0x000e680008000c00 */
[----:B------:R-:W2:Y:S01]  /*0c80*/  LDS.128 R16, [UR4+0x30] ;  /* 0x00003004ff107984 */ /* 0x000ea20008000c00 */
[----:B0-----:R-:W-:-:S04]  /*0c90*/  IMAD.IADD R9, R8, 0x1, R9 ;  /* 0x0000000108097824 */ /* 0x001fc800078e0209 */
[----:B------:R-:W-:Y:S01]  /*0ca0*/  IMAD.IADD R10, R10, 0x1, R9 ;  /* 0x000000010a0a7824 */ /* 0x000fe200078e0209 */
[----:B------:R-:W-:Y:S02]  /*0cb0*/  SEL R8, R9, R8, !P0 ;  /* 0x0000000809087207 */ /* 0x000fe40004000000 */
[----:B------:R-:W-:Y:S01]  /*0cc0*/  ISETP.NE.AND P0, PT, R36, 0x3, PT ;  /* 0x000000032400780c */ /* 0x000fe20003f05270 */
[----:B------:R-:W-:Y:S01]  /*0cd0*/  IMAD.IADD R11, R11, 0x1, R10 ;  /* 0x000000010b0b7824 */ /* 0x000fe200078e020a */
[----:B------:R-:W0:Y:S02]  /*0ce0*/  LDS R9, [UR4+0x40] ;  /* 0x00004004ff097984 */ /* 0x000e240008000800 */
        /* <DEDUP_REMOVED lines=13> */
[----:B------:R-:W-:-:S03]  /*0dc0*/  IMAD.IADD R17, R17, 0x1, R16 ;  /* 0x0000000111117824 */ /* 0x000fc600078e0210 */
[----:B------:R-:W-:Y:S01]  /*0dd0*/  SEL R8, R14, R8, !P0 ;  /* 0x000000080e087207 */ /* 0x000fe20004000000 */
[----:B------:R-:W-:Y:S01]  /*0de0*/  IMAD.IADD R18, R18, 0x1, R17 ;  /* 0x0000000112127824 */ /* 0x000fe200078e0211 */
[----:B------:R-:W-:-:S03]  /*0df0*/  ISETP.NE.AND P0, PT, R36, 0x8, PT ;  /* 0x000000082400780c */ /* 0x000fc60003f05270 */
[----:B------:R-:W-:Y:S01]  /*0e00*/  IMAD.IADD R19, R19, 0x1, R18 ;  /* 0x0000000113137824 */ /* 0x000fe200078e0212 */
[----:B------:R-:W-:Y:S02]  /*0e10*/  SEL R8, R15, R8, !P0 ;  /* 0x000000080f087207 */ /* 0x000fe40004000000 */
[----:B------:R-:W-:-:S04]  /*0e20*/  ISETP.NE.AND P0, PT, R36, 0x9, PT ;  /* 0x000000092400780c */ /* 0x000fc80003f05270 */
[----:B------:R-:W-:Y:S02]  /*0e30*/  SEL R8, R16, R8, !P0 ;  /* 0x0000000810087207 */ /* 0x000fe40004000000 */
[----:B------:R-:W-:Y:S01]  /*0e40*/  ISETP.NE.AND P0, PT, R36, 0xa, PT ;  /* 0x0000000a2400780c */ /* 0x000fe20003f05270 */
[----:B0-----:R-:W-:-:S03]  /*0e50*/  IMAD.IADD R9, R19, 0x1, R9 ;  /* 0x0000000113097824 */ /* 0x001fc600078e0209 */
[----:B------:R-:W-:Y:S01]  /*0e60*/  SEL R8, R17, R8, !P0 ;  /* 0x0000000811087207 */ /* 0x000fe20004000000 */
[----:B------:R-:W-:Y:S01]  /*0e70*/  IMAD.IADD R17, R39, 0x1, -R38 ;  /* 0x0000000127117824 */ /* 0x000fe200078e0a26 */
[----:B------:R-:W-:-:S04]  /*0e80*/  ISETP.NE.AND P0, PT, R36, 0xb, PT ;  /* 0x0000000b2400780c */ /* 0x000fc80003f05270 */
[----:B------:R-:W-:Y:S02]  /*0e90*/  SEL R8, R18, R8, !P0 ;  /* 0x0000000812087207 */ /* 0x000fe40004000000 */
[----:B------:R-:W-:Y:S02]  /*0ea0*/  ISETP.GT.U32.AND P0, PT, R35, 0x1f, PT ;  /* 0x0000001f2300780c */ /* 0x000fe40003f04070 */
[----:B------:R-:W-:Y:S02]  /*0eb0*/  SEL R11, R17, RZ, P2 ;  /* 0x000000ff110b7207 */ /* 0x000fe40001000000 */
[----:B------:R-:W-:Y:S02]  /*0ec0*/  SEL R8, R19, R8, !P1 ;  /* 0x0000000813087207 */ /* 0x000fe40004800000 */
[----:B------:R-:W-:-:S03]  /*0ed0*/  ISETP.GE.U32.AND P1, PT, R35, 0x20, PT ;  /* 0x000000202300780c */ /* 0x000fc60003f26070 */
[----:B------:R-:W-:-:S05]  /*0ee0*/  IMAD.IADD R38, R8, 0x1, R11 ;  /* 0x0000000108267824 */ /* 0x000fca00078e020b */
[----:B------:R-:W-:Y:S01]  /*0ef0*/  SEL R17, R17, R38, !P1 ;  /* 0x0000002611117207 */ /* 0x000fe20004800000 */
[----:B------:R-:W-:Y:S06]  /*0f00*/  @P0 BRA `(.L_x_4) ;  /* 0x00000008000c0947 */ /* 0x000fec0003800000 */
[----:B------:R-:W0:Y:S01]  /*0f10*/  LDC.64 R14, c[0x0][0x390] ;  /* 0x0000e400ff0e7b82 */ /* 0x000e220000000a00 */
[----:B------:R-:W-:Y:S01]  /*0f20*/  ISETP.NE.AND P1, PT, R35, RZ, PT ;  /* 0x000000ff2300720c */ /* 0x000fe20003f25270 */
[----:B------:R-:W-:Y:S01]  /*0f30*/  IMAD.U32 R45, RZ, RZ, UR6 ;  /* 0x00000006ff2d7e24 */ /* 0x000fe2000f8e00ff */
[----:B------:R-:W-:-:S05]  /*0f40*/  LOP3.LUT R18, RZ, R35, RZ, 0x33, !PT ;  /* 0x00000023ff127212 */ /* 0x000fca00078e33ff */
[----:B------:R-:W-:-:S06]  /*0f50*/  VIADD R18, R18, UR6 ;  /* 0x0000000612127c36 */ /* 0x000fcc0008000000 */
[----:B------:R-:W-:Y:S01]  /*0f60*/  @!P1 IMAD.MOV.U32 R8, RZ, RZ, 0x64 ;  /* 0x00000064ff089424 */ /* 0x000fe200078e00ff */
[----:B------:R1:W-:Y:S01]  /*0f70*/  @!P1 STS [UR4+0xc], R9 ;  /* 0x00000c09ff009988 */ /* 0x0003e20008000804 */
[----:B0-----:R-:W-:-:S04]  /*0f80*/  IMAD.WIDE R44, R45, 0x8, R14 ;  /* 0x000000082d2c7825 */ /* 0x001fc800078e020e */
[----:B------:R-:W-:Y:S01]  /*0f90*/  IMAD.WIDE R14, R18, 0x8, R14 ;  /* 0x00000008120e7825 */ /* 0x000fe200078e020e */
[----:B------:R1:W-:Y:S01]  /*0fa0*/  @!P1 ST.E.64.STRONG.GPU desc[UR12][R44.64+0x100], R8 ;  /* 0x000100082c009985 */ /* 0x0003e2000c10fb0c */
[----:B------:R-:W-:Y:S05]  /*0fb0*/  NANOSLEEP 0x226 ;  /* 0x000002260000795d */ /* 0x000fea0003800000 */
[----:B------:R-:W2:Y:S01]  /*0fc0*/  LD.E.64.STRONG.GPU R12, desc[UR12][R14.64+0x100] ;  /* 0x0001000c0e0c7980 */ /* 0x000ea2000c10fb00 */
[----:B------:R-:W-:Y:S01]  /*0fd0*/  UMOV UR5, 0xffffffff ;  /* 0xffffffff00057882 */ /* 0x000fe20000000000 */
[----:B--2---:R-:W-:Y:S02]  /*0fe0*/  ISETP.NE.AND P0, PT, R12, 0x63, PT ;  /* 0x000000630c00780c */ /* 0x004fe40003f05270 */
[----:B-1----:R-:W-:Y:S11]  /*0ff0*/  BRA.DIV UR5, `(.L_x_5) ;  /* 0x0000002e05bc7947 */ /* 0x002ff6000b800000 */
[----:B------:R-:W-:-:S13]  /*1000*/  VOTE.ANY P0, !P0 ;  /* 0x0000000000ff7806 */ /* 0x000fda0004000100 */
.L_x_34:
[----:B------:R-:W-:Y:S05]  /*1010*/  @!P0 BRA `(.L_x_6) ;  /* 0x0000000000248947 */ /* 0x000fea0003800000 */
[----:B------:R-:W-:-:S07]  /*1020*/  IMAD.MOV.U32 R8, RZ, RZ, 0x1de ;  /* 0x000001deff087424 */ /* 0x000fce00078e00ff */
.L_x_8:
[----:B------:R-:W-:Y:S05]  /*1030*/  NANOSLEEP R8 ;  /* 0x000000080000735d */ /* 0x000fea0003800000 */
[----:B------:R-:W2:Y:S01]  /*1040*/  LD.E.64.STRONG.GPU R12, desc[UR12][R14.64+0x100] ;  /* 0x0001000c0e0c7980 */ /* 0x000ea2000c10fb00 */
[----:B------:R-:W-:Y:S01]  /*1050*/  UMOV UR5, 0xffffffff ;  /* 0xffffffff00057882 */ /* 0x000fe20000000000 */
[----:B------:R-:W-:Y:S02]  /*1060*/  SHF.R.U32.HI R8, RZ, 0x1, R8 ;  /* 0x00000001ff087819 */ /* 0x000fe40000011608 */
[----:B--2---:R-:W-:Y:S01]  /*1070*/  ISETP.NE.AND P0, PT, R12, 0x63, PT ;  /* 0x000000630c00780c */ /* 0x004fe20003f05270 */
[----:B------:R-:W-:-:S12]  /*1080*/  BRA.DIV UR5, `(.L_x_7) ;  /* 0x0000002e05b87947 */ /* 0x000fd8000b800000 */
[----:B------:R-:W-:-:S13]  /*1090*/  VOTE.ANY P0, !P0 ;  /* 0x0000000000ff7806 */ /* 0x000fda0004000100 */
.L_x_37:
[----:B------:R-:W-:Y:S05]  /*10a0*/  @P0 BRA `(.L_x_8) ;  /* 0xfffffffc00e00947 */ /* 0x000fea000383ffff */
.L_x_6:
[----:B------:R-:W-:Y:S01]  /*10b0*/  UMOV UR5, 0xffffffff ;  /* 0xffffffff00057882 */ /* 0x000fe20000000000 */
[----:B------:R-:W-:Y:S02]  /*10c0*/  ISETP.NE.AND P0, PT, R12, 0x65, PT ;  /* 0x000000650c00780c */ /* 0x000fe40003f05270 */
[----:B------:R-:W-:Y:S11]  /*10d0*/  BRA.DIV UR5, `(.L_x_9) ;  /* 0x0000002e05c47947 */ /* 0x000ff6000b800000 */
[----:B------:R-:W0:Y:S01]  /*10e0*/  S2R R8, SR_GEMASK ;  /* 0x0000000000087919 */ /* 0x000e220000003c00 */
[----:B------:R-:W-:Y:S01]  /*10f0*/  VOTE.ANY R10, PT, !P0 ;  /* 0x00000000000a7806 */ /* 0x000fe200040e0100 */
[C---:B------:R-:W-:Y:S02]  /*1100*/  VIADD R38, R37.reuse, 0x2 ;  /* 0x0000000225267836 */ /* 0x040fe40000000000 */
[----:B------:R-:W-:Y:S01]  /*1110*/  VIADD R39, R37, 0x10 ;  /* 0x0000001025277836 */ /* 0x000fe20000000000 */
[----:B0-----:R-:W-:-:S05]  /*1120*/  LOP3.LUT R10, R10, 0x80000000, R8, 0xec, !PT ;  /* 0x800000000a0a7812 */ /* 0x001fca00078eec08 */
[----:B------:R-:W-:-:S05]  /*1130*/  VIADD R11, R10, 0xffffffff ;  /* 0xffffffff0a0b7836 */ /* 0x000fca0000000000 */
[----:B------:R-:W-:-:S04]  /*1140*/  LOP3.LUT R11, R10, R11, RZ, 0xc, !PT ;  /* 0x0000000b0a0b7212 */ /* 0x000fc800078e0cff */
[----:B------:R-:W0:Y:S02]  /*1150*/  POPC R15, R11 ;  /* 0x0000000b000f7309 */ /* 0x000e240000000000 */
[----:B0-----:R-:W0:Y:S01]  /*1160*/  SHFL.DOWN PT, R16, R13, 0x1, R15 ;  /* 0x082000000d107989 */ /* 0x001e2200000e000f */
[-C--:B------:R-:W-:Y:S02]  /*1170*/  ISETP.GE.AND P0, PT, R37, R15.reuse, PT ;  /* 0x0000000f2500720c */ /* 0x080fe40003f06270 */
[-C--:B------:R-:W-:Y:S02]  /*1180*/  ISETP.GT.AND P2, PT, R39, R15.reuse, PT ;  /* 0x0000000f2700720c */ /* 0x080fe40003f44270 */
[----:B0-----:R-:W-:Y:S02]  /*1190*/  SEL R16, R16, RZ, !P0 ;  /* 0x000000ff10107207 */ /* 0x001fe40004000000 */
[----:B------:R-:W-:-:S03]  /*11a0*/  ISETP.GT.AND P0, PT, R38, R15, PT ;  /* 0x0000000f2600720c */ /* 0x000fc60003f04270 */
[----:B------:R-:W-:-:S05]  /*11b0*/  IMAD.IADD R36, R16, 0x1, R13 ;  /* 0x0000000110247824 */ /* 0x000fca00078e020d */
[----:B------:R-:W0:Y:S02]  /*11c0*/  SHFL.DOWN PT, R16, R36, 0x2, R15 ;  /* 0x0840000024107989 */ /* 0x000e2400000e000f */
[----:B0-----:R-:W-:-:S05]  /*11d0*/  SEL R19, R16, RZ, !P0 ;  /* 0x000000ff10137207 */ /* 0x001fca0004000000 */
[----:B------:R-:W-:Y:S02]  /*11e0*/  IMAD.IADD R40, R36, 0x1, R19 ;  /* 0x0000000124287824 */ /* 0x000fe400078e0213 */
[C---:B------:R-:W-:Y:S02]  /*11f0*/  VIADD R19, R37.reuse, 0x4 ;  /* 0x0000000425137836 */ /* 0x040fe40000000000 */
[----:B------:R-:W-:Y:S01]  /*1200*/  VIADD R36, R37, 0x8 ;  /* 0x0000000825247836 */ /* 0x000fe20000000000 */
[----:B------:R-:W0:Y:S02]  /*1210*/  SHFL.DOWN PT, R16, R40, 0x4, R15 ;  /* 0x0880000028107989 */ /* 0x000e2400000e000f */
[----:B------:R-:W-:-:S04]  /*1220*/  ISETP.GT.AND P0, PT, R19, R15, PT ;  /* 0x0000000f1300720c */ /* 0x000fc80003f04270 */
[----:B0-----:R-:W-:Y:S02]  /*1230*/  SEL R11, R16, RZ, !P0 ;  /* 0x000000ff100b7207 */ /* 0x001fe40004000000 */
[----:B------:R-:W-:-:S03]  /*1240*/  ISETP.GT.AND P0, PT, R36, R15, PT ;  /* 0x0000000f2400720c */ /* 0x000fc60003f04270 */
[----:B------:R-:W-:Y:S02]  /*1250*/  IMAD.IADD R42, R40, 0x1, R11 ;  /* 0x00000001282a7824 */ /* 0x000fe400078e020b */
[----:B------:R-:W0:Y:S03]  /*1260*/  LDC.64 R10, c[0x0][0x390] ;  /* 0x0000e400ff0a7b82 */ /* 0x000e260000000a00 */
[----:B------:R-:W1:Y:S02]  /*1270*/  SHFL.DOWN PT, R16, R42, 0x8, R15 ;  /* 0x090000002a107989 */ /* 0x000e6400000e000f */
[----:B-1----:R-:W-:Y:S02]  /*1280*/  SEL R41, R16, RZ, !P0 ;  /* 0x000000ff10297207 */ /* 0x002fe40004000000 */
[----:B------:R-:W-:-:S03]  /*1290*/  ISETP.NE.AND P0, PT, R12, 0x65, PT ;  /* 0x000000650c00780c */ /* 0x000fc60003f05270 */
[----:B------:R-:W-:Y:S01]  /*12a0*/  IMAD.IADD R41, R42, 0x1, R41 ;  /* 0x000000012a297824 */ /* 0x000fe200078e0229 */
[----:B0-----:R-:W-:-:S04]  /*12b0*/  IADD3 R42, P3, PT, R10, 0x100, RZ ;  /* 0x000001000a2a7810 */ /* 0x001fc80007f7e0ff */
[----:B------:R-:W0:Y:S01]  /*12c0*/  SHFL.DOWN PT, R16, R41, 0x10, R15 ;  /* 0x0a00000029107989 */ /* 0x000e2200000e000f */
[----:B------:R-:W-:-:S04]  /*12d0*/  IMAD.X R43, RZ, RZ, R11, P3 ;  /* 0x000000ffff2b7224 */ /* 0x000fc800018e060b */
[----:B------:R-:W-:Y:S02]  /*12e0*/  VOTE.ALL P0, P0 ;  /* 0x0000000000ff7806 */ /* 0x000fe40000000000 */
[----:B0-----:R-:W-:-:S05]  /*12f0*/  SEL R16, R16, RZ, !P2 ;  /* 0x000000ff10107207 */ /* 0x001fca0005000000 */
[----:B------:R-:W-:-:S07]  /*1300*/  IMAD.IADD R40, R41, 0x1, R16 ;  /* 0x0000000129287824 */ /* 0x000fce00078e0210 */
.L_x_46:
[----:B------:R-:W-:Y:S05]  /*1310*/  @!P0 BRA `(.L_x_10) ;  /* 0x0000000000cc8947 */ /* 0x000fea0003800000 */
[----:B------:R-:W-:-:S07]  /*1320*/  IMAD.MOV.U32 R11, RZ, RZ, 0x1de ;  /* 0x000001deff0b7424 */ /* 0x000fce00078e00ff */
.L_x_16:
[----:B------:R-:W-:-:S05]  /*1330*/  IMAD.WIDE R14, R18, 0x8, R42 ;  /* 0x00000008120e7825 */ /* 0x000fca00078e022a */
[----:B------:R-:W2:Y:S01]  /*1340*/  LD.E.64.STRONG.GPU R12, desc[UR12][R14.64+-0x100] ;  /* 0xffff000c0e0c7980 */ /* 0x000ea2000c10fb00 */
[----:B------:R-:W-:Y:S05]  /*1350*/  YIELD ;  /* 0x0000000000007946 */ /* 0x000fea0003800000 */
[----:B------:R-:W-:Y:S01]  /*1360*/  UMOV UR5, 0xffffffff ;  /* 0xffffffff00057882 */ /* 0x000fe20000000000 */
[----:B------:R-:W-:Y:S02]  /*1370*/  SHF.R.U32.HI R11, RZ, 0x1, R11 ;  /* 0x00000001ff0b7819 */ /* 0x000fe4000001160b */
[----:B--2---:R-:W-:Y:S01]  /*1380*/  ISETP.NE.AND P0, PT, R12, 0x63, PT ;  /* 0x000000630c00780c */ /* 0x004fe20003f05270 */
[----:B------:R-:W-:-:S12]  /*1390*/  BRA.DIV UR5, `(.L_x_11) ;  /* 0x0000003205147947 */ /* 0x000fd8000b800000 */
[----:B------:R-:W-:-:S13]  /*13a0*/  VOTE.ANY P0, !P0 ;  /* 0x0000000000ff7806 */ /* 0x000fda0004000100 */
.L_x_49:
[----:B------:R-:W-:Y:S05]  /*13b0*/  @!P0 BRA `(.L_x_12) ;  /* 0x0000000000248947 */ /* 0x000fea0003800000 */
[----:B------:R-:W-:-:S07]  /*13c0*/  IMAD.MOV.U32 R16, RZ, RZ, R11 ;  /* 0x000000ffff107224 */ /* 0x000fce00078e000b */
.L_x_14:
[----:B------:R-:W-:Y:S05]  /*13d0*/  NANOSLEEP R16 ;  /* 0x000000100000735d */ /* 0x000fea0003800000 */
[----:B------:R-:W2:Y:S01]  /*13e0*/  LD.E.64.STRONG.GPU R12, desc[UR12][R14.64+-0x100] ;  /* 0xffff000c0e0c7980 */ /* 0x000ea2000c10fb00 */
[----:B------:R-:W-:Y:S01]  /*13f0*/  UMOV UR5, 0xffffffff ;  /* 0xffffffff00057882 */ /* 0x000fe20000000000 */
[----:B------:R-:W-:Y:S02]  /*1400*/  SHF.R.U32.HI R16, RZ, 0x1, R16 ;  /* 0x00000001ff107819 */ /* 0x000fe40000011610 */
[----:B--2---:R-:W-:Y:S01]  /*1410*/  ISETP.NE.AND P0, PT, R12, 0x63, PT ;  /* 0x000000630c00780c */ /* 0x004fe20003f05270 */
[----:B------:R-:W-:-:S12]  /*1420*/  BRA.DIV UR5, `(.L_x_13) ;  /* 0x0000003205107947 */ /* 0x000fd8000b800000 */
[----:B------:R-:W-:-:S13]  /*1430*/  VOTE.ANY P0, !P0 ;  /* 0x0000000000ff7806 */ /* 0x000fda0004000100 */
.L_x_52:
[----:B------:R-:W-:Y:S05]  /*1440*/  @P0 BRA `(.L_x_14) ;  /* 0xfffffffc00e00947 */ /* 0x000fea000383ffff */
.L_x_12:
[----:B------:R-:W-:Y:S01]  /*1450*/  UMOV UR5, 0xffffffff ;  /* 0xffffffff00057882 */ /* 0x000fe20000000000 */
[----:B------:R-:W-:Y:S02]  /*1460*/  ISETP.NE.AND P0, PT, R12, 0x65, PT ;  /* 0x000000650c00780c */ /* 0x000fe40003f05270 */
[----:B------:R-:W-:Y:S11]  /*1470*/  BRA.DIV UR5, `(.L_x_15) ;  /* 0x00000032051c7947 */ /* 0x000ff6000b800000 */
[----:B------:R-:W-:Y:S01]  /*1480*/  VOTE.ANY R10, PT, !P0 ;  /* 0x00000000000a7806 */ /* 0x000fe200040e0100 */
[----:B------:R-:W-:-:S03]  /*1490*/  VIADD R18, R18, 0xffffffe0 ;  /* 0xffffffe012127836 */ /* 0x000fc60000000000 */
[----:B------:R-:W-:-:S05]  /*14a0*/  LOP3.LUT R10, R10, 0x80000000, R8, 0xec, !PT ;  /* 0x800000000a0a7812 */ /* 0x000fca00078eec08 */
[----:B------:R-:W-:-:S05]  /*14b0*/  VIADD R15, R10, 0xffffffff ;  /* 0xffffffff0a0f7836 */ /* 0x000fca0000000000 */
[----:B------:R-:W-:-:S06]  /*14c0*/  LOP3.LUT R15, R10, R15, RZ, 0xc, !PT ;  /* 0x0000000f0a0f7212 */ /* 0x000fcc00078e0cff */
        /* <DEDUP_REMOVED lines=17> */
[----:B------:R-:W-:-:S03]  /*15e0*/  ISETP.NE.AND P0, PT, R12, 0x65, PT ;  /* 0x000000650c00780c */ /* 0x000fc60003f05270 */
[----:B------:R-:W-:-:S05]  /*15f0*/  IMAD.IADD R41, R13, 0x1, R16 ;  /* 0x000000010d297824 */ /* 0x000fca00078e0210 */
[----:B------:R-:W0:Y:S05]  /*1600*/  SHFL.DOWN PT, R16, R41, 0x10, R15 ;  /* 0x0a00000029107989 */ /* 0x000e2a00000e000f */
[----:B------:R-:W-:Y:S02]  /*1610*/  VOTE.ALL P0, P0 ;  /* 0x0000000000ff7806 */ /* 0x000fe40000000000 */
[----:B0-----:R-:W-:-:S04]  /*1620*/  SEL R16, R16, RZ, !P2 ;  /* 0x000000ff10107207 */ /* 0x001fc80005000000 */
[----:B------:R-:W-:-:S07]  /*1630*/  IADD3 R40, PT, PT, R41, R16, R40 ;  /* 0x0000001029287210 */ /* 0x000fce0007ffe028 */
.L_x_61:
[----:B------:R-:W-:Y:S05]  /*1640*/  @P0 BRA `(.L_x_16) ;  /* 0xfffffffc00380947 */ /* 0x000fea000383ffff */
.L_x_10:
[----:B------:R-:W-:Y:S01]  /*1650*/  ISETP.NE.AND P0, PT, R37, RZ, PT ;  /* 0x000000ff2500720c */ /* 0x000fe20003f05270 */
[----:B------:R-:W0:Y:S01]  /*1660*/  @!P1 S2R R11, SR_CgaCtaId ;  /* 0x00000000000b9919 */ /* 0x000e220000008800 */
[----:B------:R-:W-:Y:S01]  /*1670*/  @!P1 MOV R10, 0x400 ;  /* 0x00000400000a9802 */ /* 0x000fe20000000f00 */
[----:B------:R-:W-:Y:S02]  /*1680*/  @!P1 IMAD.IADD R9, R9, 0x1, R40 ;  /* 0x0000000109099824 */ /* 0x000fe400078e0228 */
[----:B------:R-:W-:Y:S02]  /*1690*/  @!P1 IMAD.MOV.U32 R8, RZ, RZ, 0x65 ;  /* 0x00000065ff089424 */ /* 0x000fe400078e00ff */
[----:B------:R-:W-:-:S03]  /*16a0*/  IMAD.MOV.U32 R38, RZ, RZ, R17 ;  /* 0x000000ffff267224 */ /* 0x000fc600078e0011 */
[----:B------:R1:W-:Y:S03]  /*16b0*/  @!P1 ST.E.64.STRONG.GPU desc[UR12][R44.64+0x100], R8 ;  /* 0x000100082c009985 */ /* 0x0003e6000c10fb0c */
[----:B------:R-:W-:Y:S01]  /*16c0*/  @!P0 MOV R12, 0x400 ;  /* 0x00000400000c8802 */ /* 0x000fe20000000f00 */
[----:B------:R-:W2:Y:S01]  /*16d0*/  @!P0 S2R R13, SR_CgaCtaId ;  /* 0x00000000000d8919 */ /* 0x000ea20000008800 */
[----:B------:R-:W-:Y:S01]  /*16e0*/  @!P0 IMAD.MOV.U32 R38, RZ, RZ, R40 ;  /* 0x000000ffff268224 */ /* 0x000fe200078e0028 */
[----:B0-----:R-:W-:-:S05]  /*16f0*/  @!P1 LEA R10, R11, R10, 0x18 ;  /* 0x0000000a0b0a9211 */ /* 0x001fca00078ec0ff */
[----:B------:R1:W-:Y:S04]  /*1700*/  @!P1 STS [R10+0x8], R9 ;  /* 0x000008090a009388 */ /* 0x0003e80000000800 */
[----:B------:R1:W-:Y:S01]  /*1710*/  @!P1 STS [R10+0x4], R40 ;  /* 0x000004280a009388 */ /* 0x0003e20000000800 */
[----:B--2---:R-:W-:-:S05]  /*1720*/  @!P0 LEA R13, R13, R12, 0x18 ;  /* 0x0000000c0d0d8211 */ /* 0x004fca00078ec0ff */
[----:B------:R1:W-:Y:S02]  /*1730*/  @!P0 STS [R13+0x54], R40 ;  /* 0x000054280d008388 */ /* 0x0003e40000000800 */
.L_x_4:
[----:B------:R-:W-:Y:S05]  /*1740*/  WARPSYNC.ALL ;  /* 0x0000000000007948 */ /* 0x000fea0003800000 */
[----:B------:R-:W0:Y:S08]  /*1750*/  S2UR UR7, SR_CgaCtaId ;  /* 0x00000000000779c3 */ /* 0x000e300000008800 */
[----:B------:R-:W-:Y:S01]  /*1760*/  BAR.SYNC.DEFER_BLOCKING 0x0 ;  /* 0x0000000000007b1d */ /* 0x000fe20000010000 */
[----:B------:R-:W-:-:S05]  /*1770*/  ISETP.NE.AND P0, PT, R35, RZ, PT ;  /* 0x000000ff2300720c */ /* 0x000fca0003f05270 */
[----:B------:R-:W-:Y:S02]  /*1780*/  UMOV UR5, 0x400 ;  /* 0x0000040000057882 */ /* 0x000fe40000000000 */
[----:B0-----:R-:W-:-:S09]  /*1790*/  ULEA UR5, UR7, UR5, 0x18 ;  /* 0x0000000507057291 */ /* 0x001fd2000f8ec0ff */
[----:B-1----:R-:W0:Y:S02]  /*17a0*/  LDS R8, [UR5+0x54] ;  /* 0x00005405ff087984 */ /* 0x002e240008000800 */
[----:B0-----:R-:W-:-:S05]  /*17b0*/  SEL R9, R8, RZ, P0 ;  /* 0x000000ff08097207 */ /* 0x001fca0000000000 */
[----:B------:R-:W-:-:S07]  /*17c0*/  IMAD.IADD R38, R9, 0x1, R38 ;  /* 0x0000000109267824 */ /* 0x000fce00078e0226 */
.L_x_3:
[----:B------:R-:W-:Y:S05]  /*17d0*/  BSYNC.RECONVERGENT B0 ;  /* 0x0000000000007941 */ /* 0x000fea0003800200 */
.L_x_1:
[----:B------:R-:W-:Y:S01]  /*17e0*/  IMAD.IADD R32, R32, 0x1, R38 ;  /* 0x0000000120207824 */ /* 0x000fe200078e0226 */
[----:B------:R-:W-:Y:S03]  /*17f0*/  BAR.SYNC.DEFER_BLOCKING 0x0 ;  /* 0x0000000000007b1d */ /* 0x000fe60000010000 */
[----:B------:R-:W-:-:S03]  /*1800*/  IMAD.IADD R29, R29, 0x1, R32 ;  /* 0x000000011d1d7824 */ /* 0x000fc600078e0220 */
[----:B------:R-:W1:Y:S01]  /*1810*/  LDCU.64 UR8, c[0x0][0x388] ;  /* 0x00007100ff0877ac */ /* 0x000e620008000a00 */
[----:B------:R-:W-:-:S04]  /*1820*/  IMAD.IADD R28, R28, 0x1, R29 ;  /* 0x000000011c1c7824 */ /* 0x000fc800078e021d */
[----:B------:R-:W-:-:S04]  /*1830*/  IMAD.IADD R27, R27, 0x1, R28 ;  /* 0x000000011b1b7824 */ /* 0x000fc800078e021c */
[----:B------:R-:W-:-:S04]  /*1840*/  IMAD.IADD R26, R26, 0x1, R27 ;  /* 0x000000011a1a7824 */ /* 0x000fc800078e021b */
[----:B------:R-:W-:-:S04]  /*1850*/  IMAD.IADD R25, R25, 0x1, R26 ;  /* 0x0000000119197824 */ /* 0x000fc800078e021a */
[----:B------:R-:W-:Y:S01]  /*1860*/  IMAD.IADD R24, R24, 0x1, R25 ;  /* 0x0000000118187824 */ /* 0x000fe200078e0219 */
[----:B------:R-:W-:Y:S03]  /*1870*/  STS [R33], R38 ;  /* 0x0000002621007388 */ /* 0x000fe60000000800 */
[----:B------:R-:W-:Y:S01]  /*1880*/  IMAD.IADD R23, R23, 0x1, R24 ;  /* 0x0000000117177824 */ /* 0x000fe200078e0218 */
[----:B------:R-:W-:Y:S03]  /*1890*/  STS [R33+0x4], R32 ;  /* 0x0000042021007388 */ /* 0x000fe60000000800 */
        /* <DEDUP_REMOVED lines=19> */
[----:B------:R-:W-:Y:S04]  /*19d0*/  STS [R33+0x2c], R20 ;  /* 0x00002c1421007388 */ /* 0x000fe80000000800 */
[----:B------:R-:W-:Y:S04]  /*19e0*/  STS [R33+0x30], R7 ;  /* 0x0000300721007388 */ /* 0x000fe80000000800 */
[----:B------:R-:W-:Y:S04]  /*19f0*/  STS [R33+0x34], R6 ;  /* 0x0000340621007388 */ /* 0x000fe80000000800 */
[----:B------:R-:W-:Y:S04]  /*1a00*/  STS [R33+0x38], R5 ;  /* 0x0000380521007388 */ /* 0x000fe80000000800 */
[----:B------:R-:W-:Y:S04]  /*1a10*/  STS [R33+0x3c], R4 ;  /* 0x00003c0421007388 */ /* 0x000fe80000000800 */
[----:B------:R-:W-:Y:S04]  /*1a20*/  STS [R33+0x40], R3 ;  /* 0x0000400321007388 */ /* 0x000fe80000000800 */
[----:B------:R1:W-:Y:S04]  /*1a30*/  STS [R33+0x44], R2 ;  /* 0x0000440221007388 */ /* 0x0003e80000000800 */
[----:B------:R-:W-:Y:S01]  /*1a40*/  STS [R33+0x48], R0 ;  /* 0x0000480021007388 */ /* 0x000fe20000000800 */
[----:B------:R-:W-:-:S03]  /*1a50*/  NOP ;  /* 0x0000000000007918 */ /* 0x000fc60000000000 */
[----:B0-----:R-:W0:Y:S01]  /*1a60*/  LDS R9, [R34] ;  /* 0x0000000022097984 */ /* 0x001e220000000800 */
[----:B-1----:R-:W-:-:S03]  /*1a70*/  IADD3 R2, P0, PT, R31, UR8, RZ ;  /* 0x000000081f027c10 */ /* 0x002fc6000ff1e0ff */
[----:B------:R-:W1:Y:S01]  /*1a80*/  LDS R7, [R34+0x80] ;  /* 0x0000800022077984 */ /* 0x000e620000000800 */
[----:B------:R-:W-:-:S03]  /*1a90*/  IADD3.X R3, PT, PT, R30, UR9, RZ, P0, !PT ;  /* 0x000000091e037c10 */ /* 0x000fc600087fe4ff */
[----:B------:R-:W2:Y:S04]  /*1aa0*/  LDS R11, [R34+0x100] ;  /* 0x00010000220b7984 */ /* 0x000ea80000000800 */
[----:B------:R-:W3:Y:S04]  /*1ab0*/  LDS R13, [R34+0x180] ;  /* 0x00018000220d7984 */ /* 0x000ee80000000800 */
[----:B------:R-:W4:Y:S04]  /*1ac0*/  LDS R5, [R34+0x200] ;  /* 0x0002000022057984 */ /* 0x000f280000000800 */
[----:B------:R-:W5:Y:S04]  /*1ad0*/  LDS R15, [R34+0x280] ;  /* 0x00028000220f7984 */ /* 0x000f680000000800 */
        /* <DEDUP_REMOVED lines=13> */
[----:B0-----:R-:W-:Y:S04]  /*1bb0*/  STG.E desc[UR12][R2.64], R9 ;  /* 0x0000000902007986 */ /* 0x001fe8000c10190c */
[----:B-1----:R-:W-:Y:S04]  /*1bc0*/  STG.E desc[UR12][R2.64+0x80], R7 ;  /* 0x0000800702007986 */ /* 0x002fe8000c10190c */
[----:B--2---:R-:W-:Y:S04]  /*1bd0*/  STG.E desc[UR12][R2.64+0x100], R11 ;  /* 0x0001000b02007986 */ /* 0x004fe8000c10190c */
[----:B---3--:R-:W-:Y:S04]  /*1be0*/  STG.E desc[UR12][R2.64+0x180], R13 ;  /* 0x0001800d02007986 */ /* 0x008fe8000c10190c */
[----:B----4-:R-:W-:Y:S04]  /*1bf0*/  STG.E desc[UR12][R2.64+0x200], R5 ;  /* 0x0002000502007986 */ /* 0x010fe8000c10190c */
[----:B-----5:R-:W-:Y:S04]  /*1c00*/  STG.E desc[UR12][R2.64+0x280], R15 ;  /* 0x0002800f02007986 */ /* 0x020fe8000c10190c */
[----:B------:R-:W-:Y:S04]  /*1c10*/  STG.E desc[UR12][R2.64+0x300], R17 ;  /* 0x0003001102007986 */ /* 0x000fe8000c10190c */
        /* <DEDUP_REMOVED lines=11> */
[----:B------:R-:W-:Y:S01]  /*1cd0*/  STG.E desc[UR12][R2.64+0x900], R43 ;  /* 0x0009002b02007986 */ /* 0x000fe2000c10190c */
[----:B------:R-:W-:Y:S05]  /*1ce0*/  EXIT ;  /* 0x000000000000794d */ /* 0x000fea0003800000 */
.L_x_0:
[----:B------:R-:W-:-:S04]  /*1cf0*/  ISETP.NE.U32.AND P0, PT, RZ, UR7, PT ;  /* 0x00000007ff007c0c */ /* 0x000fc8000bf05070 */
[----:B------:R-:W-:-:S13]  /*1d00*/  ISETP.NE.AND.EX P0, PT, RZ, UR4, PT, P0 ;  /* 0x00000004ff007c0c */ /* 0x000fda000bf05300 */
[----:B------:R-:W-:Y:S05]  /*1d10*/  @!P0 EXIT ;  /* 0x000000000000894d */ /* 0x000fea0003800000 */
[----:B------:R-:W0:Y:S02]  /*1d20*/  LDCU.64 UR4, c[0x0][0x380] ;  /* 0x00007000ff0477ac */ /* 0x000e240008000a00 */
[----:B0-----:R-:W-:-:S06]  /*1d30*/  UIMAD.WIDE UR4, UR6, 0x7b80, UR4 ;  /* 0x00007b80060478a5 */ /* 0x001fcc000f8e0204 */
[----:B------:R-:W-:Y:S02]  /*1d40*/  IMAD.U32 R2, RZ, RZ, UR4 ;  /* 0x00000004ff027e24 */ /* 0x000fe4000f8e00ff */
[----:B------:R-:W-:-:S05]  /*1d50*/  IMAD.U32 R3, RZ, RZ, UR5 ;  /* 0x00000005ff037e24 */ /* 0x000fca000f8e00ff */
[----:B------:R0:W2:Y:S01]  /*1d60*/  LDG.E R0, desc[UR12][R2.64] ;  /* 0x0000000c02007981 */ /* 0x0000a2000c1e1900 */
[----:B------:R-:W3:Y:S02]  /*1d70*/  S2R R31, SR_TID.X ;  /* 0x00000000001f7919 */ /* 0x000ee40000002100 */
[C---:B---3--:R-:W-:Y:S02]  /*1d80*/  LOP3.LUT R30, R31.reuse, 0x1f, RZ, 0xc0, !PT ;  /* 0x0000001f1f1e7812 */ /* 0x048fe400078ec0ff */
[----:B------:R-:W-:-:S05]  /*1d90*/  LOP3.LUT R5, R31, 0x3e0, RZ, 0xc0, !PT ;  /* 0x000003e01f057812 */ /* 0x000fca00078ec0ff */
[----:B------:R-:W-:-:S04]  /*1da0*/  IMAD R30, R5, 0x13, R30 ;  /* 0x00000013051e7824 */ /* 0x000fc800078e021e */
[C---:B------:R-:W-:Y:S01]  /*1db0*/  VIADD R4, R30.reuse, 0x20 ;  /* 0x000000201e047836 */ /* 0x040fe20000000000 */
[C---:B------:R-:W-:Y:S01]  /*1dc0*/  ISETP.GE.U32.AND P1, PT, R30.reuse, UR7, PT ;  /* 0x000000071e007c0c */ /* 0x040fe2000bf26070 */
[C---:B------:R-:W-:Y:S01]  /*1dd0*/  VIADD R5, R30.reuse, 0x40 ;  /* 0x000000401e057836 */ /* 0x040fe20000000000 */
[C---:B0-----:R-:W-:Y:S01]  /*1de0*/  LEA R2, P0, R30.reuse, UR4, 0x2 ;  /* 0x000000041e027c11 */ /* 0x041fe2000f8010ff */
[----:B------:R-:W-:Y:S01]  /*1df0*/  VIADD R3, R30, 0x80 ;  /* 0x000000801e037836 */ /* 0x000fe20000000000 */
[----:B------:R-:W-:Y:S01]  /*1e00*/  ISETP.GE.U32.AND P2, PT, R4, UR7, PT ;  /* 0x0000000704007c0c */ /* 0x000fe2000bf46070 */
[C---:B------:R-:W-:Y:S01]  /*1e10*/  VIADD R4, R30.reuse, 0xa0 ;  /* 0x000000a01e047836 */ /* 0x040fe20000000000 */
[----:B------:R-:W-:Y:S01]  /*1e20*/  ISETP.GE.U32.AND P3, PT, R5, UR7, PT ;  /* 0x0000000705007c0c */ /* 0x000fe2000bf66070 */
[----:B------:R-:W-:Y:S01]  /*1e30*/  VIADD R5, R30, 0xc0 ;  /* 0x000000c01e057836 */ /* 0x000fe20000000000 */
[----:B------:R-:W-:Y:S01]  /*1e40*/  ISETP.GE.U32.AND P5, PT, R3, UR7, PT ;  /* 0x0000000703007c0c */ /* 0x000fe2000bfa6070 */
[----:B------:R-:W-:Y:S01]  /*1e50*/  IMAD.X R3, RZ, RZ, UR5, P0 ;  /* 0x00000005ff037e24 */ /* 0x000fe200080e06ff */
[----:B------:R-:W-:Y:S01]  /*1e60*/  ISETP.GE.U32.AND P6, PT, R4, UR7, PT ;  /* 0x0000000704007c0c */ /* 0x000fe2000bfc6070 */
[C---:B------:R-:W-:Y:S01]  /*1e70*/  VIADD R6, R30.reuse, 0x60 ;  /* 0x000000601e067836 */ /* 0x040fe20000000000 */
[----:B------:R-:W-:Y:S01]  /*1e80*/  ISETP.GE.U32.AND P0, PT, R5, UR7, PT ;  /* 0x0000000705007c0c */ /* 0x000fe2000bf06070 */
[----:B------:R-:W-:-:S02]  /*1e90*/  VIADD R5, R30, 0xe0 ;  /* 0x000000e01e057836 */ /* 0x000fc40000000000 */
[----:B------:R-:W-:Y:S01]  /*1ea0*/  VIADD R37, R30, 0x100 ;  /* 0x000001001e257836 */ /* 0x000fe20000000000 */
[----:B------:R-:W-:Y:S01]  /*1eb0*/  ISETP.GE.U32.AND P4, PT, R6, UR7, PT ;  /* 0x0000000706007c0c */ /* 0x000fe2000bf86070 */
[C---:B------:R-:W-:Y:S02]  /*1ec0*/  VIADD R7, R30.reuse, 0x140 ;  /* 0x000001401e077836 */ /* 0x040fe40000000000 */
[C---:B------:R-:W-:Y:S02]  /*1ed0*/  VIADD R36, R30.reuse, 0x120 ;  /* 0x000001201e247836 */ /* 0x040fe40000000000 */
[C---:B------:R-:W-:Y:S02]  /*1ee0*/  VIADD R35, R30.reuse, 0x220 ;  /* 0x000002201e237836 */ /* 0x040fe40000000000 */
[----:B------:R-:W-:Y:S02]  /*1ef0*/  VIADD R34, R30, 0x240 ;  /* 0x000002401e227836 */ /* 0x000fe40000000000 */
[----:B--2---:R-:W-:-:S02]  /*1f00*/  IMAD.MOV.U32 R4, RZ, RZ, R0 ;  /* 0x000000ffff047224 */ /* 0x004fc400078e0000 */
[----:B------:R-:W2:Y:S02]  /*1f10*/  @!P1 LDG.E R0, desc[UR12][R2.64] ;  /* 0x0000000c02009981 */ /* 0x000ea4000c1e1900 */
[--C-:B------:R-:W-:Y:S01]  /*1f20*/  IMAD.MOV.U32 R12, RZ, RZ, R4.reuse ;  /* 0x000000ffff0c7224 */ /* 0x100fe200078e0004 */
[----:B------:R-:W-:Y:S01]  /*1f30*/  ISETP.GE.U32.AND P1, PT, R5, UR7, PT ;  /* 0x0000000705007c0c */ /* 0x000fe2000bf26070 */
[--C-:B------:R-:W-:Y:S02]  /*1f40*/  IMAD.MOV.U32 R8, RZ, RZ, R4.reuse ;  /* 0x000000ffff087224 */ /* 0x100fe400078e0004 */
[C---:B------:R-:W-:Y:S02]  /*1f50*/  VIADD R5, R30.reuse, 0x160 ;  /* 0x000001601e057836 */ /* 0x040fe40000000000 */
[--C-:B------:R-:W-:Y:S01]  /*1f60*/  IMAD.MOV.U32 R6, RZ, RZ, R4.reuse ;  /* 0x000000ffff067224 */ /* 0x100fe200078e0004 */
[----:B------:R-:W3:Y:S01]  /*1f70*/  @!P5 LDG.E R12, desc[UR12][R2.64+0x200] ;  /* 0x0002000c020cd981 */ /* 0x000ee2000c1e1900 */
[--C-:B------:R-:W-:Y:S01]  /*1f80*/  IMAD.MOV.U32 R14, RZ, RZ, R4.reuse ;  /* 0x000000ffff0e7224 */ /* 0x100fe200078e0004 */
[----:B------:R-:W-:Y:S01]  /*1f90*/  ISETP.GE.U32.AND P5, PT, R37, UR7, PT ;  /* 0x0000000725007c0c */ /* 0x000fe2000bfa6070 */
[----:B------:R-:W-:Y:S01]  /*1fa0*/  IMAD.MOV.U32 R16, RZ, RZ, R4 ;  /* 0x000000ffff107224 */ /* 0x000fe200078e0004 */
[----:B------:R-:W4:Y:S01]  /*1fb0*/  @!P3 LDG.E R8, desc[UR12][R2.64+0x100] ;  /* 0x0001000c0208b981 */ /* 0x000f22000c1e1900 */
[----:B------:R-:W-:Y:S01]  /*1fc0*/  ISETP.GE.U32.AND P3, PT, R5, UR7, PT ;  /* 0x0000000705007c0c */ /* 0x000fe2000bf66070 */
[----:B------:R-:W-:-:S02]  /*1fd0*/  VIADD R5, R30, 0x1a0 ;  /* 0x000001a01e057836 */ /* 0x000fc40000000000 */
[----:B------:R-:W4:Y:S01]  /*1fe0*/  @!P2 LDG.E R6, desc[UR12][R2.64+0x80] ;  /* 0x0000800c0206a981 */ /* 0x000f22000c1e1900 */
[----:B------:R-:W-:Y:S01]  /*1ff0*/  ISETP.GE.U32.AND P2, PT, R7, UR7, PT ;  /* 0x0000000707007c0c */ /* 0x000fe2000bf46070 */
[--C-:B------:R-:W-:Y:S02]  /*2000*/  IMAD.MOV.U32 R10, RZ, RZ, R4.reuse ;  /* 0x000000ffff0a7224 */ /* 0x100fe400078e0004 */
[----:B------:R-:W4:Y:S01]  /*2010*/  @!P6 LDG.E R14, desc[UR12][R2.64+0x280] ;  /* 0x0002800c020ee981 */ /* 0x000f22000c1e1900 */
[----:B------:R-:W-:Y:S01]  /*2020*/  ISETP.GE.U32.AND P6, PT, R36, UR7, PT ;  /* 0x0000000724007c0c */ /* 0x000fe2000bfc6070 */
[----:B------:R-:W-:Y:S02]  /*2030*/  IMAD.MOV.U32 R20, RZ, RZ, R4 ;  /* 0x000000ffff147224 */ /* 0x000fe400078e0004 */
[----:B------:R-:W4:Y:S01]  /*2040*/  @!P0 LDG.E R16, desc[UR12][R2.64+0x300] ;  /* 0x0003000c02108981 */ /* 0x000f22000c1e1900 */
[----:B------:R-:W-:Y:S01]  /*2050*/  ISETP.GE.U32.AND P0, PT, R5, UR7, PT ;  /* 0x0000000705007c0c */ /* 0x000fe2000bf06070 */
[----:B------:R-:W-:-:S02]  /*2060*/  VIADD R7, R30, 0x180 ;  /* 0x000001801e077836 */ /* 0x000fc40000000000 */
[C---:B------:R-:W-:Y:S01]  /*2070*/  VIADD R5, R30.reuse, 0x1e0 ;  /* 0x000001e01e057836 */ /* 0x040fe20000000000 */
[----:B------:R-:W4:Y:S01]  /*2080*/  @!P4 LDG.E R10, desc[UR12][R2.64+0x180] ;  /* 0x0001800c020ac981 */ /* 0x000f22000c1e1900 */
[--C-:B------:R-:W-:Y:S01]  /*2090*/  IMAD.MOV.U32 R18, RZ, RZ, R4.reuse ;  /* 0x000000ffff127224 */ /* 0x100fe200078e0004 */
[----:B------:R-:W-:Y:S01]  /*20a0*/  ISETP.GE.U32.AND P4, PT, R7, UR7, PT ;  /* 0x0000000707007c0c */ /* 0x000fe2000bf86070 */
[--C-:B------:R-:W-:Y:S01]  /*20b0*/  IMAD.MOV.U32 R22, RZ, RZ, R4.reuse ;  /* 0x000000ffff167224 */ /* 0x100fe200078e0004 */
[----:B------:R-:W4:Y:S01]  /*20c0*/  @!P5 LDG.E R20, desc[UR12][R2.64+0x400] ;  /* 0x0004000c0214d981 */ /* 0x000f22000c1e1900 */
[--C-:B------:R-:W-:Y:S01]  /*20d0*/  IMAD.MOV.U32 R24, RZ, RZ, R4.reuse ;  /* 0x000000ffff187224 */ /* 0x100fe200078e0004 */
[----:B------:R-:W-:Y:S01]  /*20e0*/  ISETP.GE.U32.AND P5, PT, R5, UR7, PT ;  /* 0x0000000705007c0c */ /* 0x000fe2000bfa6070 */
[----:B------:R-:W-:Y:S01]  /*20f0*/  IMAD.MOV.U32 R26, RZ, RZ, R4 ;  /* 0x000000ffff1a7224 */ /* 0x000fe200078e0004 */
[----:B------:R-:W4:Y:S01]  /*2100*/  @!P1 LDG.E R18, desc[UR12][R2.64+0x380] ;  /* 0x0003800c02129981 */ /* 0x000f22000c1e1900 */
[----:B------:R-:W-:-:S02]  /*2110*/  VIADD R7, R30, 0x1c0 ;  /* 0x000001c01e077836 */ /* 0x000fc40000000000 */
[----:B------:R-:W-:Y:S01]  /*2120*/  VIADD R5, R30, 0x200 ;  /* 0x000002001e057836 */ /* 0x000fe20000000000 */
[----:B------:R-:W4:Y:S02]  /*2130*/  @!P6 LDG.E R22, desc[UR12][R2.64+0x480] ;  /* 0x0004800c0216e981 */ /* 0x000f24000c1e1900 */
[----:B------:R-:W-:Y:S02]  /*2140*/  ISETP.GE.U32.AND P1, PT, R7, UR7, PT ;  /* 0x0000000707007c0c */ /* 0x000fe4000bf26070 */
[----:B------:R-:W4:Y:S01]  /*2150*/  @!P2 LDG.E R24, desc[UR12][R2.64+0x500] ;  /* 0x0005000c0218a981 */ /* 0x000f22000c1e1900 */
[----:B------:R-:W-:Y:S02]  /*2160*/  ISETP.GE.U32.AND P6, PT, R5, UR7, PT ;  /* 0x0000000705007c0c */ /* 0x000fe4000bfc6070 */
[----:B------:R-:W-:Y:S01]  /*2170*/  ISETP.GE.U32.AND P2, PT, R35, UR7, PT ;  /* 0x0000000723007c0c */ /* 0x000fe2000bf46070 */
[----:B------:R-:W4:Y:S01]  /*2180*/  @!P3 LDG.E R26, desc[UR12][R2.64+0x580] ;  /* 0x0005800c021ab981 */ /* 0x000f22000c1e1900 */
[----:B------:R-:W-:Y:S01]  /*2190*/  ISETP.GE.U32.AND P3, PT, R34, UR7, PT ;  /* 0x0000000722007c0c */ /* 0x000fe2000bf66070 */
[----:B------:R-:W-:-:S02]  /*21a0*/  IMAD.MOV.U32 R28, RZ, RZ, R4 ;  /* 0x000000ffff1c7224 */ /* 0x000fc400078e0004 */
[--C-:B------:R-:W-:Y:S02]  /*21b0*/  IMAD.MOV.U32 R40, RZ, RZ, R4.reuse ;  /* 0x000000ffff287224 */ /* 0x100fe400078e0004 */
[--C-:B------:R-:W-:Y:S02]  /*21c0*/  IMAD.MOV.U32 R42, RZ, RZ, R4.reuse ;  /* 0x000000ffff2a7224 */ /* 0x100fe400078e0004 */
[--C-:B------:R-:W-:Y:S01]  /*21d0*/  IMAD.MOV.U32 R44, RZ, RZ, R4.reuse ;  /* 0x000000ffff2c7224 */ /* 0x100fe200078e0004 */
[----:B------:R-:W4:Y:S01]  /*21e0*/  @!P4 LDG.E R28, desc[UR12][R2.64+0x600] ;  /* 0x0006000c021cc981 */ /* 0x000f22000c1e1900 */
[--C-:B------:R-:W-:Y:S02]  /*21f0*/  IMAD.MOV.U32 R5, RZ, RZ, R4.reuse ;  /* 0x000000ffff057224 */ /* 0x100fe400078e0004 */
[----:B------:R-:W-:Y:S01]  /*2200*/  IMAD.MOV.U32 R7, RZ, RZ, R4 ;  /* 0x000000ffff077224 */ /* 0x000fe200078e0004 */
[----:B------:R-:W4:Y:S04]  /*2210*/  @!P0 LDG.E R40, desc[UR12][R2.64+0x680] ;  /* 0x0006800c02288981 */ /* 0x000f28000c1e1900 */
[----:B------:R-:W4:Y:S04]  /*2220*/  @!P1 LDG.E R42, desc[UR12][R2.64+0x700] ;  /* 0x0007000c022a9981 */ /* 0x000f28000c1e1900 */
[----:B------:R-:W4:Y:S04]  /*2230*/  @!P5 LDG.E R44, desc[UR12][R2.64+0x780] ;  /* 0x0007800c022cd981 */ /* 0x000f28000c1e1900 */
[----:B------:R-:W4:Y:S04]  /*2240*/  @!P6 LDG.E R5, desc[UR12][R2.64+0x800] ;  /* 0x0008000c0205e981 */ /* 0x000f28000c1e1900 */
[----:B------:R-:W4:Y:S04]  /*2250*/  @!P2 LDG.E R7, desc[UR12][R2.64+0x880] ;  /* 0x0008800c0207a981 */ /* 0x000f28000c1e1900 */
[----:B------:R-:W4:Y:S01]  /*2260*/  @!P3 LDG.E R4, desc[UR12][R2.64+0x900] ;  /* 0x0009000c0204b981 */ /* 0x000f22000c1e1900 */
[----:B------:R-:W0:Y:S01]  /*2270*/  S2R R38, SR_LANEID ;  /* 0x0000000000267919 */ /* 0x000e220000000000 */
[----:B------:R-:W1:Y:S01]  /*2280*/  S2UR UR5, SR_CgaCtaId ;  /* 0x00000000000579c3 */ /* 0x000e620000008800 */
[----:B------:R-:W-:Y:S01]  /*2290*/  SHF.R.U32.HI R41, RZ, 0x5, R31 ;  /* 0x00000005ff297819 */ /* 0x000fe2000001161f */
[----:B------:R-:W-:-:S02]  /*22a0*/  UMOV UR4, 0x400 ;  /* 0x0000040000047882 */ /* 0x000fc40000000000 */
[----:B-1----:R-:W-:Y:S02]  /*22b0*/  ULEA UR4, UR5, UR4, 0x18 ;  /* 0x0000000405047291 */ /* 0x002fe4000f8ec0ff */
[----:B0-----:R-:W-:-:S05]  /*22c0*/  IMAD R29, R41, 0x260, R38 ;  /* 0x00000260291d7824 */ /* 0x001fca00078e0226 */
[----:B------:R-:W-:Y:S01]  /*22d0*/  LEA R29, R29, UR4, 0x2 ;  /* 0x000000041d1d7c11 */ /* 0x000fe2000f8e10ff */
[----:B------:R-:W-:-:S04]  /*22e0*/  UISETP.NE.AND UP0, UPT, UR6, URZ, UPT ;  /* 0x000000ff0600728c */ /* 0x000fc8000bf05270 */
[----:B--2---:R-:W-:Y:S04]  /*22f0*/  STS [R29], R0 ;  /* 0x000000001d007388 */ /* 0x004fe80000000800 */
[----:B---3--:R-:W-:Y:S04]  /*2300*/  STS [R29+0x200], R12 ;  /* 0x0002000c1d007388 */ /* 0x008fe80000000800 */
[----:B----4-:R0:W-:Y:S04]  /*2310*/  STS [R29+0x100], R8 ;  /* 0x000100081d007388 */ /* 0x0101e80000000800 */
[----:B------:R1:W-:Y:S01]  /*2320*/  STS [R29+0x80], R6 ;  /* 0x000080061d007388 */ /* 0x0003e20000000800 */
[----:B0-----:R-:W-:-:S03]  /*2330*/  IMAD R8, R38, 0x48, R29 ;  /* 0x0000004826087824 */ /* 0x001fc600078e021d */
        /* <DEDUP_REMOVED lines=16> */
[----:B------:R1:W0:Y:S04]  /*2440*/  LDS R32, [R8] ;  /* 0x0000000008207984 */ /* 0x0002280000000800 */
        /* <DEDUP_REMOVED lines=19> */
[----:B--234-:R-:W-:Y:S05]  /*2580*/  BRA.U UP0, `(.L_x_17) ;  /* 0x0000000500047547 */ /* 0x01cfea000b800000 */
[----:B01----:R-:W-:Y:S02]  /*2590*/  IADD3 R8, PT, PT, R28, R33, R32 ;  /* 0x000000211c087210 */ /* 0x003fe40007ffe020 */
[----:B------:R-:W-:Y:S02]  /*25a0*/  ISETP.NE.AND P1, PT, R38, 0x1f, PT ;  /* 0x0000001f2600780c */ /* 0x000fe40003f25270 */
[----:B------:R-:W-:Y:S02]  /*25b0*/  IADD3 R8, PT, PT, R26, R27, R8 ;  /* 0x0000001b1a087210 */ /* 0x000fe40007ffe008 */
[----:B------:R-:W-:Y:S02]  /*25c0*/  ISETP.NE.AND P2, PT, R41, 0xc, PT ;  /* 0x0000000c2900780c */ /* 0x000fe40003f45270 */
        /* <DEDUP_REMOVED lines=47> */
[----:B------:R-:W-:-:S04]  /*28c0*/  ISETP.NE.AND P0, PT, R41, 0x8, PT ;  /* 0x000000082900780c */ /* 0x000fc80003f05270 */
[----:B------:R-:W-:Y:S02]  /*28d0*/  SEL R8, R15, R8, !P0 ;  /* 0x000000080f087207 */ /* 0x000fe40004000000 */
[C---:B------:R-:W-:Y:S02]  /*28e0*/  ISETP.NE.AND P0, PT, R41.reuse, 0xa, PT ;  /* 0x0000000a2900780c */ /* 0x040fe40003f05270 */
[----:B------:R-:W-:Y:S02]  /*28f0*/  SEL R8, R16, R8, !P1 ;  /* 0x0000000810087207 */ /* 0x000fe40004800000 */
[----:B------:R-:W-:Y:S02]  /*2900*/  ISETP.NE.AND P1, PT, R41, 0xb, PT ;  /* 0x0000000b2900780c */ /* 0x000fe40003f25270 */
[----:B------:R-:W-:Y:S02]  /*2910*/  SEL R8, R17, R8, !P0 ;  /* 0x0000000811087207 */ /* 0x000fe40004000000 */
[----:B------:R-:W-:-:S02]  /*2920*/  ISETP.GE.U32.AND P0, PT, R31, 0x20, PT ;  /* 0x000000201f00780c */ /* 0x000fc40003f06070 */
[----:B------:R-:W-:Y:S01]  /*2930*/  SEL R8, R18, R8, !P1 ;  /* 0x0000000812087207 */ /* 0x000fe20004800000 */
[----:B------:R-:W-:Y:S01]  /*2940*/  @!P2 IMAD.IADD R8, R19, 0x1, R18 ;  /* 0x000000011308a824 */ /* 0x000fe200078e0212 */
[----:B------:R-:W-:-:S04]  /*2950*/  ISETP.NE.AND P1, PT, R38, RZ, PT ;  /* 0x000000ff2600720c */ /* 0x000fc80003f25270 */
[----:B------:R-:W-:Y:S02]  /*2960*/  SEL R40, R40, RZ, P1 ;  /* 0x000000ff28287207 */ /* 0x000fe40000800000 */
[----:B------:R-:W-:-:S04]  /*2970*/  SEL R8, R8, RZ, P0 ;  /* 0x000000ff08087207 */ /* 0x000fc80000000000 */
[----:B-----5:R-:W-:Y:S01]  /*2980*/  IADD3 R39, PT, PT, R8, R40, R39 ;  /* 0x0000002808277210 */ /* 0x020fe20007ffe027 */
[----:B------:R-:W-:Y:S06]  /*2990*/  BRA `(.L_x_18) ;  /* 0x0000000c00547947 */ /* 0x000fec0003800000 */
.L_x_17:
[----:B01----:R-:W-:Y:S02]  /*29a0*/  IADD3 R8, PT, PT, R28, R33, R32 ;  /* 0x000000211c087210 */ /* 0x003fe40007ffe020 */
[----:B------:R-:W-:Y:S02]  /*29b0*/  ISETP.NE.AND P1, PT, R38, 0x1f, PT ;  /* 0x0000001f2600780c */ /* 0x000fe40003f25270 */
        /* <DEDUP_REMOVED lines=9> */
[----:B-----5:R-:W-:-:S05]  /*2a50*/  IADD3 R39, PT, PT, R9, R0, R8 ;  /* 0x0000000009277210 */ /* 0x020fca0007ffe008 */
        /* <DEDUP_REMOVED lines=28> */
[----:B------:R-:W-:Y:S01]  /*2c20*/  IMAD.IADD R14, R14, 0x1, R13 ;  /* 0x000000010e0e7824 */ /* 0x000fe200078e020d */
[----:B------:R-:W0:Y:S02]  /*2c30*/  LDS R11, [UR4+0x40] ;  /* 0x00004004ff0b7984 */ /* 0x000e240008000800 */
        /* <DEDUP_REMOVED lines=14> */
[----:B------:R-:W-:-:S04]  /*2d20*/  ISETP.NE.AND P0, PT, R41, 0xa, PT ;  /* 0x0000000a2900780c */ /* 0x000fc80003f05270 */
[----:B------:R-:W-:Y:S01]  /*2d30*/  SEL R8, R17, R8, !P0 ;  /* 0x0000000811087207 */ /* 0x000fe20004000000 */
[----:B------:R-:W-:Y:S01]  /*2d40*/  IMAD.IADD R17, R40, 0x1, -R39 ;  /* 0x0000000128117824 */ /* 0x000fe200078e0a27 */
[----:B------:R-:W-:-:S04]  /*2d50*/  ISETP.NE.AND P0, PT, R41, 0xb, PT ;  /* 0x0000000b2900780c */ /* 0x000fc80003f05270 */
[----:B------:R-:W-:Y:S02]  /*2d60*/  SEL R8, R18, R8, !P0 ;  /* 0x0000000812087207 */ /* 0x000fe40004000000 */
[----:B------:R-:W-:Y:S01]  /*2d70*/  ISETP.GT.U32.AND P0, PT, R31, 0x1f, PT ;  /* 0x0000001f1f00780c */ /* 0x000fe20003f04070 */
[----:B0-----:R-:W-:Y:S01]  /*2d80*/  IMAD.IADD R11, R19, 0x1, R11 ;  /* 0x00000001130b7824 */ /* 0x001fe200078e020b */
        /* <DEDUP_REMOVED lines=22> */
.L_x_64:
[----:B------:R-:W-:Y:S05]  /*2ef0*/  @!P0 BRA `(.L_x_21) ;  /* 0x0000000000248947 */ /* 0x000fea0003800000 */
[----:B------:R-:W-:-:S07]  /*2f00*/  IMAD.MOV.U32 R14, RZ, RZ, 0x1de ;  /* 0x000001deff0e7424 */ /* 0x000fce00078e00ff */
.L_x_23:
[----:B------:R-:W-:Y:S05]  /*2f10*/  NANOSLEEP R14 ;  /* 0x0000000e0000735d */ /* 0x000fea0003800000 */
[----:B------:R-:W2:Y:S01]  /*2f20*/  LD.E.64.STRONG.GPU R8, desc[UR12][R12.64+0x100] ;  /* 0x0001000c0c087980 */ /* 0x000ea2000c10fb00 */
[----:B------:R-:W-:Y:S01]  /*2f30*/  UMOV UR5, 0xffffffff ;  /* 0xffffffff00057882 */ /* 0x000fe20000000000 */
[----:B------:R-:W-:Y:S02]  /*2f40*/  SHF.R.U32.HI R14, RZ, 0x1, R14 ;  /* 0x00000001ff0e7819 */ /* 0x000fe4000001160e */
[----:B--2---:R-:W-:Y:S01]  /*2f50*/  ISETP.NE.AND P0, PT, R8, 0x63, PT ;  /* 0x000000630800780c */ /* 0x004fe20003f05270 */
[----:B------:R-:W-:-:S12]  /*2f60*/  BRA.DIV UR5, `(.L_x_22) ;  /* 0x0000001a05607947 */ /* 0x000fd8000b800000 */
[----:B------:R-:W-:-:S13]  /*2f70*/  VOTE.ANY P0, !P0 ;  /* 0x0000000000ff7806 */ /* 0x000fda0004000100 */
.L_x_67:
[----:B------:R-:W-:Y:S05]  /*2f80*/  @P0 BRA `(.L_x_23) ;  /* 0xfffffffc00e00947 */ /* 0x000fea000383ffff */
.L_x_21:
[----:B------:R-:W-:Y:S01]  /*2f90*/  UMOV UR5, 0xffffffff ;  /* 0xffffffff00057882 */ /* 0x000fe20000000000 */
[----:B------:R-:W-:Y:S02]  /*2fa0*/  ISETP.NE.AND P2, PT, R8, 0x65, PT ;  /* 0x000000650800780c */ /* 0x000fe40003f45270 */
[----:B------:R-:W-:Y:S11]  /*2fb0*/  BRA.DIV UR5, `(.L_x_24) ;  /* 0x0000001a056c7947 */ /* 0x000ff6000b800000 */
[----:B------:R-:W0:Y:S01]  /*2fc0*/  S2R R19, SR_GEMASK ;  /* 0x0000000000137919 */ /* 0x000e220000003c00 */
[----:B------:R-:W-:-:S04]  /*2fd0*/  VOTE.ANY R10, PT, !P2 ;  /* 0x00000000000a7806 */ /* 0x000fc800050e0100 */
[----:B0-----:R-:W-:-:S05]  /*2fe0*/  LOP3.LUT R10, R10, 0x80000000, R19, 0xec, !PT ;  /* 0x800000000a0a7812 */ /* 0x001fca00078eec13 */
[----:B------:R-:W-:-:S05]  /*2ff0*/  VIADD R13, R10, 0xffffffff ;  /* 0xffffffff0a0d7836 */ /* 0x000fca0000000000 */
[----:B------:R-:W-:Y:S01]  /*3000*/  LOP3.LUT R13, R10, R13, RZ, 0xc, !PT ;  /* 0x0000000d0a0d7212 */ /* 0x000fe200078e0cff */
[----:B------:R-:W-:-:S03]  /*3010*/  VIADD R10, R38, 0x2 ;  /* 0x00000002260a7836 */ /* 0x000fc60000000000 */
[----:B------:R-:W0:Y:S02]  /*3020*/  POPC R15, R13 ;  /* 0x0000000d000f7309 */ /* 0x000e240000000000 */
[----:B0-----:R-:W0:Y:S01]  /*3030*/  SHFL.DOWN PT, R16, R9, 0x1, R15 ;  /* 0x0820000009107989 */ /* 0x001e2200000e000f */
[----:B------:R-:W-:-:S04]  /*3040*/  ISETP.GE.AND P0, PT, R38, R15, PT ;  /* 0x0000000f2600720c */ /* 0x000fc80003f06270 */
[----:B0-----:R-:W-:Y:S02]  /*3050*/  SEL R16, R16, RZ, !P0 ;  /* 0x000000ff10107207 */ /* 0x001fe40004000000 */
[----:B------:R-:W-:Y:S01]  /*3060*/  ISETP.GT.AND P0, PT, R10, R15, PT ;  /* 0x0000000f0a00720c */ /* 0x000fe20003f04270 */
[----:B------:R-:W-:Y:S02]  /*3070*/  VIADD R10, R38, 0x4 ;  /* 0x00000004260a7836 */ /* 0x000fe40000000000 */
[----:B------:R-:W-:-:S05]  /*3080*/  IMAD.IADD R12, R16, 0x1, R9 ;  /* 0x00000001100c7824 */ /* 0x000fca00078e0209 */
[----:B------:R-:W0:Y:S02]  /*3090*/  SHFL.DOWN PT, R16, R12, 0x2, R15 ;  /* 0x084000000c107989 */ /* 0x000e2400000e000f */
[----:B0-----:R-:W-:Y:S02]  /*30a0*/  SEL R39, R16, RZ, !P0 ;  /* 0x000000ff10277207 */ /* 0x001fe40004000000 */
[----:B------:R-:W-:Y:S01]  /*30b0*/  ISETP.GT.AND P0, PT, R10, R15, PT ;  /* 0x0000000f0a00720c */ /* 0x000fe20003f04270 */
[----:B------:R-:W-:Y:S02]  /*30c0*/  VIADD R10, R38, 0x8 ;  /* 0x00000008260a7836 */ /* 0x000fe40000000000 */
[----:B------:R-:W-:Y:S02]  /*30d0*/  IMAD.IADD R40, R12, 0x1, R39 ;  /* 0x000000010c287824 */ /* 0x000fe400078e0227 */
[----:B------:R-:W0:Y:S03]  /*30e0*/  LDC.64 R12, c[0x0][0x390] ;  /* 0x0000e400ff0c7b82 */ /* 0x000e260000000a00 */
[----:B------:R-:W1:Y:S02]  /*30f0*/  SHFL.DOWN PT, R16, R40, 0x4, R15 ;  /* 0x0880000028107989 */ /* 0x000e6400000e000f */
[----:B-1----:R-:W-:-:S02]  /*3100*/  SEL R9, R16, RZ, !P0 ;  /* 0x000000ff10097207 */ /* 0x002fc40004000000 */
[----:B------:R-:W-:-:S03]  /*3110*/  ISETP.GT.AND P0, PT, R10, R15, PT ;  /* 0x0000000f0a00720c */ /* 0x000fc60003f04270 */
[----:B------:R-:W-:Y:S01]  /*3120*/  IMAD.IADD R9, R40, 0x1, R9 ;  /* 0x0000000128097824 */ /* 0x000fe200078e0209 */
[----:B0-----:R-:W-:-:S04]  /*3130*/  IADD3 R40, P3, PT, R12, 0x100, RZ ;  /* 0x000001000c287810 */ /* 0x001fc80007f7e0ff */
[----:B------:R-:W0:Y:S01]  /*3140*/  SHFL.DOWN PT, R16, R9, 0x8, R15 ;  /* 0x0900000009107989 */ /* 0x000e2200000e000f */
[----:B------:R-:W-:Y:S01]  /*3150*/  IMAD.X R41, RZ, RZ, R13, P3 ;  /* 0x000000ffff297224 */ /* 0x000fe200018e060d */
[----:B0-----:R-:W-:Y:S02]  /*3160*/  SEL R16, R16, RZ, !P0 ;  /* 0x000000ff10107207 */ /* 0x001fe40004000000 */
[----:B------:R-:W-:Y:S01]  /*3170*/  ISETP.NE.AND P0, PT, R8, 0x65, PT ;  /* 0x000000650800780c */ /* 0x000fe20003f05270 */
[----:B------:R-:W-:Y:S02]  /*3180*/  VIADD R8, R38, 0x10 ;  /* 0x0000001026087836 */ /* 0x000fe40000000000 */
[----:B------:R-:W-:-:S03]  /*3190*/  IMAD.IADD R44, R9, 0x1, R16 ;  /* 0x00000001092c7824 */ /* 0x000fc600078e0210 */
[----:B------:R-:W-:Y:S02]  /*31a0*/  ISETP.GT.AND P2, PT, R8, R15, PT ;  /* 0x0000000f0800720c */ /* 0x000fe40003f44270 */
[----:B------:R-:W0:Y:S05]  /*31b0*/  SHFL.DOWN PT, R16, R44, 0x10, R15 ;  /* 0x0a0000002c107989 */ /* 0x000e2a00000e000f */
[----:B------:R-:W-:Y:S02]  /*31c0*/  VOTE.ALL P0, P0 ;  /* 0x0000000000ff7806 */ /* 0x000fe40000000000 */
[----:B0-----:R-:W-:-:S05]  /*31d0*/  SEL R9, R16, RZ, !P2 ;  /* 0x000000ff10097207 */ /* 0x001fca0005000000 */
[----:B------:R-:W-:-:S07]  /*31e0*/  IMAD.IADD R12, R44, 0x1, R9 ;  /* 0x000000012c0c7824 */ /* 0x000fce00078e0209 */
.L_x_76:
[----:B------:R-:W-:Y:S05]  /*31f0*/  @!P0 BRA `(.L_x_25) ;  /* 0x0000000000dc8947 */ /* 0x000fea0003800000 */
[----:B------:R-:W-:-:S07]  /*3200*/  IMAD.MOV.U32 R39, RZ, RZ, 0x1de ;  /* 0x000001deff277424 */ /* 0x000fce00078e00ff */
.L_x_31:
        /* <DEDUP_REMOVED lines=8> */
.L_x_79:
[----:B------:R-:W-:Y:S05]  /*3290*/  @!P0 BRA `(.L_x_27) ;  /* 0x0000000000248947 */ /* 0x000fea0003800000 */
[----:B------:R-:W-:-:S07]  /*32a0*/  IMAD.MOV.U32 R13, RZ, RZ, R39 ;  /* 0x000000ffff0d7224 */ /* 0x000fce00078e0027 */
.L_x_29:
[----:B------:R-:W-:Y:S05]  /*32b0*/  NANOSLEEP R13 ;  /* 0x0000000d0000735d */ /* 0x000fea0003800000 */
[----:B------:R-:W2:Y:S01]  /*32c0*/  LD.E.64.STRONG.GPU R8, desc[UR12][R14.64+-0x100] ;  /* 0xffff000c0e087980 */ /* 0x000ea2000c10fb00 */
[----:B------:R-:W-:Y:S01]  /*32d0*/  UMOV UR5, 0xffffffff ;  /* 0xffffffff00057882 */ /* 0x000fe20000000000 */
[----:B------:R-:W-:Y:S02]  /*32e0*/  SHF.R.U32.HI R13, RZ, 0x1, R13 ;  /* 0x00000001ff0d7819 */ /* 0x000fe4000001160d */
[----:B--2---:R-:W-:Y:S01]  /*32f0*/  ISETP.NE.AND P0, PT, R8, 0x63, PT ;  /* 0x000000630800780c */ /* 0x004fe20003f05270 */
[----:B------:R-:W-:-:S12]  /*3300*/  BRA.DIV UR5, `(.L_x_28) ;  /* 0x0000001a05bc7947 */ /* 0x000fd8000b800000 */
[----:B------:R-:W-:-:S13]  /*3310*/  VOTE.ANY P0, !P0 ;  /* 0x0000000000ff7806 */ /* 0x000fda0004000100 */
.L_x_82:
[----:B------:R-:W-:Y:S05]  /*3320*/  @P0 BRA `(.L_x_29) ;  /* 0xfffffffc00e00947 */ /* 0x000fea000383ffff */
.L_x_27:
[----:B------:R-:W-:Y:S01]  /*3330*/  UMOV UR5, 0xffffffff ;  /* 0xffffffff00057882 */ /* 0x000fe20000000000 */
[----:B------:R-:W-:Y:S02]  /*3340*/  ISETP.NE.AND P0, PT, R8, 0x65, PT ;  /* 0x000000650800780c */ /* 0x000fe40003f05270 */
[----:B------:R-:W-:Y:S11]  /*3350*/  BRA.DIV UR5, `(.L_x_30) ;  /* 0x0000001a05c87947 */ /* 0x000ff6000b800000 */
[----:B------:R-:W-:Y:S01]  /*3360*/  VOTE.ANY R10, PT, !P0 ;  /* 0x00000000000a7806 */ /* 0x000fe200040e0100 */
[----:B------:R-:W-:-:S03]  /*3370*/  VIADD R18, R18, 0xffffffe0 ;  /* 0xffffffe012127836 */ /* 0x000fc60000000000 */
[----:B------:R-:W-:-:S05]  /*3380*/  LOP3.LUT R10, R10, 0x80000000, R19, 0xec, !PT ;  /* 0x800000000a0a7812 */ /* 0x000fca00078eec13 */
        /* <DEDUP_REMOVED lines=14> */
[----:B------:R-:W-:-:S05]  /*3470*/  IMAD.IADD R45, R44, 0x1, R45 ;  /* 0x000000012c2d7824 */ /* 0x000fca00078e022d */
[----:B------:R-:W0:Y:S02]  /*3480*/  SHFL.DOWN PT, R16, R45, 0x4, R15 ;  /* 0x088000002d107989 */ /* 0x000e2400000e000f */
[----:B0-----:R-:W-:Y:S02]  /*3490*/  SEL R16, R16, RZ, !P0 ;  /* 0x000000ff10107207 */ /* 0x001fe40004000000 */
[----:B------:R-:W-:-:S03]  /*34a0*/  ISETP.GT.AND P0, PT, R10, R15, PT ;  /* 0x0000000f0a00720c */ /* 0x000fc60003f04270 */
[----:B------:R-:W-:-:S05]  /*34b0*/  IMAD.IADD R9, R45, 0x1, R16 ;  /* 0x000000012d097824 */ /* 0x000fca00078e0210 */
[----:B------:R-:W0:Y:S02]  /*34c0*/  SHFL.DOWN PT, R16, R9, 0x8, R15 ;  /* 0x0900000009107989 */ /* 0x000e2400000e000f */
[----:B0-----:R-:W-:Y:S02]  /*34d0*/  SEL R16, R16, RZ, !P0 ;  /* 0x000000ff10107207 */ /* 0x001fe40004000000 */
[----:B------:R-:W-:Y:S01]  /*34e0*/  ISETP.NE.AND P0, PT, R8, 0x65, PT ;  /* 0x000000650800780c */ /* 0x000fe20003f05270 */
[----:B------:R-:W-:Y:S02]  /*34f0*/  VIADD R8, R38, 0x10 ;  /* 0x0000001026087836 */ /* 0x000fe40000000000 */
[----:B------:R-:W-:-:S03]  /*3500*/  IMAD.IADD R44, R9, 0x1, R16 ;  /* 0x00000001092c7824 */ /* 0x000fc600078e0210 */
[----:B------:R-:W-:Y:S02]  /*3510*/  ISETP.GT.AND P2, PT, R8, R15, PT ;  /* 0x0000000f0800720c */ /* 0x000fe40003f44270 */
[----:B------:R-:W0:Y:S05]  /*3520*/  SHFL.DOWN PT, R16, R44, 0x10, R15 ;  /* 0x0a0000002c107989 */ /* 0x000e2a00000e000f */
[----:B------:R-:W-:Y:S02]  /*3530*/  VOTE.ALL P0, P0 ;  /* 0x0000000000ff7806 */ /* 0x000fe40000000000 */
[----:B0-----:R-:W-:-:S04]  /*3540*/  SEL R13, R16, RZ, !P2 ;  /* 0x000000ff100d7207 */ /* 0x001fc80005000000 */
[----:B------:R-:W-:-:S07]  /*3550*/  IADD3 R12, PT, PT, R44, R13, R12 ;  /* 0x0000000d2c0c7210 */ /* 0x000fce0007ffe00c */
.L_x_91:
[----:B------:R-:W-:Y:S05]  /*3560*/  @P0 BRA `(.L_x_31) ;  /* 0xfffffffc00280947 */ /* 0x000fea000383ffff */
.L_x_25:
[----:B------:R-:W-:Y:S01]  /*3570*/  ISETP.NE.AND P0, PT, R38, RZ, PT ;  /* 0x000000ff2600720c */ /* 0x000fe20003f05270 */
[----:B------:R-:W0:Y:S01]  /*3580*/  @!P1 S2R R9, SR_CgaCtaId ;  /* 0x0000000000099919 */ /* 0x000e220000008800 */
[----:B------:R-:W-:Y:S01]  /*3590*/  @!P1 MOV R8, 0x400 ;  /* 0x0000040000089802 */ /* 0x000fe20000000f00 */
[----:B------:R-:W-:Y:S02]  /*35a0*/  @!P1 IMAD.IADD R11, R11, 0x1, R12 ;  /* 0x000000010b0b9824 */ /* 0x000fe400078e020c */
[----:B------:R-:W-:-:S05]  /*35b0*/  @!P1 IMAD.MOV.U32 R10, RZ, RZ, 0x65 ;  /* 0x00000065ff0a9424 */ /* 0x000fca00078e00ff */
[----:B------:R1:W-:Y:S03]  /*35c0*/  @!P1 ST.E.64.STRONG.GPU desc[UR12][R42.64+0x100], R10 ;  /* 0x0001000a2a009985 */ /* 0x0003e6000c10fb0c */
[----:B------:R-:W-:Y:S01]  /*35d0*/  @!P0 MOV R13, 0x400 ;  /* 0x00000400000d8802 */ /* 0x000fe20000000f00 */
[----:B------:R-:W2:Y:S01]  /*35e0*/  @!P0 S2R R14, SR_CgaCtaId ;  /* 0x00000000000e8919 */ /* 0x000ea20000008800 */
[----:B0-----:R-:W-:Y:S01]  /*35f0*/  @!P1 LEA R9, R9, R8, 0x18 ;  /* 0x0000000809099211 */ /* 0x001fe200078ec0ff */
[----:B------:R-:W-:Y:S02]  /*3600*/  IMAD.MOV.U32 R8, RZ, RZ, R17 ;  /* 0x000000ffff087224 */ /* 0x000fe400078e0011 */
[----:B------:R-:W-:Y:S02]  /*3610*/  @!P0 IMAD.MOV.U32 R8, RZ, RZ, R12 ;  /* 0x000000ffff088224 */ /* 0x000fe400078e000c */
[----:B------:R1:W-:Y:S04]  /*3620*/  @!P1 STS [R9+0x8], R11 ;  /* 0x0000080b09009388 */ /* 0x0003e80000000800 */
[----:B------:R1:W-:Y:S01]  /*3630*/  @!P1 STS [R9+0x4], R12 ;  /* 0x0000040c09009388 */ /* 0x0003e20000000800 */
[----:B--2---:R-:W-:-:S05]  /*3640*/  @!P0 LEA R13, R14, R13, 0x18 ;  /* 0x0000000d0e0d8211 */ /* 0x004fca00078ec0ff */
[----:B------:R1:W-:Y:S02]  /*3650*/  @!P0 STS [R13+0x54], R12 ;  /* 0x0000540c0d008388 */ /* 0x0003e40000000800 */
.L_x_19:
        /* <DEDUP_REMOVED lines=9> */
.L_x_18:
[----:B------:R-:W-:Y:S01]  /*36f0*/  IMAD.IADD R32, R32, 0x1, R39 ;  /* 0x0000000120207824 */ /* 0x000fe200078e0227 */
[----:B------:R-:W0:Y:S01]  /*3700*/  S2R R8, SR_LANEID ;  /* 0x0000000000087919 */ /* 0x000e220000000000 */
[----:B------:R-:W-:Y:S02]  /*3710*/  BAR.SYNC.DEFER_BLOCKING 0x0 ;  /* 0x0000000000007b1d */ /* 0x000fe40000010000 */
[----:B------:R-:W-:Y:S01]  /*3720*/  IMAD.IADD R33, R33, 0x1, R32 ;  /* 0x0000000121217824 */ /* 0x000fe200078e0220 */
[----:B------:R-:W-:Y:S01]  /*3730*/  ISETP.NE.AND P0, PT, R31, RZ, PT ;  /* 0x000000ff1f00720c */ /* 0x000fe20003f05270 */
[----:B------:R-:W-:Y:S02]  /*3740*/  IMAD.U32 R12, RZ, RZ, UR7 ;  /* 0x00000007ff0c7e24 */ /* 0x000fe4000f8e00ff */
[----:B------:R-:W-:Y:S01]  /*3750*/  IMAD.IADD R28, R28, 0x1, R33 ;  /* 0x000000011c1c7824 */ /* 0x000fe200078e0221 */
[----:B------:R-:W1:Y:S03]  /*3760*/  LDCU.64 UR8, c[0x0][0x388] ;  /* 0x00007100ff0877ac */ /* 0x000e660008000a00 */
[----:B------:R-:W-:-:S04]  /*3770*/  IMAD.IADD R27, R27, 0x1, R28 ;  /* 0x000000011b1b7824 */ /* 0x000fc800078e021c */
[----:B------:R-:W-:-:S04]  /*3780*/  IMAD.IADD R26, R26, 0x1, R27 ;  /* 0x000000011a1a7824 */ /* 0x000fc800078e021b */
[----:B------:R-:W-:-:S04]  /*3790*/  IMAD.IADD R25, R25, 0x1, R26 ;  /* 0x0000000119197824 */ /* 0x000fc800078e021a */
[----:B------:R-:W-:-:S04]  /*37a0*/  IMAD.IADD R24, R24, 0x1, R25 ;  /* 0x0000000118187824 */ /* 0x000fc800078e0219 */
[----:B------:R-:W-:Y:S02]  /*37b0*/  IMAD.IADD R23, R23, 0x1, R24 ;  /* 0x0000000117177824 */ /* 0x000fe400078e0218 */
[----:B0-----:R-:W-:Y:S02]  /*37c0*/  IMAD R8, R8, 0x48, R29 ;  /* 0x0000004808087824 */ /* 0x001fe400078e021d */
[----:B------:R-:W-:-:S03]  /*37d0*/  IMAD.IADD R22, R22, 0x1, R23 ;  /* 0x0000000116167824 */ /* 0x000fc600078e0217 */
[----:B------:R-:W-:Y:S01]  /*37e0*/  STS [R8], R39 ;  /* 0x0000002708007388 */ /* 0x000fe20000000800 */
[----:B------:R-:W-:-:S03]  /*37f0*/  IMAD.IADD R21, R21, 0x1, R22 ;  /* 0x0000000115157824 */ /* 0x000fc600078e0216 */
[----:B------:R-:W-:Y:S01]  /*3800*/  STS [R8+0x4], R32 ;  /* 0x0000042008007388 */ /* 0x000fe20000000800 */
        /* <DEDUP_REMOVED lines=15> */
[----:B------:R-:W-:Y:S04]  /*3900*/  STS [R8+0x24], R22 ;  /* 0x0000241608007388 */ /* 0x000fe80000000800 */
        /* <DEDUP_REMOVED lines=8> */
[----:B------:R0:W-:Y:S01]  /*3990*/  STS [R8+0x48], R0 ;  /* 0x0000480008007388 */ /* 0x0001e20000000800 */
[----:B------:R-:W-:-:S03]  /*39a0*/  NOP ;  /* 0x0000000000007918 */ /* 0x000fc60000000000 */
[----:B------:R-:W-:Y:S04]  /*39b0*/  LDS R39, [R29] ;  /* 0x000000001d277984 */ /* 0x000fe80000000800 */
[----:B------:R-:W-:Y:S04]  /*39c0*/  LDS R41, [R29+0x80] ;  /* 0x000080001d297984 */ /* 0x000fe80000000800 */
        /* <DEDUP_REMOVED lines=17> */
[----:B------:R2:W-:Y:S01]  /*3ae0*/  @!P0 STS [UR4+0x7b80], R12 ;  /* 0x007b800cff008988 */ /* 0x0005e20008000804 */
[----:B------:R-:W-:Y:S01]  /*3af0*/  BAR.SYNC.DEFER_BLOCKING 0x0 ;  /* 0x0000000000007b1d */ /* 0x000fe20000010000 */
[----:B0-----:R-:W-:-:S05]  /*3b00*/  IADD3 R0, P0, PT, R30, UR10, RZ ;  /* 0x0000000a1e007c10 */ /* 0x001fca000ff1e0ff */
[----:B------:R-:W0:Y:S01]  /*3b10*/  S2R R2, SR_TID.X ;  /* 0x0000000000027919 */ /* 0x000e220000002100 */
[----:B------:R-:W3:Y:S01]  /*3b20*/  LDS R31, [UR4+0x7b80] ;  /* 0x007b8004ff1f7984 */ /* 0x000ee20008000800 */
[C---:B0-----:R-:W-:Y:S02]  /*3b30*/  LOP3.LUT R3, R2.reuse, 0x3e0, RZ, 0xc0, !PT ;  /* 0x000003e002037812 */ /* 0x041fe400078ec0ff */
[----:B------:R-:W-:-:S05]  /*3b40*/  LOP3.LUT R2, R2, 0x1f, RZ, 0xc0, !PT ;  /* 0x0000001f02027812 */ /* 0x000fca00078ec0ff */
[----:B------:R-:W-:Y:S02]  /*3b50*/  IMAD R8, R3, 0x13, R2 ;  /* 0x0000001303087824 */ /* 0x000fe400078e0202 */
[----:B------:R-:W-:Y:S01]  /*3b60*/  IMAD.X R3, RZ, RZ, UR11, P0 ;  /* 0x0000000bff037e24 */ /* 0x000fe200080e06ff */
[----:B-1----:R-:W-:Y:S01]  /*3b70*/  LEA R2, P0, R0, UR8, 0x2 ;  /* 0x0000000800027c11 */ /* 0x002fe2000f8010ff */
[C---:B------:R-:W-:Y:S02]  /*3b80*/  VIADD R10, R8.reuse, 0x20 ;  /* 0x00000020080a7836 */ /* 0x040fe40000000000 */
[----:B--2---:R-:W-:Y:S01]  /*3b90*/  VIADD R12, R8, 0xa0 ;  /* 0x000000a0080c7836 */ /* 0x004fe20000000000 */
[----:B------:R-:W-:Y:S01]  /*3ba0*/  LEA.HI.X R3, R0, UR9, R3, 0x2, P0 ;  /* 0x0000000900037c11 */ /* 0x000fe200080f1403 */
[----:B------:R-:W-:Y:S01]  /*3bb0*/  VIADD R0, R8, 0x40 ;  /* 0x0000004008007836 */ /* 0x000fe20000000000 */
[-C--:B---3--:R-:W-:Y:S02]  /*3bc0*/  ISETP.GE.AND P1, PT, R30, R31.reuse, PT ;  /* 0x0000001f1e00720c */ /* 0x088fe40003f26270 */
[-C--:B------:R-:W-:Y:S01]  /*3bd0*/  ISETP.GE.AND P2, PT, R10, R31.reuse, PT ;  /* 0x0000001f0a00720c */ /* 0x080fe20003f46270 */
[----:B------:R-:W-:Y:S01]  /*3be0*/  VIADD R10, R8, 0x60 ;  /* 0x00000060080a7836 */ /* 0x000fe20000000000 */
[-C--:B------:R-:W-:Y:S01]  /*3bf0*/  ISETP.GE.AND P3, PT, R0, R31.reuse, PT ;  /* 0x0000001f0000720c */ /* 0x080fe20003f66270 */
[----:B------:R-:W-:Y:S01]  /*3c00*/  VIADD R0, R8, 0x80 ;  /* 0x0000008008007836 */ /* 0x000fe20000000000 */
[----:B------:R-:W-:-:S02]  /*3c10*/  ISETP.GE.AND P6, PT, R12, R31, PT ;  /* 0x0000001f0c00720c */ /* 0x000fc40003fc6270 */
[-C--:B------:R-:W-:Y:S01]  /*3c20*/  ISETP.GE.AND P4, PT, R10, R31.reuse, PT ;  /* 0x0000001f0a00720c */ /* 0x080fe20003f86270 */
[----:B------:R-:W-:Y:S01]  /*3c30*/  VIADD R10, R8, 0xc0 ;  /* 0x000000c0080a7836 */ /* 0x000fe20000000000 */
[-C--:B------:R-:W-:Y:S01]  /*3c40*/  ISETP.GE.AND P5, PT, R0, R31.reuse, PT ;  /* 0x0000001f0000720c */ /* 0x080fe20003fa6270 */
[----:B------:R-:W-:Y:S02]  /*3c50*/  VIADD R0, R8, 0xe0 ;  /* 0x000000e008007836 */ /* 0x000fe40000000000 */
[----:B------:R0:W-:Y:S01]  /*3c60*/  @!P1 STG.E desc[UR12][R2.64], R39 ;  /* 0x0000002702009986 */ /* 0x0001e2000c10190c */
[-C--:B------:R-:W-:Y:S01]  /*3c70*/  ISETP.GE.AND P0, PT, R10, R31.reuse, PT ;  /* 0x0000001f0a00720c */ /* 0x080fe20003f06270 */
[----:B------:R-:W-:Y:S01]  /*3c80*/  VIADD R10, R8, 0x160 ;  /* 0x00000160080a7836 */ /* 0x000fe20000000000 */
[-C--:B------:R-:W-:Y:S01]  /*3c90*/  ISETP.GE.AND P1, PT, R0, R31.reuse, PT ;  /* 0x0000001f0000720c */ /* 0x080fe20003f26270 */
[----:B------:R-:W-:Y:S01]  /*3ca0*/  VIADD R0, R8, 0x140 ;  /* 0x0000014008007836 */ /* 0x000fe20000000000 */
[----:B------:R0:W-:Y:S01]  /*3cb0*/  @!P2 STG.E desc[UR12][R2.64+0x80], R41 ;  /* 0x000080290200a986 */ /* 0x0001e2000c10190c */
[----:B------:R-:W-:-:S03]  /*3cc0*/  ISETP.GE.AND P2, PT, R37, R31, PT ;  /* 0x0000001f2500720c */ /* 0x000fc60003f46270 */
[----:B------:R0:W-:Y:S01]  /*3cd0*/  @!P3 STG.E desc[UR12][R2.64+0x100], R43 ;  /* 0x0001002b0200b986 */ /* 0x0001e2000c10190c */
[----:B------:R-:W-:-:S03]  /*3ce0*/  ISETP.GE.AND P3, PT, R36, R31, PT ;  /* 0x0000001f2400720c */ /* 0x000fc60003f66270 */
[----:B------:R0:W-:Y:S01]  /*3cf0*/  @!P4 STG.E desc[UR12][R2.64+0x180], R45 ;  /* 0x0001802d0200c986 */ /* 0x0001e2000c10190c */
[-C--:B------:R-:W-:Y:S01]  /*3d00*/  ISETP.GE.AND P4, PT, R0, R31.reuse, PT ;  /* 0x0000001f0000720c */ /* 0x080fe20003f86270 */
[----:B------:R-:W-:Y:S02]  /*3d10*/  VIADD R0, R8, 0x180 ;  /* 0x0000018008007836 */ /* 0x000fe40000000000 */
[----:B------:R0:W-:Y:S01]  /*3d20*/  @!P5 STG.E desc[UR12][R2.64+0x200], R4 ;  /* 0x000200040200d986 */ /* 0x0001e2000c10190c */
[-C--:B------:R-:W-:Y:S01]  /*3d30*/  ISETP.GE.AND P5, PT, R10, R31.reuse, PT ;  /* 0x0000001f0a00720c */ /* 0x080fe20003fa6270 */
[----:B------:R-:W-:Y:S02]  /*3d40*/  VIADD R10, R8, 0x1a0 ;  /* 0x000001a0080a7836 */ /* 0x000fe40000000000 */
[----:B------:R0:W-:Y:S01]  /*3d50*/  @!P6 STG.E desc[UR12][R2.64+0x280], R6 ;  /* 0x000280060200e986 */ /* 0x0001e2000c10190c */
[----:B------:R-:W-:Y:S01]  /*3d60*/  ISETP.GE.AND P6, PT, R0, R31, PT ;  /* 0x0000001f0000720c */ /* 0x000fe20003fc6270 */
[----:B------:R-:W-:-:S02]  /*3d70*/  VIADD R0, R8, 0x1c0 ;  /* 0x000001c008007836 */ /* 0x000fc40000000000 */
[----:B------:R0:W-:Y:S01]  /*3d80*/  @!P0 STG.E desc[UR12][R2.64+0x300], R33 ;  /* 0x0003002102008986 */ /* 0x0001e2000c10190c */
[-C--:B------:R-:W-:Y:S01]  /*3d90*/  ISETP.GE.AND P0, PT, R10, R31.reuse, PT ;  /* 0x0000001f0a00720c */ /* 0x080fe20003f06270 */
[C---:B------:R-:W-:Y:S02]  /*3da0*/  VIADD R10, R8.reuse, 0x1e0 ;  /* 0x000001e0080a7836 */ /* 0x040fe40000000000 */
[----:B------:R-:W-:Y:S01]  /*3db0*/  VIADD R8, R8, 0x200 ;  /* 0x0000020008087836 */ /* 0x000fe20000000000 */
[----:B------:R0:W-:Y:S01]  /*3dc0*/  @!P1 STG.E desc[UR12][R2.64+0x380], R25 ;  /* 0x0003801902009986 */ /* 0x0001e2000c10190c */
[----:B------:R-:W-:-:S03]  /*3dd0*/  ISETP.GE.AND P1, PT, R0, R31, PT ;  /* 0x0000001f0000720c */ /* 0x000fc60003f26270 */
        /* <DEDUP_REMOVED lines=8> */
[----:B------:R0:W-:Y:S04]  /*3e60*/  @!P6 STG.E desc[UR12][R2.64+0x600], R15 ;  /* 0x0006000f0200e986 */ /* 0x0001e8000c10190c */
[----:B------:R0:W-:Y:S04]  /*3e70*/  @!P0 STG.E desc[UR12][R2.64+0x680], R13 ;  /* 0x0006800d02008986 */ /* 0x0001e8000c10190c */
[----:B------:R0:W-:Y:S04]  /*3e80*/  @!P1 STG.E desc[UR12][R2.64+0x700], R11 ;  /* 0x0007000b02009986 */ /* 0x0001e8000c10190c */
[----:B------:R0:W-:Y:S04]  /*3e90*/  @!P2 STG.E desc[UR12][R2.64+0x780], R9 ;  /* 0x000780090200a986 */ /* 0x0001e8000c10190c */
[----:B------:R0:W-:Y:S04]  /*3ea0*/  @!P3 STG.E desc[UR12][R2.64+0x800], R7 ;  /* 0x000800070200b986 */ /* 0x0001e8000c10190c */
[----:B------:R0:W-:Y:S01]  /*3eb0*/  @!P4 STG.E desc[UR12][R2.64+0x880], R5 ;  /* 0x000880050200c986 */ /* 0x0001e2000c10190c */
[----:B------:R-:W-:Y:S05]  /*3ec0*/  @P5 EXIT ;  /* 0x000000000000594d */ /* 0x000fea0003800000 */
[----:B------:R-:W-:Y:S01]  /*3ed0*/  STG.E desc[UR12][R2.64+0x900], R27 ;  /* 0x0009001b02007986 */ /* 0x000fe2000c10190c */
[----:B------:R-:W-:Y:S05]  /*3ee0*/  EXIT ;  /* 0x000000000000794d */ /* 0x000fea0003800000 */
.L_x_5:
[----:B------:R-:W-:Y:S01]  /*3ef0*/  BSSY B1, `(.L_x_32) ;  /* 0x0000006000017945 */ /* 0x000fe20003800000 */
[----:B------:R-:W-:Y:S01]  /*3f00*/  PLOP3.LUT P0, PT, P0, PT, PT, 0x8, 0x80 ;  /* 0x000000000080781c */ /* 0x000fe2000070e170 */
[----:B------:R-:W-:-:S12]  /*3f10*/  IMAD.MOV.U32 R10, RZ, RZ, -0x1 ;  /* 0xffffffffff0a7424 */ /* 0x000fd800078e00ff */
[----:B------:R-:W-:Y:S05]  /*3f20*/  WARPSYNC.COLLECTIVE R10, `(.L_x_33) ;  /* 0x000000000a087348 */ /* 0x000fea0003c00000 */
[----:B------:R-:W-:Y:S01]  /*3f30*/  VOTE.ANY P0, P0 ;  /* 0x0000000000ff7806 */ /* 0x000fe20000000100 */
[----:B------:R-:W-:-:S12]  /*3f40*/  ENDCOLLECTIVE ;  /* 0x000000000000791b */ /* 0x000fd80003800000 */
.L_x_33:
[----:B------:R-:W-:Y:S05]  /*3f50*/  BSYNC B1 ;  /* 0x0000000000017941 */ /* 0x000fea0003800000 */
.L_x_32:
[----:B------:R-:W-:Y:S05]  /*3f60*/  BRA `(.L_x_34) ;  /* 0xffffffd000287947 */ /* 0x000fea000383ffff */
.L_x_7:
[----:B------:R-:W-:Y:S01]  /*3f70*/  BSSY B1, `(.L_x_35) ;  /* 0x0000006000017945 */ /* 0x000fe20003800000 */
[----:B------:R-:W-:Y:S01]  /*3f80*/  PLOP3.LUT P0, PT, P0, PT, PT, 0x8, 0x80 ;  /* 0x000000000080781c */ /* 0x000fe2000070e170 */
[----:B------:R-:W-:-:S12]  /*3f90*/  IMAD.MOV.U32 R10, RZ, RZ, -0x1 ;  /* 0xffffffffff0a7424 */ /* 0x000fd800078e00ff */
[----:B------:R-:W-:Y:S05]  /*3fa0*/  WARPSYNC.COLLECTIVE R10, `(.L_x_36) ;  /* 0x000000000a087348 */ /* 0x000fea0003c00000 */
[----:B------:R-:W-:Y:S01]  /*3fb0*/  VOTE.ANY P0, P0 ;  /* 0x0000000000ff7806 */ /* 0x000fe20000000100 */
[----:B------:R-:W-:-:S12]  /*3fc0*/  ENDCOLLECTIVE ;  /* 0x000000000000791b */ /* 0x000fd80003800000 */
.L_x_36:
[----:B------:R-:W-:Y:S05]  /*3fd0*/  BSYNC B1 ;  /* 0x0000000000017941 */ /* 0x000fea0003800000 */
.L_x_35:
[----:B------:R-:W-:Y:S05]  /*3fe0*/  BRA `(.L_x_37) ;  /* 0xffffffd0002c7947 */ /* 0x000fea000383ffff */
.L_x_9:
[----:B------:R-:W0:Y:S01]  /*3ff0*/  S2R R8, SR_GEMASK ;  /* 0x0000000000087919 */ /* 0x000e220000003c00 */
[----:B------:R-:W-:Y:S01]  /*4000*/  BSSY B1, `(.L_x_38) ;  /* 0x0000006000017945 */ /* 0x000fe20003800000 */
[----:B------:R-:W-:Y:S01]  /*4010*/  PLOP3.LUT P2, PT, P0, PT, PT, 0x8, 0x80 ;  /* 0x000000000080781c */ /* 0x000fe2000074e170 */
[----:B------:R-:W-:-:S12]  /*4020*/  IMAD.MOV.U32 R10, RZ, RZ, -0x1 ;  /* 0xffffffffff0a7424 */ /* 0x000fd800078e00ff */
[----:B0-----:R-:W-:Y:S05]  /*4030*/  WARPSYNC.COLLECTIVE R10, `(.L_x_39) ;  /* 0x000000000a087348 */ /* 0x001fea0003c00000 */
[----:B------:R-:W-:Y:S01]  /*4040*/  VOTE.ANY R10, PT, P2 ;  /* 0x00000000000a7806 */ /* 0x000fe200010e0100 */
[----:B0-----:R-:W-:Y:S06]  /*4050*/  ENDCOLLECTIVE ;  /* 0x000000000000791b */ /* 0x001fec0003800000 */
.L_x_39:
[----:B------:R-:W-:Y:S05]  /*4060*/  BSYNC B1 ;  /* 0x0000000000017941 */ /* 0x000fea0003800000 */
.L_x_38:
[----:B------:R-:W-:Y:S01]  /*4070*/  LOP3.LUT R10, R10, 0x80000000, R8, 0xec, !PT ;  /* 0x800000000a0a7812 */ /* 0x000fe200078eec08 */
[----:B------:R-:W-:Y:S01]  /*4080*/  IMAD.MOV.U32 R14, RZ, RZ, 0x1 ;  /* 0x00000001ff0e7424 */ /* 0x000fe200078e00ff */
[----:B------:R-:W-:Y:S01]  /*4090*/  ISETP.NE.AND P0, PT, R12, 0x65, PT ;  /* 0x000000650c00780c */ /* 0x000fe20003f05270 */
[C---:B------:R-:W-:Y:S02]  /*40a0*/  VIADD R38, R37.reuse, 0x2 ;  /* 0x0000000225267836 */ /* 0x040fe40000000000 */
[C---:B------:R-:W-:Y:S02]  /*40b0*/  VIADD R11, R10.reuse, 0xffffffff ;  /* 0xffffffff0a0b7836 */ /* 0x040fe40000000000 */
[C---:B------:R-:W-:Y:S02]  /*40c0*/  VIADD R19, R37.reuse, 0x4 ;  /* 0x0000000425137836 */ /* 0x040fe40000000000 */
[----:B------:R-:W-:Y:S01]  /*40d0*/  VIADD R39, R37, 0x10 ;  /* 0x0000001025277836 */ /* 0x000fe20000000000 */
[----:B------:R-:W-:Y:S01]  /*40e0*/  LOP3.LUT R11, R10, R11, RZ, 0xc, !PT ;  /* 0x0000000b0a0b7212 */ /* 0x000fe200078e0cff */
[----:B------:R-:W-:-:S03]  /*40f0*/  IMAD.MOV.U32 R10, RZ, RZ, -0x1 ;  /* 0xffffffffff0a7424 */ /* 0x000fc600078e00ff */
[----:B------:R0:W1:Y:S04]  /*4100*/  POPC R15, R11 ;  /* 0x0000000b000f7309 */ /* 0x0000680000000000 */
[----:B01----:R-:W-:Y:S05]  /*4110*/  WARPSYNC.COLLECTIVE R10, `(.L_x_40) ;  /* 0x000000000a087348 */ /* 0x003fea0003c00000 */
[----:B-1----:R1:W2:Y:S02]  /*4120*/  SHFL.DOWN P2, R16, R13, R14, R15 ;  /* 0x0800000e0d107389 */ /* 0x0022a4000004000f */
[----:B012---:R-:W-:Y:S05]  /*4130*/  ENDCOLLECTIVE ;  /* 0x000000000000791b */ /* 0x007fea0003800000 */
.L_x_40:
[----:B------:R-:W-:Y:S01]  /*4140*/  IMAD.MOV.U32 R14, RZ, RZ, 0x2 ;  /* 0x00000002ff0e7424 */ /* 0x000fe200078e00ff */
[----:B------:R-:W-:-:S04]  /*4150*/  ISETP.GE.AND P2, PT, R37, R15, PT ;  /* 0x0000000f2500720c */ /* 0x000fc80003f46270 */
[----:B------:R-:W-:-:S05]  /*4160*/  SEL R16, R16, RZ, !P2 ;  /* 0x000000ff10107207 */ /* 0x000fca0005000000 */
[----:B------:R-:W-:-:S04]  /*4170*/  IMAD.IADD R36, R16, 0x1, R13 ;  /* 0x0000000110247824 */ /* 0x000fc800078e020d */
[----:B------:R-:W-:-:S07]  /*4180*/  IMAD.MOV.U32 R13, RZ, RZ, R36 ;  /* 0x000000ffff0d7224 */ /* 0x000fce00078e0024 */
[----:B------:R-:W-:Y:S05]  /*4190*/  WARPSYNC.COLLECTIVE R10, `(.L_x_41) ;  /* 0x000000000a087348 */ /* 0x000fea0003c00000 */
[----:B------:R0:W1:Y:S02]  /*41a0*/  SHFL.DOWN P2, R16, R13, R14, R15 ;  /* 0x0800000e0d107389 */ /* 0x000064000004000f */
[----:B01----:R-:W-:Y:S05]  /*41b0*/  ENDCOLLECTIVE ;  /* 0x000000000000791b */ /* 0x003fea0003800000 */
.L_x_41:
[----:B------:R-:W-:Y:S01]  /*41c0*/  IMAD.MOV.U32 R14, RZ, RZ, 0x4 ;  /* 0x00000004ff0e7424 */ /* 0x000fe200078e00ff */
[----:B------:R-:W-:-:S04]  /*41d0*/  ISETP.GT.AND P2, PT, R38, R15, PT ;  /* 0x0000000f2600720c */ /* 0x000fc80003f44270 */
[----:B------:R-:W-:-:S05]  /*41e0*/  SEL R11, R16, RZ, !P2 ;  /* 0x000000ff100b7207 */ /* 0x000fca0005000000 */
[----:B------:R-:W-:Y:S02]  /*41f0*/  IMAD.IADD R40, R36, 0x1, R11 ;  /* 0x0000000124287824 */ /* 0x000fe400078e020b */
[----:B------:R-:W-:Y:S02]  /*4200*/  VIADD R36, R37, 0x8 ;  /* 0x0000000825247836 */ /* 0x000fe40000000000 */
[----:B------:R-:W-:-:S07]  /*4210*/  IMAD.MOV.U32 R13, RZ, RZ, R40 ;  /* 0x000000ffff0d7224 */ /* 0x000fce00078e0028 */
[----:B------:R-:W-:Y:S05]  /*4220*/  WARPSYNC.COLLECTIVE R10, `(.L_x_42) ;  /* 0x000000000a087348 */ /* 0x000fea0003c00000 */
[----:B------:R0:W1:Y:S02]  /*4230*/  SHFL.DOWN P2, R16, R13, R14, R15 ;  /* 0x0800000e0d107389 */ /* 0x000064000004000f */
[----:B01----:R-:W-:Y:S05]  /*4240*/  ENDCOLLECTIVE ;  /* 0x000000000000791b */ /* 0x003fea0003800000 */
.L_x_42:
[----:B------:R-:W-:Y:S01]  /*4250*/  IMAD.MOV.U32 R14, RZ, RZ, 0x8 ;  /* 0x00000008ff0e7424 */ /* 0x000fe200078e00ff */
[----:B------:R-:W-:-:S04]  /*4260*/  ISETP.GT.AND P2, PT, R19, R15, PT ;  /* 0x0000000f1300720c */ /* 0x000fc80003f44270 */
[----:B------:R-:W-:-:S05]  /*4270*/  SEL R11, R16, RZ, !P2 ;  /* 0x000000ff100b7207 */ /* 0x000fca0005000000 */
[----:B------:R-:W-:-:S04]  /*4280*/  IMAD.IADD R42, R40, 0x1, R11 ;  /* 0x00000001282a7824 */ /* 0x000fc800078e020b */
[----:B------:R-:W-:-:S07]  /*4290*/  IMAD.MOV.U32 R13, RZ, RZ, R42 ;  /* 0x000000ffff0d7224 */ /* 0x000fce00078e002a */
[----:B------:R-:W-:Y:S05]  /*42a0*/  WARPSYNC.COLLECTIVE R10, `(.L_x_43) ;  /* 0x000000000a087348 */ /* 0x000fea0003c00000 */
[----:B------:R0:W1:Y:S02]  /*42b0*/  SHFL.DOWN P2, R16, R13, R14, R15 ;  /* 0x0800000e0d107389 */ /* 0x000064000004000f */
[----:B01----:R-:W-:Y:S05]  /*42c0*/  ENDCOLLECTIVE ;  /* 0x000000000000791b */ /* 0x003fea0003800000 */
.L_x_43:
        /* <DEDUP_REMOVED lines=8> */
.L_x_44:
[----:B------:R-:W-:Y:S05]  /*4350*/  WARPSYNC.COLLECTIVE R10, `(.L_x_45) ;  /* 0x000000000a087348 */ /* 0x000fea0003c00000 */
[----:B------:R-:W-:Y:S01]  /*4360*/  VOTE.ALL P0, P0 ;  /* 0x0000000000ff7806 */ /* 0x000fe20000000000 */
[----:B------:R-:W-:-:S12]  /*4370*/  ENDCOLLECTIVE ;  /* 0x000000000000791b */ /* 0x000fd80003800000 */
.L_x_45:
[----:B------:R-:W0:Y:S01]  /*4380*/  LDC.64 R12, c[0x0][0x390] ;  /* 0x0000e400ff0c7b82 */ /* 0x000e220000000a00 */
[----:B------:R-:W-:-:S04]  /*4390*/  ISETP.GT.AND P2, PT, R39, R15, PT ;  /* 0x0000000f2700720c */ /* 0x000fc80003f44270 */
[----:B------:R-:W-:-:S05]  /*43a0*/  SEL R16, R16, RZ, !P2 ;  /* 0x000000ff10107207 */ /* 0x000fca0005000000 */
[----:B------:R-:W-:Y:S01]  /*43b0*/  IMAD.IADD R40, R41, 0x1, R16 ;  /* 0x0000000129287824 */ /* 0x000fe200078e0210 */
[----:B0-----:R-:W-:-:S05]  /*43c0*/  IADD3 R42, P2, PT, R12, 0x100, RZ ;  /* 0x000001000c2a7810 */ /* 0x001fca0007f5e0ff */
[----:B------:R-:W-:Y:S01]  /*43d0*/  IMAD.X R43, RZ, RZ, R13, P2 ;  /* 0x000000ffff2b7224 */ /* 0x000fe200010e060d */
[----:B------:R-:W-:Y:S07]  /*43e0*/  BRA `(.L_x_46) ;  /* 0xffffffcc00c87947 */ /* 0x000fee000383ffff */
.L_x_11:
[----:B------:R-:W-:Y:S01]  /*43f0*/  BSSY B1, `(.L_x_47) ;  /* 0x0000006000017945 */ /* 0x000fe20003800000 */
[----:B------:R-:W-:Y:S01]  /*4400*/  PLOP3.LUT P0, PT, P0, PT, PT, 0x8, 0x80 ;  /* 0x000000000080781c */ /* 0x000fe2000070e170 */
[----:B------:R-:W-:-:S12]  /*4410*/  IMAD.MOV.U32 R10, RZ, RZ, -0x1 ;  /* 0xffffffffff0a7424 */ /* 0x000fd800078e00ff */
[----:B------:R-:W-:Y:S05]  /*4420*/  WARPSYNC.COLLECTIVE R10, `(.L_x_48) ;  /* 0x000000000a087348 */ /* 0x000fea0003c00000 */
[----:B------:R-:W-:Y:S01]  /*4430*/  VOTE.ANY P0, P0 ;  /* 0x0000000000ff7806 */ /* 0x000fe20000000100 */
[----:B------:R-:W-:-:S12]  /*4440*/  ENDCOLLECTIVE ;  /* 0x000000000000791b */ /* 0x000fd80003800000 */
.L_x_48:
[----:B------:R-:W-:Y:S05]  /*4450*/  BSYNC B1 ;  /* 0x0000000000017941 */ /* 0x000fea0003800000 */
.L_x_47:
[----:B------:R-:W-:Y:S05]  /*4460*/  BRA `(.L_x_49) ;  /* 0xffffffcc00d07947 */ /* 0x000fea000383ffff */
.L_x_13:
[----:B------:R-:W-:Y:S01]  /*4470*/  BSSY B1, `(.L_x_50) ;  /* 0x0000006000017945 */ /* 0x000fe20003800000 */
[----:B------:R-:W-:Y:S01]  /*4480*/  PLOP3.LUT P0, PT, P0, PT, PT, 0x8, 0x80 ;  /* 0x000000000080781c */ /* 0x000fe2000070e170 */
[----:B------:R-:W-:-:S12]  /*4490*/  IMAD.MOV.U32 R10, RZ, RZ, -0x1 ;  /* 0xffffffffff0a7424 */ /* 0x000fd800078e00ff */
[----:B------:R-:W-:Y:S05]  /*44a0*/  WARPSYNC.COLLECTIVE R10, `(.L_x_51) ;  /* 0x000000000a087348 */ /* 0x000fea0003c00000 */
[----:B------:R-:W-:Y:S01]  /*44b0*/  VOTE.ANY P0, P0 ;  /* 0x0000000000ff7806 */ /* 0x000fe20000000100 */
[----:B------:R-:W-:-:S12]  /*44c0*/  ENDCOLLECTIVE ;  /* 0x000000000000791b */ /* 0x000fd80003800000 */
.L_x_51:
[----:B------:R-:W-:Y:S05]  /*44d0*/  BSYNC B1 ;  /* 0x0000000000017941 */ /* 0x000fea0003800000 */
.L_x_50:
[----:B------:R-:W-:Y:S05]  /*44e0*/  BRA `(.L_x_52) ;  /* 0xffffffcc00d47947 */ /* 0x000fea000383ffff */
.L_x_15:
[----:B------:R-:W-:Y:S01]  /*44f0*/  BSSY B1, `(.L_x_53) ;  /* 0x0000006000017945 */ /* 0x000fe20003800000 */
[----:B------:R-:W-:Y:S01]  /*4500*/  PLOP3.LUT P2, PT, P0, PT, PT, 0x8, 0x80 ;  /* 0x000000000080781c */ /* 0x000fe2000074e170 */
[----:B------:R-:W-:-:S12]  /*4510*/  IMAD.MOV.U32 R10, RZ, RZ, -0x1 ;  /* 0xffffffffff0a7424 */ /* 0x000fd800078e00ff */
[----:B------:R-:W-:Y:S05]  /*4520*/  WARPSYNC.COLLECTIVE R10, `(.L_x_54) ;  /* 0x000000000a087348 */ /* 0x000fea0003c00000 */
[----:B------:R-:W-:Y:S01]  /*4530*/  VOTE.ANY R10, PT, P2 ;  /* 0x00000000000a7806 */ /* 0x000fe200010e0100 */
[----:B------:R-:W-:Y:S06]  /*4540*/  ENDCOLLECTIVE ;  /* 0x000000000000791b */ /* 0x000fec0003800000 */
.L_x_54:
[----:B------:R-:W-:Y:S05]  /*4550*/  BSYNC B1 ;  /* 0x0000000000017941 */ /* 0x000fea0003800000 */
.L_x_53:
[----:B------:R-:W-:Y:S01]  /*4560*/  LOP3.LUT R10, R10, 0x80000000, R8, 0xec, !PT ;  /* 0x800000000a0a7812 */ /* 0x000fe200078eec08 */
[----:B------:R-:W-:Y:S02]  /*4570*/  IMAD.MOV.U32 R14, RZ, RZ, 0x1 ;  /* 0x00000001ff0e7424 */ /* 0x000fe400078e00ff */
[----:B------:R-:W-:Y:S02]  /*4580*/  VIADD R18, R18, 0xffffffe0 ;  /* 0xffffffe012127836 */ /* 0x000fe40000000000 */
[----:B------:R-:W-:-:S05]  /*4590*/  VIADD R15, R10, 0xffffffff ;  /* 0xffffffff0a0f7836 */ /* 0x000fca0000000000 */
[----:B------:R-:W-:Y:S01]  /*45a0*/  LOP3.LUT R15, R10, R15, RZ, 0xc, !PT ;  /* 0x0000000f0a0f7212 */ /* 0x000fe200078e0cff */
[----:B------:R-:W-:-:S05]  /*45b0*/  IMAD.MOV.U32 R10, RZ, RZ, -0x1 ;  /* 0xffffffffff0a7424 */ /* 0x000fca00078e00ff */
[----:B------:R-:W0:Y:S02]  /*45c0*/  POPC R15, R15 ;  /* 0x0000000f000f7309 */ /* 0x000e240000000000 */
[----:B0-----:R-:W-:Y:S05]  /*45d0*/  WARPSYNC.COLLECTIVE R10, `(.L_x_55) ;  /* 0x000000000a087348 */ /* 0x001fea0003c00000 */
[----:B0-----:R0:W1:Y:S02]  /*45e0*/  SHFL.DOWN P2, R16, R13, R14, R15 ;  /* 0x0800000e0d107389 */ /* 0x001064000004000f */
[----:B01----:R-:W-:Y:S05]  /*45f0*/  ENDCOLLECTIVE ;  /* 0x000000000000791b */ /* 0x003fea0003800000 */
.L_x_55:
[----:B------:R-:W-:Y:S01]  /*4600*/  ISETP.GE.AND P0, PT, R37, R15, PT ;  /* 0x0000000f2500720c */ /* 0x000fe20003f06270 */
[----:B------:R-:W-:-:S03]  /*4610*/  IMAD.MOV.U32 R14, RZ, RZ, 0x2 ;  /* 0x00000002ff0e7424 */ /* 0x000fc600078e00ff */
[----:B------:R-:W-:Y:S02]  /*4620*/  SEL R16, R16, RZ, !P0 ;  /* 0x000000ff10107207 */ /* 0x000fe40004000000 */
[----:B------:R-:W-:-:S03]  /*4630*/  ISETP.GT.AND P0, PT, R38, R15, PT ;  /* 0x0000000f2600720c */ /* 0x000fc60003f04270 */
[----:B------:R-:W-:-:S04]  /*4640*/  IMAD.IADD R41, R16, 0x1, R13 ;  /* 0x0000000110297824 */ /* 0x000fc800078e020d */
[----:B------:R-:W-:-:S07]  /*4650*/  IMAD.MOV.U32 R13, RZ, RZ, R41 ;  /* 0x000000ffff0d7224 */ /* 0x000fce00078e0029 */
[----:B------:R-:W-:Y:S05]  /*4660*/  WARPSYNC.COLLECTIVE R10, `(.L_x_56) ;  /* 0x000000000a087348 */ /* 0x000fea0003c00000 */
[----:B------:R0:W1:Y:S02]  /*4670*/  SHFL.DOWN P2, R16, R13, R14, R15 ;  /* 0x0800000e0d107389 */ /* 0x000064000004000f */
[----:B01----:R-:W-:Y:S05]  /*4680*/  ENDCOLLECTIVE ;  /* 0x000000000000791b */ /* 0x003fea0003800000 */
.L_x_56:
[----:B------:R-:W-:Y:S01]  /*4690*/  IMAD.MOV.U32 R14, RZ, RZ, 0x4 ;  /* 0x00000004ff0e7424 */ /* 0x000fe200078e00ff */
[----:B------:R-:W-:Y:S02]  /*46a0*/  SEL R16, R16, RZ, !P0 ;  /* 0x000000ff10107207 */ /* 0x000fe40004000000 */
[----:B------:R-:W-:-:S03]  /*46b0*/  ISETP.GT.AND P0, PT, R19, R15, PT ;  /* 0x0000000f1300720c */ /* 0x000fc60003f04270 */
[----:B------:R-:W-:-:S04]  /*46c0*/  IMAD.IADD R41, R41, 0x1, R16 ;  /* 0x0000000129297824 */ /* 0x000fc800078e0210 */
[----:B------:R-:W-:-:S07]  /*46d0*/  IMAD.MOV.U32 R13, RZ, RZ, R41 ;  /* 0x000000ffff0d7224 */ /* 0x000fce00078e0029 */
[----:B------:R-:W-:Y:S05]  /*46e0*/  WARPSYNC.COLLECTIVE R10, `(.L_x_57) ;  /* 0x000000000a087348 */ /* 0x000fea0003c00000 */
[----:B------:R0:W1:Y:S02]  /*46f0*/  SHFL.DOWN P2, R16, R13, R14, R15 ;  /* 0x0800000e0d107389 */ /* 0x000064000004000f */
[----:B01----:R-:W-:Y:S05]  /*4700*/  ENDCOLLECTIVE ;  /* 0x000000000000791b */ /* 0x003fea0003800000 */
.L_x_57:
[----:B------:R-:W-:Y:S01]  /*4710*/  IMAD.MOV.U32 R14, RZ, RZ, 0x8 ;  /* 0x00000008ff0e7424 */ /* 0x000fe200078e00ff */
[----:B------:R-:W-:Y:S02]  /*4720*/  SEL R16, R16, RZ, !P0 ;  /* 0x000000ff10107207 */ /* 0x000fe40004000000 */
[----:B------:R-:W-:-:S03]  /*4730*/  ISETP.GT.AND P0, PT, R36, R15, PT ;  /* 0x0000000f2400720c */ /* 0x000fc60003f04270 */
[----:B------:R-:W-:-:S10]  /*4740*/  IMAD.IADD R13, R41, 0x1, R16 ;  /* 0x00000001290d7824 */ /* 0x000fd400078e0210 */
[----:B------:R-:W-:Y:S05]  /*4750*/  WARPSYNC.COLLECTIVE R10, `(.L_x_58) ;  /* 0x000000000a087348 */ /* 0x000fea0003c00000 */
[----:B------:R0:W1:Y:S02]  /*4760*/  SHFL.DOWN P2, R16, R13, R14, R15 ;  /* 0x0800000e0d107389 */ /* 0x000064000004000f */
[----:B01----:R-:W-:Y:S05]  /*4770*/  ENDCOLLECTIVE ;  /* 0x000000000000791b */ /* 0x003fea0003800000 */
.L_x_58:
        /* <DEDUP_REMOVED lines=8> */
.L_x_59:
[----:B------:R-:W-:Y:S02]  /*4800*/  SEL R16, R16, RZ, !P0 ;  /* 0x000000ff10107207 */ /* 0x000fe40004000000 */
[----:B------:R-:W-:Y:S02]  /*4810*/  ISETP.NE.AND P0, PT, R12, 0x65, PT ;  /* 0x000000650c00780c */ /* 0x000fe40003f05270 */
[----:B------:R-:W-:-:S11]  /*4820*/  IADD3 R40, PT, PT, R41, R16, R40 ;  /* 0x0000001029287210 */ /* 0x000fd60007ffe028 */
[----:B------:R-:W-:Y:S05]  /*4830*/  WARPSYNC.COLLECTIVE R10, `(.L_x_60) ;  /* 0x000000000a087348 */ /* 0x000fea0003c00000 */
[----:B------:R-:W-:Y:S01]  /*4840*/  VOTE.ALL P0, P0 ;  /* 0x0000000000ff7806 */ /* 0x000fe20000000000 */
[----:B------:R-:W-:-:S12]  /*4850*/  ENDCOLLECTIVE ;  /* 0x000000000000791b */ /* 0x000fd80003800000 */
.L_x_60:
[----:B------:R-:W-:Y:S05]  /*4860*/  BRA `(.L_x_61) ;  /* 0xffffffcc00747947 */ /* 0x000fea000383ffff */
.L_x_20:
[----:B------:R-:W-:Y:S01]  /*4870*/  BSSY B0, `(.L_x_62) ;  /* 0x0000006000007945 */ /* 0x000fe20003800000 */
[----:B------:R-:W-:Y:S01]  /*4880*/  PLOP3.LUT P0, PT, P0, PT, PT, 0x8, 0x80 ;  /* 0x000000000080781c */ /* 0x000fe2000070e170 */
[----:B------:R-:W-:-:S12]  /*4890*/  IMAD.MOV.U32 R10, RZ, RZ, -0x1 ;  /* 0xffffffffff0a7424 */ /* 0x000fd800078e00ff */
[----:B------:R-:W-:Y:S05]  /*48a0*/  WARPSYNC.COLLECTIVE R10, `(.L_x_63) ;  /* 0x000000000a087348 */ /* 0x000fea0003c00000 */
[----:B------:R-:W-:Y:S01]  /*48b0*/  VOTE.ANY P0, P0 ;  /* 0x0000000000ff7806 */ /* 0x000fe20000000100 */
[----:B------:R-:W-:-:S12]  /*48c0*/  ENDCOLLECTIVE ;  /* 0x000000000000791b */ /* 0x000fd80003800000 */
.L_x_63:
[----:B------:R-:W-:Y:S05]  /*48d0*/  BSYNC B0 ;  /* 0x0000000000007941 */ /* 0x000fea0003800000 */
.L_x_62:
[----:B------:R-:W-:Y:S05]  /*48e0*/  BRA `(.L_x_64) ;  /* 0xffffffe400807947 */ /* 0x000fea000383ffff */
.L_x_22:
[----:B------:R-:W-:Y:S01]  /*48f0*/  BSSY B0, `(.L_x_65) ;  /* 0x0000006000007945 */ /* 0x000fe20003800000 */
[----:B------:R-:W-:Y:S01]  /*4900*/  PLOP3.LUT P0, PT, P0, PT, PT, 0x8, 0x80 ;  /* 0x000000000080781c */ /* 0x000fe2000070e170 */
[----:B------:R-:W-:-:S12]  /*4910*/  IMAD.MOV.U32 R10, RZ, RZ, -0x1 ;  /* 0xffffffffff0a7424 */ /* 0x000fd800078e00ff */
[----:B------:R-:W-:Y:S05]  /*4920*/  WARPSYNC.COLLECTIVE R10, `(.L_x_66) ;  /* 0x000000000a087348 */ /* 0x000fea0003c00000 */
[----:B------:R-:W-:Y:S01]  /*4930*/  VOTE.ANY P0, P0 ;  /* 0x0000000000ff7806 */ /* 0x000fe20000000100 */
[----:B------:R-:W-:-:S12]  /*4940*/  ENDCOLLECTIVE ;  /* 0x000000000000791b */ /* 0x000fd80003800000 */
.L_x_66:
[----:B------:R-:W-:Y:S05]  /*4950*/  BSYNC B0 ;  /* 0x0000000000007941 */ /* 0x000fea0003800000 */
.L_x_65:
[----:B------:R-:W-:Y:S05]  /*4960*/  BRA `(.L_x_67) ;  /* 0xffffffe400847947 */ /* 0x000fea000383ffff */
.L_x_24:
[----:B------:R-:W0:Y:S01]  /*4970*/  S2R R19, SR_GEMASK ;  /* 0x0000000000137919 */ /* 0x000e220000003c00 */
[----:B------:R-:W-:Y:S01]  /*4980*/  BSSY B0, `(.L_x_68) ;  /* 0x0000007000007945 */ /* 0x000fe20003800000 */
[----:B------:R-:W-:Y:S01]  /*4990*/  ISETP.NE.AND P0, PT, R8, 0x65, PT ;  /* 0x000000650800780c */ /* 0x000fe20003f05270 */
[----:B------:R-:W-:Y:S01]  /*49a0*/  IMAD.MOV.U32 R10, RZ, RZ, -0x1 ;  /* 0xffffffffff0a7424 */ /* 0x000fe200078e00ff */
[----:B------:R-:W-:-:S13]  /*49b0*/  PLOP3.LUT P2, PT, P2, PT, PT, 0x8, 0x80 ;  /* 0x000000000080781c */ /* 0x000fda000174e170 */
[----:B0-----:R-:W-:Y:S05]  /*49c0*/  WARPSYNC.COLLECTIVE R10, `(.L_x_69) ;  /* 0x000000000a087348 */ /* 0x001fea0003c00000 */
[----:B------:R-:W-:Y:S01]  /*49d0*/  VOTE.ANY R10, PT, P2 ;  /* 0x00000000000a7806 */ /* 0x000fe200010e0100 */
[----:B0-----:R-:W-:Y:S06]  /*49e0*/  ENDCOLLECTIVE ;  /* 0x000000000000791b */ /* 0x001fec0003800000 */
.L_x_69:
[----:B------:R-:W-:Y:S05]  /*49f0*/  BSYNC B0 ;  /* 0x0000000000007941 */ /* 0x000fea0003800000 */
.L_x_68:
[----:B------:R-:W-:Y:S01]  /*4a00*/  LOP3.LUT R10, R10, 0x80000000, R19, 0xec, !PT ;  /* 0x800000000a0a7812 */ /* 0x000fe200078eec13 */
[----:B------:R-:W-:-:S04]  /*4a10*/  IMAD.MOV.U32 R14, RZ, RZ, 0x1 ;  /* 0x00000001ff0e7424 */ /* 0x000fc800078e00ff */
[----:B------:R-:W-:-:S05]  /*4a20*/  VIADD R13, R10, 0xffffffff ;  /* 0xffffffff0a0d7836 */ /* 0x000fca0000000000 */
[----:B------:R-:W-:Y:S01]  /*4a30*/  LOP3.LUT R8, R10, R13, RZ, 0xc, !PT ;  /* 0x0000000d0a087212 */ /* 0x000fe200078e0cff */
[----:B------:R-:W-:Y:S02]  /*4a40*/  IMAD.MOV.U32 R13, RZ, RZ, R9 ;  /* 0x000000ffff0d7224 */ /* 0x000fe400078e0009 */
[----:B------:R-:W-:Y:S01]  /*4a50*/  IMAD.MOV.U32 R10, RZ, RZ, -0x1 ;  /* 0xffffffffff0a7424 */ /* 0x000fe200078e00ff */
[----:B------:R0:W1:Y:S02]  /*4a60*/  POPC R15, R8 ;  /* 0x00000008000f7309 */ /* 0x0000640000000000 */
[----:B0-----:R-:W-:-:S07]  /*4a70*/  VIADD R8, R38, 0x4 ;  /* 0x0000000426087836 */ /* 0x001fce0000000000 */
[----:B-1----:R-:W-:Y:S05]  /*4a80*/  WARPSYNC.COLLECTIVE R10, `(.L_x_70) ;  /* 0x000000000a087348 */ /* 0x002fea0003c00000 */
[----:B-1----:R0:W1:Y:S02]  /*4a90*/  SHFL.DOWN P2, R16, R13, R14, R15 ;  /* 0x0800000e0d107389 */ /* 0x002064000004000f */
[----:B01----:R-:W-:Y:S05]  /*4aa0*/  ENDCOLLECTIVE ;  /* 0x000000000000791b */ /* 0x003fea0003800000 */
.L_x_70:
[----:B------:R-:W-:Y:S01]  /*4ab0*/  IMAD.MOV.U32 R14, RZ, RZ, 0x2 ;  /* 0x00000002ff0e7424 */ /* 0x000fe200078e00ff */
[----:B------:R-:W-:-:S04]  /*4ac0*/  ISETP.GE.AND P2, PT, R38, R15, PT ;  /* 0x0000000f2600720c */ /* 0x000fc80003f46270 */
[----:B------:R-:W-:Y:S01]  /*4ad0*/  SEL R12, R16, RZ, !P2 ;  /* 0x000000ff100c7207 */ /* 0x000fe20005000000 */
[----:B------:R-:W-:-:S04]  /*4ae0*/  VIADD R16, R38, 0x2 ;  /* 0x0000000226107836 */ /* 0x000fc80000000000 */
[----:B------:R-:W-:Y:S01]  /*4af0*/  IMAD.IADD R12, R12, 0x1, R9 ;  /* 0x000000010c0c7824 */ /* 0x000fe200078e0209 */
[----:B------:R-:W-:-:S03]  /*4b00*/  ISETP.GT.AND P3, PT, R16, R15, PT ;  /* 0x0000000f1000720c */ /* 0x000fc60003f64270 */
[----:B------:R-:W-:-:S10]  /*4b10*/  IMAD.MOV.U32 R13, RZ, RZ, R12 ;  /* 0x000000ffff0d7224 */ /* 0x000fd400078e000c */
[----:B------:R-:W-:Y:S05]  /*4b20*/  WARPSYNC.COLLECTIVE R10, `(.L_x_71) ;  /* 0x000000000a087348 */ /* 0x000fea0003c00000 */
[----:B------:R0:W1:Y:S02]  /*4b30*/  SHFL.DOWN P2, R16, R13, R14, R15 ;  /* 0x0800000e0d107389 */ /* 0x000064000004000f */
[----:B01----:R-:W-:Y:S05]  /*4b40*/  ENDCOLLECTIVE ;  /* 0x000000000000791b */ /* 0x003fea0003800000 */
.L_x_71:
[----:B------:R-:W-:Y:S01]  /*4b50*/  IMAD.MOV.U32 R14, RZ, RZ, 0x4 ;  /* 0x00000004ff0e7424 */ /* 0x000fe200078e00ff */
[----:B------:R-:W-:Y:S02]  /*4b60*/  SEL R9, R16, RZ, !P3 ;  /* 0x000000ff10097207 */ /* 0x000fe40005800000 */
[----:B------:R-:W-:Y:S01]  /*4b70*/  ISETP.GT.AND P3, PT, R8, R15, PT ;  /* 0x0000000f0800720c */ /* 0x000fe20003f64270 */
[----:B------:R-:W-:Y:S02]  /*4b80*/  VIADD R8, R38, 0x8 ;  /* 0x0000000826087836 */ /* 0x000fe40000000000 */
[----:B------:R-:W-:-:S04]  /*4b90*/  IMAD.IADD R40, R12, 0x1, R9 ;  /* 0x000000010c287824 */ /* 0x000fc800078e0209 */
[----:B------:R-:W-:-:S07]  /*4ba0*/  IMAD.MOV.U32 R13, RZ, RZ, R40 ;  /* 0x000000ffff0d7224 */ /* 0x000fce00078e0028 */
[----:B------:R-:W-:Y:S05]  /*4bb0*/  WARPSYNC.COLLECTIVE R10, `(.L_x_72) ;  /* 0x000000000a087348 */ /* 0x000fea0003c00000 */
[----:B------:R0:W1:Y:S02]  /*4bc0*/  SHFL.DOWN P2, R16, R13, R14, R15 ;  /* 0x0800000e0d107389 */ /* 0x000064000004000f */
[----:B01----:R-:W-:Y:S05]  /*4bd0*/  ENDCOLLECTIVE ;  /* 0x000000000000791b */ /* 0x003fea0003800000 */
.L_x_72:
        /* <DEDUP_REMOVED lines=9> */
.L_x_73:
[----:B------:R-:W-:Y:S01]  /*4c70*/  IMAD.MOV.U32 R14, RZ, RZ, 0x10 ;  /* 0x00000010ff0e7424 */ /* 0x000fe200078e00ff */
[----:B------:R-:W-:-:S05]  /*4c80*/  SEL R16, R16, RZ, !P3 ;  /* 0x000000ff10107207 */ /* 0x000fca0005800000 */
[----:B------:R-:W-:-:S04]  /*4c90*/  IMAD.IADD R44, R9, 0x1, R16 ;  /* 0x00000001092c7824 */ /* 0x000fc800078e0210 */
[----:B------:R-:W-:-:S07]  /*4ca0*/  IMAD.MOV.U32 R13, RZ, RZ, R44 ;  /* 0x000000ffff0d7224 */ /* 0x000fce00078e002c */
[----:B------:R-:W-:Y:S05]  /*4cb0*/  WARPSYNC.COLLECTIVE R10, `(.L_x_74) ;  /* 0x000000000a087348 */ /* 0x000fea0003c00000 */
[----:B------:R0:W1:Y:S02]  /*4cc0*/  SHFL.DOWN P2, R16, R13, R14, R15 ;  /* 0x0800000e0d107389 */ /* 0x000064000004000f */
[----:B01----:R-:W-:Y:S05]  /*4cd0*/  ENDCOLLECTIVE ;  /* 0x000000000000791b */ /* 0x003fea0003800000 */
.L_x_74:
[----:B------:R-:W-:Y:S05]  /*4ce0*/  WARPSYNC.COLLECTIVE R10, `(.L_x_75) ;  /* 0x000000000a087348 */ /* 0x000fea0003c00000 */
[----:B------:R-:W-:Y:S01]  /*4cf0*/  VOTE.ALL P0, P0 ;  /* 0x0000000000ff7806 */ /* 0x000fe20000000000 */
[----:B------:R-:W-:-:S12]  /*4d00*/  ENDCOLLECTIVE ;  /* 0x000000000000791b */ /* 0x000fd80003800000 */
.L_x_75:
[----:B------:R-:W-:-:S04]  /*4d10*/  ISETP.GT.AND P2, PT, R8, R15, PT ;  /* 0x0000000f0800720c */ /* 0x000fc80003f44270 */
[----:B------:R-:W-:-:S05]  /*4d20*/  SEL R9, R16, RZ, !P2 ;  /* 0x000000ff10097207 */ /* 0x000fca0005000000 */
[----:B------:R-:W-:Y:S02]  /*4d30*/  IMAD.IADD R12, R44, 0x1, R9 ;  /* 0x000000012c0c7824 */ /* 0x000fe400078e0209 */
[----:B------:R-:W0:Y:S02]  /*4d40*/  LDC.64 R8, c[0x0][0x390] ;  /* 0x0000e400ff087b82 */ /* 0x000e240000000a00 */
[----:B0-----:R-:W-:-:S05]  /*4d50*/  IADD3 R40, P2, PT, R8, 0x100, RZ ;  /* 0x0000010008287810 */ /* 0x001fca0007f5e0ff */
[----:B------:R-:W-:Y:S01]  /*4d60*/  IMAD.X R41, RZ, RZ, R9, P2 ;  /* 0x000000ffff297224 */ /* 0x000fe200010e0609 */
[----:B------:R-:W-:Y:S07]  /*4d70*/  BRA `(.L_x_76) ;  /* 0xffffffe4001c7947 */ /* 0x000fee000383ffff */
.L_x_26:
[----:B------:R-:W-:Y:S01]  /*4d80*/  BSSY B0, `(.L_x_77) ;  /* 0x0000006000007945 */ /* 0x000fe20003800000 */
[----:B------:R-:W-:Y:S01]  /*4d90*/  PLOP3.LUT P0, PT, P0, PT, PT, 0x8, 0x80 ;  /* 0x000000000080781c */ /* 0x000fe2000070e170 */
[----:B------:R-:W-:-:S12]  /*4da0*/  IMAD.MOV.U32 R10, RZ, RZ, -0x1 ;  /* 0xffffffffff0a7424 */ /* 0x000fd800078e00ff */
[----:B------:R-:W-:Y:S05]  /*4db0*/  WARPSYNC.COLLECTIVE R10, `(.L_x_78) ;  /* 0x000000000a087348 */ /* 0x000fea0003c00000 */
[----:B------:R-:W-:Y:S01]  /*4dc0*/  VOTE.ANY P0, P0 ;  /* 0x0000000000ff7806 */ /* 0x000fe20000000100 */
[----:B------:R-:W-:-:S12]  /*4dd0*/  ENDCOLLECTIVE ;  /* 0x000000000000791b */ /* 0x000fd80003800000 */
.L_x_78:
[----:B------:R-:W-:Y:S05]  /*4de0*/  BSYNC B0 ;  /* 0x0000000000007941 */ /* 0x000fea0003800000 */
.L_x_77:
[----:B------:R-:W-:Y:S05]  /*4df0*/  BRA `(.L_x_79) ;  /* 0xffffffe400247947 */ /* 0x000fea000383ffff */
.L_x_28:
[----:B------:R-:W-:Y:S01]  /*4e00*/  BSSY B0, `(.L_x_80) ;  /* 0x0000006000007945 */ /* 0x000fe20003800000 */
[----:B------:R-:W-:Y:S01]  /*4e10*/  PLOP3.LUT P0, PT, P0, PT, PT, 0x8, 0x80 ;  /* 0x000000000080781c */ /* 0x000fe2000070e170 */
[----:B------:R-:W-:-:S12]  /*4e20*/  IMAD.MOV.U32 R10, RZ, RZ, -0x1 ;  /* 0xffffffffff0a7424 */ /* 0x000fd800078e00ff */
[----:B------:R-:W-:Y:S05]  /*4e30*/  WARPSYNC.COLLECTIVE R10, `(.L_x_81) ;  /* 0x000000000a087348 */ /* 0x000fea0003c00000 */
[----:B------:R-:W-:Y:S01]  /*4e40*/  VOTE.ANY P0, P0 ;  /* 0x0000000000ff7806 */ /* 0x000fe20000000100 */
[----:B------:R-:W-:-:S12]  /*4e50*/  ENDCOLLECTIVE ;  /* 0x000000000000791b */ /* 0x000fd80003800000 */
.L_x_81:
[----:B------:R-:W-:Y:S05]  /*4e60*/  BSYNC B0 ;  /* 0x0000000000007941 */ /* 0x000fea0003800000 */
.L_x_80:
[----:B------:R-:W-:Y:S05]  /*4e70*/  BRA `(.L_x_82) ;  /* 0xffffffe400287947 */ /* 0x000fea000383ffff */
.L_x_30:
[----:B------:R-:W-:Y:S01]  /*4e80*/  BSSY B0, `(.L_x_83) ;  /* 0x0000006000007945 */ /* 0x000fe20003800000 */
[----:B------:R-:W-:Y:S01]  /*4e90*/  PLOP3.LUT P2, PT, P0, PT, PT, 0x8, 0x80 ;  /* 0x000000000080781c */ /* 0x000fe2000074e170 */
[----:B------:R-:W-:-:S12]  /*4ea0*/  IMAD.MOV.U32 R10, RZ, RZ, -0x1 ;  /* 0xffffffffff0a7424 */ /* 0x000fd800078e00ff */
[----:B------:R-:W-:Y:S05]  /*4eb0*/  WARPSYNC.COLLECTIVE R10, `(.L_x_84) ;  /* 0x000000000a087348 */ /* 0x000fea0003c00000 */
[----:B------:R-:W-:Y:S01]  /*4ec0*/  VOTE.ANY R10, PT, P2 ;  /* 0x00000000000a7806 */ /* 0x000fe200010e0100 */
[----:B------:R-:W-:Y:S06]  /*4ed0*/  ENDCOLLECTIVE ;  /* 0x000000000000791b */ /* 0x000fec0003800000 */
.L_x_84:
[----:B------:R-:W-:Y:S05]  /*4ee0*/  BSYNC B0 ;  /* 0x0000000000007941 */ /* 0x000fea0003800000 */
.L_x_83:
[----:B------:R-:W-:Y:S01]  /*4ef0*/  LOP3.LUT R10, R10, 0x80000000, R19, 0xec, !PT ;  /* 0x800000000a0a7812 */ /* 0x000fe200078eec13 */
[----:B------:R-:W-:Y:S02]  /*4f00*/  IMAD.MOV.U32 R14, RZ, RZ, 0x1 ;  /* 0x00000001ff0e7424 */ /* 0x000fe400078e00ff */
[----:B------:R-:W-:Y:S02]  /*4f10*/  VIADD R18, R18, 0xffffffe0 ;  /* 0xffffffe012127836 */ /* 0x000fe40000000000 */
[----:B------:R-:W-:-:S05]  /*4f20*/  VIADD R13, R10, 0xffffffff ;  /* 0xffffffff0a0d7836 */ /* 0x000fca0000000000 */
[----:B------:R-:W-:Y:S01]  /*4f30*/  LOP3.LUT R45, R10, R13, RZ, 0xc, !PT ;  /* 0x0000000d0a2d7212 */ /* 0x000fe200078e0cff */
[----:B------:R-:W-:Y:S02]  /*4f40*/  IMAD.MOV.U32 R13, RZ, RZ, R9 ;  /* 0x000000ffff0d7224 */ /* 0x000fe400078e0009 */
[----:B------:R-:W-:Y:S01]  /*4f50*/  IMAD.MOV.U32 R10, RZ, RZ, -0x1 ;  /* 0xffffffffff0a7424 */ /* 0x000fe200078e00ff */
[----:B------:R0:W1:Y:S06]  /*4f60*/  POPC R15, R45 ;  /* 0x0000002d000f7309 */ /* 0x00006c0000000000 */
[----:B01----:R-:W-:Y:S05]  /*4f70*/  WARPSYNC.COLLECTIVE R10, `(.L_x_85) ;  /* 0x000000000a087348 */ /* 0x003fea0003c00000 */
[----:B-1----:R1:W2:Y:S02]  /*4f80*/  SHFL.DOWN P2, R16, R13, R14, R15 ;  /* 0x0800000e0d107389 */ /* 0x0022a4000004000f */
[----:B012---:R-:W-:Y:S05]  /*4f90*/  ENDCOLLECTIVE ;  /* 0x000000000000791b */ /* 0x007fea0003800000 */
.L_x_85:
[----:B------:R-:W-:Y:S01]  /*4fa0*/  ISETP.GE.AND P0, PT, R38, R15, PT ;  /* 0x0000000f2600720c */ /* 0x000fe20003f06270 */
[----:B------:R-:W-:-:S03]  /*4fb0*/  IMAD.MOV.U32 R14, RZ, RZ, 0x2 ;  /* 0x00000002ff0e7424 */ /* 0x000fc600078e00ff */
[----:B------:R-:W-:-:S05]  /*4fc0*/  SEL R16, R16, RZ, !P0 ;  /* 0x000000ff10107207 */ /* 0x000fca0004000000 */
[----:B------:R-:W-:Y:S02]  /*4fd0*/  IMAD.IADD R44, R16, 0x1, R9 ;  /* 0x00000001102c7824 */ /* 0x000fe400078e0209 */
[----:B------:R-:W-:Y:S02]  /*4fe0*/  VIADD R16, R38, 0x2 ;  /* 0x0000000226107836 */ /* 0x000fe40000000000 */
[----:B------:R-:W-:-:S03]  /*4ff0*/  IMAD.MOV.U32 R13, RZ, RZ, R44 ;  /* 0x000000ffff0d7224 */ /* 0x000fc600078e002c */
[----:B------:R-:W-:-:S13]  /*5000*/  ISETP.GT.AND P0, PT, R16, R15, PT ;  /* 0x0000000f1000720c */ /* 0x000fda0003f04270 */
[----:B------:R-:W-:Y:S05]  /*5010*/  WARPSYNC.COLLECTIVE R10, `(.L_x_86) ;  /* 0x000000000a087348 */ /* 0x000fea0003c00000 */
[----:B------:R0:W1:Y:S02]  /*5020*/  SHFL.DOWN P2, R16, R13, R14, R15 ;  /* 0x0800000e0d107389 */ /* 0x000064000004000f */
[----:B01----:R-:W-:Y:S05]  /*5030*/  ENDCOLLECTIVE ;  /* 0x000000000000791b */ /* 0x003fea0003800000 */
.L_x_86:
[----:B------:R-:W-:Y:S01]  /*5040*/  IMAD.MOV.U32 R14, RZ, RZ, 0x4 ;  /* 0x00000004ff0e7424 */ /* 0x000fe200078e00ff */
        /* <DEDUP_REMOVED lines=8> */
.L_x_87:
[----:B------:R-:W-:Y:S01]  /*50d0*/  IMAD.MOV.U32 R14, RZ, RZ, 0x8 ;  /* 0x00000008ff0e7424 */ /* 0x000fe200078e00ff */
        /* <DEDUP_REMOVED lines=8> */
.L_x_88:
        /* <DEDUP_REMOVED lines=9> */
.L_x_89:
[----:B------:R-:W-:Y:S02]  /*51f0*/  SEL R9, R16, RZ, !P0 ;  /* 0x000000ff10097207 */ /* 0x000fe40004000000 */
[----:B------:R-:W-:Y:S02]  /*5200*/  ISETP.NE.AND P0, PT, R8, 0x65, PT ;  /* 0x000000650800780c */ /* 0x000fe40003f05270 */
[----:B------:R-:W-:-:S11]  /*5210*/  IADD3 R12, PT, PT, R44, R9, R12 ;  /* 0x000000092c0c7210 */ /* 0x000fd60007ffe00c */
[----:B------:R-:W-:Y:S05]  /*5220*/  WARPSYNC.COLLECTIVE R10, `(.L_x_90) ;  /* 0x000000000a087348 */ /* 0x000fea0003c00000 */
[----:B------:R-:W-:Y:S01]  /*5230*/  VOTE.ALL P0, P0 ;  /* 0x0000000000ff7806 */ /* 0x000fe20000000000 */
[----:B------:R-:W-:-:S12]  /*5240*/  ENDCOLLECTIVE ;  /* 0x000000000000791b */ /* 0x000fd80003800000 */
.L_x_90:
[----:B------:R-:W-:Y:S05]  /*5250*/  BRA `(.L_x_91) ;  /* 0xffffffe000c07947 */ /* 0x000fea000383ffff */
.L_x_92:
[----:B------:R-:W-:-:S00]  /*5260*/  BRA `(.L_x_92) ;  /* 0xfffffffc00fc7947 */ /* 0x000fc0000383ffff */
[----:B------:R-:W-:-:S00]  /*5270*/  NOP ;  /* 0x0000000000007918 */ /* 0x000fc00000000000 */
        /* <DEDUP_REMOVED lines=8> */
.L_x_468:


//--------------------- .text._ZN3cub18CUB_300001_SM_10006detail4scan16DeviceScanKernelINS2_10policy_hubIiiijN4cuda3std3__44plusIvEEE10Policy1000EN6thrust24THRUST_300001_SM_1000_NS10device_ptrIiEESF_NS0_13ScanTileStateIiLb1EEES9_NS1_10InputValueIiPiEEjiLb0EiEEvT0_T1_T2_iT3_T4_T5_ --------------------------
	.section	.text._ZN3cub18CUB_300001_SM_10006detail4scan16DeviceScanKernelINS2_10policy_hubIiiijN4cuda3std3__44plusIvEEE10Policy1000EN6thrust24THRUST_300001_SM_1000_NS10device_ptrIiEESF_NS0_13ScanTileStateIiLb1EEES9_NS1_10InputValueIiPiEEjiLb0EiEEvT0_T1_T2_iT3_T4_T5_,"ax",@progbits
	.align	128
        .global         _ZN3cub18CUB_300001_SM_10006detail4scan16DeviceScanKernelINS2_10policy_hubIiiijN4cuda3std3__44plusIvEEE10Policy1000EN6thrust24THRUST_300001_SM_1000_NS10device_ptrIiEESF_NS0_13ScanTileStateIiLb1EEES9_NS1_10InputValueIiPiEEjiLb0EiEEvT0_T1_T2_iT3_T4_T5_
        .type           _ZN3cub18CUB_300001_SM_10006detail4scan16DeviceScanKernelINS2_10policy_hubIiiijN4cuda3std3__44plusIvEEE10Policy1000EN6thrust24THRUST_300001_SM_1000_NS10device_ptrIiEESF_NS0_13ScanTileStateIiLb1EEES9_NS1_10InputValueIiPiEEjiLb0EiEEvT0_T1_T2_iT3_T4_T5_,@function
        .size           _ZN3cub18CUB_300001_SM_10006detail4scan16DeviceScanKernelINS2_10policy_hubIiiijN4cuda3std3__44plusIvEEE10Policy1000EN6thrust24THRUST_300001_SM_1000_NS10device_ptrIiEESF_NS0_13ScanTileStateIiLb1EEES9_NS1_10InputValueIiPiEEjiLb0EiEEvT0_T1_T2_iT3_T4_T5_,(.L_x_469 - _ZN3cub18CUB_300001_SM_10006detail4scan16DeviceScanKernelINS2_10policy_hubIiiijN4cuda3std3__44plusIvEEE10Policy1000EN6thrust24THRUST_300001_SM_1000_NS10device_ptrIiEESF_NS0_13ScanTileStateIiLb1EEES9_NS1_10InputValueIiPiEEjiLb0EiEEvT0_T1_T2_iT3_T4_T5_)
        .other          _ZN3cub18CUB_300001_SM_10006detail4scan16DeviceScanKernelINS2_10policy_hubIiiijN4cuda3std3__44plusIvEEE10Policy1000EN6thrust24THRUST_300001_SM_1000_NS10device_ptrIiEESF_NS0_13ScanTileStateIiLb1EEES9_NS1_10InputValueIiPiEEjiLb0EiEEvT0_T1_T2_iT3_T4_T5_,@"STO_CUDA_ENTRY STV_DEFAULT"
_ZN3cub18CUB_300001_SM_10006detail4scan16DeviceScanKernelINS2_10policy_hubIiiijN4cuda3std3__44plusIvEEE10Policy1000EN6thrust24THRUST_300001_SM_1000_NS10device_ptrIiEESF_NS0_13ScanTileStateIiLb1EEES9_NS1_10InputValueIiPiEEjiLb0EiEEvT0_T1_T2_iT3_T4_T5_:
.text._ZN3cub18CUB_300001_SM_10006detail4scan16DeviceScanKernelINS2_10policy_hubIiiijN4cuda3std3__44plusIvEEE10Policy1000EN6thrust24THRUST_300001_SM_1000_NS10device_ptrIiEESF_NS0_13ScanTileStateIiLb1EEES9_NS1_10InputValueIiPiEEjiLb0EiEEvT0_T1_T2_iT3_T4_T5_:
[----:B------:R-:W-:Y:S01]  /*0000*/  LDC R1, c[0x0][0x37c] ;  /* 0x0000df00ff017b82 */ /* 0x000fe20000000800 */
[----:B------:R-:W0:Y:S07]  /*0010*/  LDCU UR4, c[0x0][0x3a0] ;  /* 0x00007400ff0477ac */ /* 0x000e2e0008000800 */
[----:B------:R-:W1:Y:S01]  /*0020*/  LDC R42, c[0x0][0x398] ;  /* 0x0000e600ff2a7b82 */ /* 0x000e620000000800 */
[----:B------:R-:W2:Y:S01]  /*0030*/  LDCU.64 UR8, c[0x0][0x358] ;  /* 0x00006b00ff0877ac */ /* 0x000ea20008000a00 */
[----:B------:R-:W3:Y:S01]  /*0040*/  LDCU UR5, c[0x0][0x3b0] ;  /* 0x00007600ff0577ac */ /* 0x000ee20008000800 */
[----:B0-----:R-:W-:-:S06]  /*0050*/  UPRMT UR4, UR4, 0x7770, URZ ;  /* 0x0000777004047896 */ /* 0x001fcc00080000ff */
[----:B------:R-:W-:-:S13]  /*0060*/  ISETP.NE.AND P0, PT, RZ, UR4, PT ;  /* 0x00000004ff007c0c */ /* 0x000fda000bf05270 */
[----:B------:R-:W2:Y:S02]  /*0070*/  @P0 LDC.64 R2, c[0x0][0x3a8] ;  /* 0x0000ea00ff020b82 */ /* 0x000ea40000000a00 */
[----:B--2---:R0:W5:Y:S06]  /*0080*/  @P0 LDG.E R44, desc[UR8][R2.64] ;  /* 0x00000008022c0981 */ /* 0x00416c000c1e1900 */
[----:B------:R-:W1:Y:S02]  /*0090*/  S2UR UR4, SR_CTAID.X ;  /* 0x00000000000479c3 */ /* 0x000e640000002500 */
[----:B-1----:R-:W-:-:S04]  /*00a0*/  VIADD R42, R42, UR4 ;  /* 0x000000042a2a7c36 */ /* 0x002fc80008000000 */
[----:B------:R-:W-:-:S05]  /*00b0*/  IMAD R7, R42, 0x2100, RZ ;  /* 0x000021002a077824 */ /* 0x000fca00078e02ff */
[----:B---3--:R-:W-:Y:S01]  /*00c0*/  IADD3 R0, PT, PT, -R7, UR5, RZ ;  /* 0x0000000507007c10 */ /* 0x008fe2000fffe1ff */
[----:B------:R-:W1:Y:S03]  /*00d0*/  @!P0 LDC R44, c[0x0][0x3a8] ;  /* 0x0000ea00ff2c8b82 */ /* 0x000e660000000800 */
[----:B------:R-:W-:-:S13]  /*00e0*/  ISETP.GE.U32.AND P0, PT, R0, 0x2101, PT ;  /* 0x000021010000780c */ /* 0x000fda0003f06070 */
[----:B0-----:R-:W-:Y:S05]  /*00f0*/  @!P0 BRA `(.L_x_93) ;  /* 0x0000001c00ac8947 */ /* 0x001fea0003800000 */
[----:B------:R-:W0:Y:S01]  /*0100*/  S2R R16, SR_TID.X ;  /* 0x0000000000107919 */ /* 0x000e220000002100 */
[----:B------:R-:W2:Y:S01]  /*0110*/  LDCU.64 UR4, c[0x0][0x380] ;  /* 0x00007000ff0477ac */ /* 0x000ea20008000a00 */
[C---:B0-----:R-:W-:Y:S02]  /*0120*/  LOP3.LUT R0, R16.reuse, 0x1f, RZ, 0xc0, !PT ;  /* 0x0000001f10007812 */ /* 0x041fe400078ec0ff */
[----:B------:R-:W-:-:S05]  /*0130*/  LOP3.LUT R3, R16, 0x3e0, RZ, 0xc0, !PT ;  /* 0x000003e010037812 */ /* 0x000fca00078ec0ff */
[----:B------:R-:W-:-:S05]  /*0140*/  IMAD R0, R3, 0x16, R0 ;  /* 0x0000001603007824 */ /* 0x000fca00078e0200 */
[----:B------:R-:W-:-:S05]  /*0150*/  IADD3 R0, P0, PT, R7, R0, RZ ;  /* 0x0000000007007210 */ /* 0x000fca0007f1e0ff */
[----:B------:R-:W-:Y:S02]  /*0160*/  IMAD.X R3, RZ, RZ, RZ, P0 ;  /* 0x000000ffff037224 */ /* 0x000fe400000e06ff */
        /* <DEDUP_REMOVED lines=30> */
[----:B------:R-:W-:Y:S01]  /*0350*/  ISETP.NE.AND P0, PT, R42, RZ, PT ;  /* 0x000000ff2a00720c */ /* 0x000fe20003f05270 */
        /* <DEDUP_REMOVED lines=28> */
[----:B------:R0:W1:Y:S04]  /*0520*/  LDS.64 R36, [R27] ;  /* 0x000000001b247984 */ /* 0x0000680000000a00 */
[----:B------:R0:W2:Y:S04]  /*0530*/  LDS.64 R34, [R27+0x8] ;  /* 0x000008001b227984 */ /* 0x0000a80000000a00 */
[----:B------:R0:W3:Y:S04]  /*0540*/  LDS.64 R32, [R27+0x10] ;  /* 0x000010001b207984 */ /* 0x0000e80000000a00 */
[----:B------:R0:W4:Y:S04]  /*0550*/  LDS.64 R18, [R27+0x18] ;  /* 0x000018001b127984 */ /* 0x0001280000000a00 */
[----:B------:R0:W0:Y:S04]  /*0560*/  LDS.64 R14, [R27+0x20] ;  /* 0x000020001b0e7984 */ /* 0x0000280000000a00 */
[----:B------:R0:W0:Y:S04]  /*0570*/  LDS.64 R12, [R27+0x28] ;  /* 0x000028001b0c7984 */ /* 0x0000280000000a00 */
[----:B------:R0:W0:Y:S04]  /*0580*/  LDS.64 R10, [R27+0x30] ;  /* 0x000030001b0a7984 */ /* 0x0000280000000a00 */
[----:B------:R0:W0:Y:S04]  /*0590*/  LDS.64 R8, [R27+0x38] ;  /* 0x000038001b087984 */ /* 0x0000280000000a00 */
[----:B------:R0:W0:Y:S04]  /*05a0*/  LDS.64 R6, [R27+0x40] ;  /* 0x000040001b067984 */ /* 0x0000280000000a00 */
[----:B------:R0:W0:Y:S04]  /*05b0*/  LDS.64 R4, [R27+0x48] ;  /* 0x000048001b047984 */ /* 0x0000280000000a00 */
[----:B------:R0:W0:Y:S01]  /*05c0*/  LDS.64 R2, [R27+0x50] ;  /* 0x000050001b027984 */ /* 0x0000220000000a00 */
[----:B------:R-:W-:Y:S06]  /*05d0*/  BAR.SYNC.DEFER_BLOCKING 0x0 ;  /* 0x0000000000007b1d */ /* 0x000fec0000010000 */
[----:B-1----:R-:W-:Y:S05]  /*05e0*/  @P0 BRA `(.L_x_95) ;  /* 0x00000004001c0947 */ /* 0x002fea0003800000 */
[----:B0-2---:R-:W-:Y:S02]  /*05f0*/  IADD3 R17, PT, PT, R34, R37, R36 ;  /* 0x0000002522117210 */ /* 0x005fe40007ffe024 */
[C---:B------:R-:W-:Y:S02]  /*0600*/  ISETP.NE.AND P1, PT, R39.reuse, 0x1f, PT ;  /* 0x0000001f2700780c */ /* 0x040fe40003f25270 */
[----:B---3--:R-:W-:Y:S02]  /*0610*/  IADD3 R17, PT, PT, R32, R35, R17 ;  /* 0x0000002320117210 */ /* 0x008fe40007ffe011 */
[----:B------:R-:W-:Y:S02]  /*0620*/  ISETP.NE.AND P2, PT, R39, RZ, PT ;  /* 0x000000ff2700720c */ /* 0x000fe40003f45270 */
[----:B----4-:R-:W-:-:S04]  /*0630*/  IADD3 R17, PT, PT, R18, R33, R17 ;  /* 0x0000002112117210 */ /* 0x010fc80007ffe011 */
[----:B------:R-:W-:-:S03]  /*0640*/  IADD3 R17, PT, PT, R14, R19, R17 ;  /* 0x000000130e117210 */ /* 0x000fc60007ffe011 */
[----:B------:R-:W-:Y:S02]  /*0650*/  @!P1 LEA R43, R40, UR4, 0x2 ;  /* 0x00000004282b9c11 */ /* 0x000fe4000f8e10ff */
[----:B------:R-:W-:-:S04]  /*0660*/  IADD3 R17, PT, PT, R12, R15, R17 ;  /* 0x0000000f0c117210 */ /* 0x000fc80007ffe011 */
[----:B------:R-:W-:-:S04]  /*0670*/  IADD3 R17, PT, PT, R10, R13, R17 ;  /* 0x0000000d0a117210 */ /* 0x000fc80007ffe011 */
[----:B------:R-:W-:-:S04]  /*0680*/  IADD3 R17, PT, PT, R8, R11, R17 ;  /* 0x0000000b08117210 */ /* 0x000fc80007ffe011 */
[----:B------:R-:W-:-:S04]  /*0690*/  IADD3 R17, PT, PT, R6, R9, R17 ;  /* 0x0000000906117210 */ /* 0x000fc80007ffe011 */
[----:B------:R-:W-:-:S04]  /*06a0*/  IADD3 R17, PT, PT, R4, R7, R17 ;  /* 0x0000000704117210 */ /* 0x000fc80007ffe011 */
[----:B------:R-:W-:-:S05]  /*06b0*/  IADD3 R20, PT, PT, R2, R5, R17 ;  /* 0x0000000502147210 */ /* 0x000fca0007ffe011 */
[----:B------:R-:W-:-:S05]  /*06c0*/  IMAD.IADD R3, R3, 0x1, R20 ;  /* 0x0000000103037824 */ /* 0x000fca00078e0214 */
        /* <DEDUP_REMOVED lines=37> */
[----:B------:R-:W-:Y:S02]  /*0920*/  SEL R20, R26, R20, !P0 ;  /* 0x000000141a147207 */ /* 0x000fe40004000000 */
[----:B------:R-:W-:-:S04]  /*0930*/  ISETP.NE.AND P0, PT, R40, 0x8, PT ;  /* 0x000000082800780c */ /* 0x000fc80003f05270 */
[----:B------:R-:W-:Y:S02]  /*0940*/  SEL R20, R27, R20, !P0 ;  /* 0x000000141b147207 */ /* 0x000fe40004000000 */
[----:B------:R-:W-:Y:S02]  /*0950*/  ISETP.NE.AND P0, PT, R40, 0xa, PT ;  /* 0x0000000a2800780c */ /* 0x000fe40003f05270 */
[----:B------:R-:W-:Y:S02]  /*0960*/  SEL R20, R28, R20, !P1 ;  /* 0x000000141c147207 */ /* 0x000fe40004800000 */
[----:B------:R-:W-:Y:S02]  /*0970*/  ISETP.NE.AND P1, PT, R40, 0xb, PT ;  /* 0x0000000b2800780c */ /* 0x000fe40003f25270 */
[----:B------:R-:W-:Y:S01]  /*0980*/  SEL R20, R29, R20, !P0 ;  /* 0x000000141d147207 */ /* 0x000fe20004000000 */
[----:B------:R-:W-:Y:S01]  /*0990*/  IMAD.IADD R29, R30, 0x1, R29 ;  /* 0x000000011e1d7824 */ /* 0x000fe200078e021d */
[----:B------:R-:W-:-:S04]  /*09a0*/  ISETP.GE.U32.AND P0, PT, R16, 0x20, PT ;  /* 0x000000201000780c */ /* 0x000fc80003f06070 */
[----:B------:R-:W-:Y:S02]  /*09b0*/  SEL R20, R29, R20, !P1 ;  /* 0x000000141d147207 */ /* 0x000fe40004800000 */
[----:B------:R-:W-:Y:S02]  /*09c0*/  ISETP.NE.AND P1, PT, R16, RZ, PT ;  /* 0x000000ff1000720c */ /* 0x000fe40003f25270 */
[----:B------:R-:W-:Y:S02]  /*09d0*/  SEL R16, R3, RZ, P2 ;  /* 0x000000ff03107207 */ /* 0x000fe40001000000 */
[----:B------:R-:W-:Y:S02]  /*09e0*/  SEL R3, R20, RZ, P0 ;  /* 0x000000ff14037207 */ /* 0x000fe40000000000 */
[--C-:B-----5:R-:W-:Y:S02]  /*09f0*/  IADD3 R31, PT, PT, R29, R31, R44.reuse ;  /* 0x0000001f1d1f7210 */ /* 0x120fe40007ffe02c */
[----:B------:R-:W-:-:S05]  /*0a00*/  IADD3 R44, PT, PT, R3, R16, R44 ;  /* 0x00000010032c7210 */ /* 0x000fca0007ffe02c */
[----:B------:R-:W-:Y:S05]  /*0a10*/  @P1 BRA `(.L_x_96) ;  /* 0x0000000c00f41947 */ /* 0x000fea0003800000 */
[----:B------:R-:W0:Y:S01]  /*0a20*/  LDC.64 R16, c[0x0][0x390] ;  /* 0x0000e400ff107b82 */ /* 0x000e220000000a00 */
[----:B------:R-:W-:-:S05]  /*0a30*/  IMAD.MOV.U32 R30, RZ, RZ, 0x65 ;  /* 0x00000065ff1e7424 */ /* 0x000fca00078e00ff */
[----:B0-----:R0:W-:Y:S01]  /*0a40*/  ST.E.64.STRONG.GPU desc[UR8][R16.64+0x100], R30 ;  /* 0x0001001e10007985 */ /* 0x0011e2000c10fb08 */
[----:B------:R-:W-:Y:S05]  /*0a50*/  BRA `(.L_x_96) ;  /* 0x0000000c00e47947 */ /* 0x000fea0003800000 */
.L_x_95:
        /* <DEDUP_REMOVED lines=57> */
[----:B------:R-:W-:Y:S02]  /*0df0*/  ISETP.NE.AND P0, PT, R40, 0xa, PT ;  /* 0x0000000a2800780c */ /* 0x000fe40003f05270 */
[----:B------:R-:W-:Y:S02]  /*0e00*/  SEL R20, R28, R20, !P1 ;  /* 0x000000141c147207 */ /* 0x000fe40004800000 */
[----:B------:R-:W-:Y:S02]  /*0e10*/  ISETP.NE.AND P1, PT, R40, 0xb, PT ;  /* 0x0000000b2800780c */ /* 0x000fe40003f25270 */
[----:B------:R-:W-:Y:S02]  /*0e20*/  SEL R20, R29, R20, !P0 ;  /* 0x000000141d147207 */ /* 0x000fe40004000000 */
[----:B------:R-:W-:-:S02]  /*0e30*/  ISETP.GT.U32.AND P0, PT, R16, 0x1f, PT ;  /* 0x0000001f1000780c */ /* 0x000fc40003f04070 */
[----:B------:R-:W-:Y:S02]  /*0e40*/  SEL R20, R30, R20, !P1 ;  /* 0x000000141e147207 */ /* 0x000fe40004800000 */
[----:B------:R-:W-:-:S03]  /*0e50*/  ISETP.GE.U32.AND P1, PT, R16, 0x20, PT ;  /* 0x000000201000780c */ /* 0x000fc60003f26070 */
[----:B------:R-:W-:-:S05]  /*0e60*/  IMAD.IADD R20, R20, 0x1, R17 ;  /* 0x0000000114147824 */ /* 0x000fca00078e0211 */
[----:B------:R-:W-:Y:S01]  /*0e70*/  SEL R23, R3, R20, !P1 ;  /* 0x0000001403177207 */ /* 0x000fe20004800000 */
[----:B------:R-:W-:Y:S06]  /*0e80*/  @P0 BRA `(.L_x_97) ;  /* 0x0000000800b00947 */ /* 0x000fec0003800000 */
[----:B------:R-:W0:Y:S01]  /*0e90*/  LDC.64 R20, c[0x0][0x390] ;  /* 0x0000e400ff147b82 */ /* 0x000e220000000a00 */
[----:B------:R-:W-:Y:S02]  /*0ea0*/  ISETP.NE.AND P1, PT, R16, RZ, PT ;  /* 0x000000ff1000720c */ /* 0x000fe40003f25270 */
[----:B------:R-:W-:-:S05]  /*0eb0*/  LOP3.LUT R3, RZ, R16, RZ, 0x33, !PT ;  /* 0x00000010ff037212 */ /* 0x000fca00078e33ff */
[----:B------:R-:W-:-:S06]  /*0ec0*/  IMAD.IADD R40, R42, 0x1, R3 ;  /* 0x000000012a287824 */ /* 0x000fcc00078e0203 */
        /* <DEDUP_REMOVED lines=11> */
.L_x_127:
[----:B------:R-:W-:Y:S05]  /*0f80*/  @!P0 BRA `(.L_x_99) ;  /* 0x0000000000748947 */ /* 0x000fea0003800000 */
[----:B------:R-:W-:-:S07]  /*0f90*/  IMAD.MOV.U32 R3, RZ, RZ, 0x3b8 ;  /* 0x000003b8ff037424 */ /* 0x000fce00078e00ff */
.L_x_101:
[----:B------:R-:W-:Y:S02]  /*0fa0*/  VIADD R27, R3, 0x1 ;  /* 0x00000001031b7836 */ /* 0x000fe40000000000 */
[----:B------:R-:W-:Y:S02]  /*0fb0*/  IMAD R42, R42, 0x41a7, RZ ;  /* 0x000041a72a2a7824 */ /* 0x000fe400078e02ff */
[----:B------:R-:W0:Y:S01]  /*0fc0*/  I2F.U32.RP R22, R27 ;  /* 0x0000001b00167306 */ /* 0x000e220000209000 */
[----:B------:R-:W-:Y:S01]  /*0fd0*/  IMAD.MOV R29, RZ, RZ, -R27 ;  /* 0x000000ffff1d7224 */ /* 0x000fe200078e0a1b */
[----:B------:R-:W-:Y:S02]  /*0fe0*/  ISETP.NE.U32.AND P2, PT, R27, RZ, PT ;  /* 0x000000ff1b00720c */ /* 0x000fe40003f45070 */
[----:B------:R-:W-:-:S04]  /*0ff0*/  LOP3.LUT R42, R42, 0x7fffffff, RZ, 0xc0, !PT ;  /* 0x7fffffff2a2a7812 */ /* 0x000fc800078ec0ff */
[----:B0-----:R-:W0:Y:S02]  /*1000*/  MUFU.RCP R22, R22 ;  /* 0x0000001600167308 */ /* 0x001e240000001000 */
[----:B0-----:R-:W-:-:S06]  /*1010*/  VIADD R20, R22, 0xffffffe ;  /* 0x0ffffffe16147836 */ /* 0x001fcc0000000000 */
[----:B------:R0:W1:Y:S02]  /*1020*/  F2I.FTZ.U32.TRUNC.NTZ R21, R20 ;  /* 0x0000001400157305 */ /* 0x000064000021f000 */
[----:B0-----:R-:W-:Y:S02]  /*1030*/  IMAD.MOV.U32 R20, RZ, RZ, RZ ;  /* 0x000000ffff147224 */ /* 0x001fe400078e00ff */
[----:B-1----:R-:W-:-:S04]  /*1040*/  IMAD R29, R29, R21, RZ ;  /* 0x000000151d1d7224 */ /* 0x002fc800078e02ff */
[----:B------:R-:W-:-:S06]  /*1050*/  IMAD.HI.U32 R21, R21, R29, R20 ;  /* 0x0000001d15157227 */ /* 0x000fcc00078e0014 */
[----:B------:R-:W-:-:S04]  /*1060*/  IMAD.HI.U32 R21, R21, R42, RZ ;  /* 0x0000002a15157227 */ /* 0x000fc800078e00ff */
[----:B------:R-:W-:-:S04]  /*1070*/  IMAD.MOV R21, RZ, RZ, -R21 ;  /* 0x000000ffff157224 */ /* 0x000fc800078e0a15 */
[----:B------:R-:W-:-:S05]  /*1080*/  IMAD R22, R27, R21, R42 ;  /* 0x000000151b167224 */ /* 0x000fca00078e022a */
[----:B------:R-:W-:-:S13]  /*1090*/  ISETP.GE.U32.AND P0, PT, R22, R27, PT ;  /* 0x0000001b1600720c */ /* 0x000fda0003f06070 */
[----:B------:R-:W-:-:S05]  /*10a0*/  @P0 IMAD.IADD R22, R22, 0x1, -R27 ;  /* 0x0000000116160824 */ /* 0x000fca00078e0a1b */
[----:B------:R-:W-:-:S13]  /*10b0*/  ISETP.GE.U32.AND P0, PT, R22, R27, PT ;  /* 0x0000001b1600720c */ /* 0x000fda0003f06070 */
[----:B------:R-:W-:Y:S01]  /*10c0*/  @P0 IMAD.IADD R22, R22, 0x1, -R27 ;  /* 0x0000000116160824 */ /* 0x000fe200078e0a1b */
[----:B------:R-:W-:-:S04]  /*10d0*/  @!P2 LOP3.LUT R22, RZ, R27, RZ, 0x33, !PT ;  /* 0x0000001bff16a212 */ /* 0x000fc800078e33ff */
[----:B------:R-:W-:Y:S05]  /*10e0*/  NANOSLEEP R22 ;  /* 0x000000160000735d */ /* 0x000fea0003800000 */
[----:B------:R-:W2:Y:S01]  /*10f0*/  LD.E.64.STRONG.GPU R26, desc[UR8][R16.64+0x100] ;  /* 0x00010008101a7980 */ /* 0x000ea2000c10fb00 */
[----:B------:R-:W-:Y:S01]  /*1100*/  UMOV UR5, 0xffffffff ;  /* 0xffffffff00057882 */ /* 0x000fe20000000000 */
[----:B------:R-:W-:Y:S02]  /*1110*/  SHF.R.U32.HI R3, RZ, 0x1, R3 ;  /* 0x00000001ff037819 */ /* 0x000fe40000011603 */
[----:B--2---:R-:W-:Y:S01]  /*1120*/  ISETP.NE.AND P0, PT, R26, 0x63, PT ;  /* 0x000000631a00780c */ /* 0x004fe20003f05270 */
[----:B------:R-:W-:-:S12]  /*1130*/  BRA.DIV UR5, `(.L_x_100) ;  /* 0x0000003605187947 */ /* 0x000fd8000b800000 */
[----:B------:R-:W-:-:S13]  /*1140*/  VOTE.ANY P0, !P0 ;  /* 0x0000000000ff7806 */ /* 0x000fda0004000100 */
.L_x_130:
[----:B------:R-:W-:Y:S05]  /*1150*/  @P0 BRA `(.L_x_101) ;  /* 0xfffffffc00900947 */ /* 0x000fea000383ffff */
.L_x_99:
[----:B------:R-:W-:Y:S01]  /*1160*/  UMOV UR5, 0xffffffff ;  /* 0xffffffff00057882 */ /* 0x000fe20000000000 */
[----:B------:R-:W-:Y:S02]  /*1170*/  ISETP.NE.AND P0, PT, R26, 0x65, PT ;  /* 0x000000651a00780c */ /* 0x000fe40003f05270 */
[----:B------:R-:W-:Y:S11]  /*1180*/  BRA.DIV UR5, `(.L_x_102) ;  /* 0x0000003605247947 */ /* 0x000ff6000b800000 */
[----:B------:R-:W0:Y:S01]  /*1190*/  S2R R30, SR_GEMASK ;  /* 0x00000000001e7919 */ /* 0x000e220000003c00 */
[----:B------:R-:W-:Y:S01]  /*11a0*/  VOTE.ANY R21, PT, !P0 ;  /* 0x0000000000157806 */ /* 0x000fe200040e0100 */
[C---:B------:R-:W-:Y:S02]  /*11b0*/  VIADD R41, R39.reuse, 0x2 ;  /* 0x0000000227297836 */ /* 0x040fe40000000000 */
[C---:B------:R-:W-:Y:S02]  /*11c0*/  VIADD R43, R39.reuse, 0x4 ;  /* 0x00000004272b7836 */ /* 0x040fe40000000000 */
[C---:B------:R-:W-:Y:S02]  /*11d0*/  VIADD R44, R39.reuse, 0x8 ;  /* 0x00000008272c7836 */ /* 0x040fe40000000000 */
[----:B------:R-:W-:Y:S01]  /*11e0*/  VIADD R45, R39, 0x10 ;  /* 0x00000010272d7836 */ /* 0x000fe20000000000 */
[----:B0-----:R-:W-:-:S05]  /*11f0*/  LOP3.LUT R21, R21, 0x80000000, R30, 0xec, !PT ;  /* 0x8000000015157812 */ /* 0x001fca00078eec1e */
[----:B------:R-:W-:-:S05]  /*1200*/  VIADD R16, R21, 0xffffffff ;  /* 0xffffffff15107836 */ /* 0x000fca0000000000 */
[----:B------:R-:W-:-:S04]  /*1210*/  LOP3.LUT R16, R21, R16, RZ, 0xc, !PT ;  /* 0x0000001015107212 */ /* 0x000fc800078e0cff */
[----:B------:R0:W1:Y:S02]  /*1220*/  POPC R20, R16 ;  /* 0x0000001000147309 */ /* 0x0000640000000000 */
[----:B0-----:R-:W0:Y:S01]  /*1230*/  LDC.64 R16, c[0x0][0x390] ;  /* 0x0000e400ff107b82 */ /* 0x001e220000000a00 */
[----:B-1----:R-:W1:Y:S01]  /*1240*/  SHFL.DOWN PT, R22, R27, 0x1, R20 ;  /* 0x082000001b167989 */ /* 0x002e6200000e0014 */
[-C--:B------:R-:W-:Y:S02]  /*1250*/  ISETP.GE.AND P0, PT, R39, R20.reuse, PT ;  /* 0x000000142700720c */ /* 0x080fe40003f06270 */
[----:B------:R-:W-:Y:S02]  /*1260*/  ISETP.GT.AND P2, PT, R45, R20, PT ;  /* 0x000000142d00720c */ /* 0x000fe40003f44270 */
[----:B0-----:R-:W-:Y:S02]  /*1270*/  IADD3 R28, P3, PT, R16, 0x100, RZ ;  /* 0x00000100101c7810 */ /* 0x001fe40007f7e0ff */
[----:B-1----:R-:W-:-:S02]  /*1280*/  SEL R22, R22, RZ, !P0 ;  /* 0x000000ff16167207 */ /* 0x002fc40004000000 */
[----:B------:R-:W-:-:S03]  /*1290*/  ISETP.GT.AND P0, PT, R41, R20, PT ;  /* 0x000000142900720c */ /* 0x000fc60003f04270 */
[----:B------:R-:W-:-:S05]  /*12a0*/  IMAD.IADD R3, R22, 0x1, R27 ;  /* 0x0000000116037824 */ /* 0x000fca00078e021b */
[----:B------:R-:W0:Y:S02]  /*12b0*/  SHFL.DOWN PT, R22, R3, 0x2, R20 ;  /* 0x0840000003167989 */ /* 0x000e2400000e0014 */
[----:B0-----:R-:W-:Y:S02]  /*12c0*/  SEL R22, R22, RZ, !P0 ;  /* 0x000000ff16167207 */ /* 0x001fe40004000000 */
[----:B------:R-:W-:-:S03]  /*12d0*/  ISETP.GT.AND P0, PT, R43, R20, PT ;  /* 0x000000142b00720c */ /* 0x000fc60003f04270 */
[----:B------:R-:W-:Y:S02]  /*12e0*/  IMAD.IADD R29, R3, 0x1, R22 ;  /* 0x00000001031d7824 */ /* 0x000fe400078e0216 */
[----:B------:R-:W-:-:S03]  /*12f0*/  IMAD.X R3, RZ, RZ, R17, P3 ;  /* 0x000000ffff037224 */ /* 0x000fc600018e0611 */
        /* <DEDUP_REMOVED lines=10> */
[----:B0-----:R-:W-:-:S05]  /*13a0*/  SEL R22, R22, RZ, !P2 ;  /* 0x000000ff16167207 */ /* 0x001fca0005000000 */
[----:B------:R-:W-:-:S07]  /*13b0*/  IMAD.IADD R46, R47, 0x1, R22 ;  /* 0x000000012f2e7824 */ /* 0x000fce00078e0216 */
.L_x_139:
[----:B------:R-:W-:Y:S05]  /*13c0*/  @!P0 BRA `(.L_x_103) ;  /* 0x0000000400248947 */ /* 0x000fea0003800000 */
[----:B------:R-:W-:-:S07]  /*13d0*/  IMAD.MOV.U32 R29, RZ, RZ, 0x3b8 ;  /* 0x000003b8ff1d7424 */ /* 0x000fce00078e00ff */
.L_x_109:
[----:B------:R-:W-:Y:S02]  /*13e0*/  IMAD.MOV.U32 R16, RZ, RZ, R28 ;  /* 0x000000ffff107224 */ /* 0x000fe400078e001c */
[----:B------:R-:W-:Y:S02]  /*13f0*/  IMAD.MOV.U32 R17, RZ, RZ, R3 ;  /* 0x000000ffff117224 */ /* 0x000fe400078e0003 */
        /* <DEDUP_REMOVED lines=8> */
.L_x_142:
[----:B------:R-:W-:Y:S05]  /*1480*/  @!P0 BRA `(.L_x_105) ;  /* 0x0000000000748947 */ /* 0x000fea0003800000 */
[----:B------:R-:W-:-:S07]  /*1490*/  IMAD.MOV.U32 R22, RZ, RZ, R29 ;  /* 0x000000ffff167224 */ /* 0x000fce00078e001d */
.L_x_107:
        /* <DEDUP_REMOVED lines=27> */
.L_x_145:
[----:B------:R-:W-:Y:S05]  /*1650*/  @P0 BRA `(.L_x_107) ;  /* 0xfffffffc00900947 */ /* 0x000fea000383ffff */
.L_x_105:
[----:B------:R-:W-:Y:S01]  /*1660*/  UMOV UR5, 0xffffffff ;  /* 0xffffffff00057882 */ /* 0x000fe20000000000 */
[----:B------:R-:W-:Y:S02]  /*1670*/  ISETP.NE.AND P0, PT, R26, 0x65, PT ;  /* 0x000000651a00780c */ /* 0x000fe40003f05270 */
[----:B------:R-:W-:Y:S11]  /*1680*/  BRA.DIV UR5, `(.L_x_108) ;  /* 0x0000003605287947 */ /* 0x000ff6000b800000 */
[----:B------:R-:W-:Y:S01]  /*1690*/  VOTE.ANY R21, PT, !P0 ;  /* 0x0000000000157806 */ /* 0x000fe200040e0100 */
[----:B------:R-:W-:-:S03]  /*16a0*/  VIADD R40, R40, 0xffffffe0 ;  /* 0xffffffe028287836 */ /* 0x000fc60000000000 */
[----:B------:R-:W-:-:S05]  /*16b0*/  LOP3.LUT R21, R21, 0x80000000, R30, 0xec, !PT ;  /* 0x8000000015157812 */ /* 0x000fca00078eec1e */
        /* <DEDUP_REMOVED lines=25> */
.L_x_154:
[----:B------:R-:W-:Y:S05]  /*1850*/  @P0 BRA `(.L_x_109) ;  /* 0xfffffff800e00947 */ /* 0x000fea000383ffff */
.L_x_103:
        /* <DEDUP_REMOVED lines=8> */
[----:B0-----:R-:W-:-:S05]  /*18e0*/  @!P1 LEA R3, R16, R3, 0x18 ;  /* 0x0000000310039211 */ /* 0x001fca00078ec0ff */
[----:B------:R1:W-:Y:S04]  /*18f0*/  @!P1 STS [R3+0x8], R31 ;  /* 0x0000081f03009388 */ /* 0x0003e80000000800 */
[----:B------:R1:W-:Y:S01]  /*1900*/  @!P1 STS [R3+0x4], R46 ;  /* 0x0000042e03009388 */ /* 0x0003e20000000800 */
[----:B--2---:R-:W-:Y:S01]  /*1910*/  @!P0 LEA R17, R20, R17, 0x18 ;  /* 0x0000001114118211 */ /* 0x004fe200078ec0ff */
[----:B------:R-:W-:Y:S02]  /*1920*/  IMAD.MOV.U32 R20, RZ, RZ, R23 ;  /* 0x000000ffff147224 */ /* 0x000fe400078e0017 */
[----:B------:R-:W-:Y:S02]  /*1930*/  @!P0 IMAD.MOV.U32 R20, RZ, RZ, R46 ;  /* 0x000000ffff148224 */ /* 0x000fe400078e002e */
[----:B------:R1:W-:Y:S05]  /*1940*/  @!P0 STS [R17+0x4c], R46 ;  /* 0x00004c2e11008388 */ /* 0x0003ea0000000800 */
.L_x_97:
[----:B------:R-:W-:Y:S05]  /*1950*/  WARPSYNC.ALL ;  /* 0x0000000000007948 */ /* 0x000fea0003800000 */
[----:B------:R-:W0:Y:S08]  /*1960*/  S2UR UR6, SR_CgaCtaId ;  /* 0x00000000000679c3 */ /* 0x000e300000008800 */
[----:B------:R-:W-:Y:S06]  /*1970*/  BAR.SYNC.DEFER_BLOCKING 0x0 ;  /* 0x0000000000007b1d */ /* 0x000fec0000010000 */
[----:B------:R-:W-:Y:S01]  /*1980*/  UMOV UR5, 0x400 ;  /* 0x0000040000057882 */ /* 0x000fe20000000000 */
[----:B------:R-:W2:Y:S01]  /*1990*/  S2R R16, SR_TID.X ;  /* 0x0000000000107919 */ /* 0x000ea20000002100 */
[----:B0-----:R-:W-:-:S09]  /*19a0*/  ULEA UR5, UR6, UR5, 0x18 ;  /* 0x0000000506057291 */ /* 0x001fd2000f8ec0ff */
[----:B-1----:R-:W0:Y:S01]  /*19b0*/  LDS R3, [UR5+0x4c] ;  /* 0x00004c05ff037984 */ /* 0x002e220008000800 */
[----:B--2---:R-:W-:-:S04]  /*19c0*/  ISETP.NE.AND P0, PT, R16, RZ, PT ;  /* 0x000000ff1000720c */ /* 0x004fc80003f05270 */
[----:B0-----:R-:W-:-:S05]  /*19d0*/  SEL R3, R3, RZ, P0 ;  /* 0x000000ff03037207 */ /* 0x001fca0000000000 */
[----:B------:R-:W-:-:S07]  /*19e0*/  IMAD.IADD R44, R3, 0x1, R20 ;  /* 0x00000001032c7824 */ /* 0x000fce00078e0214 */
.L_x_96:
[----:B------:R-:W-:Y:S05]  /*19f0*/  BSYNC.RECONVERGENT B0 ;  /* 0x0000000000007941 */ /* 0x000fea0003800200 */
.L_x_94:
[----:B------:R-:W-:Y:S01]  /*1a00*/  IMAD.IADD R45, R36, 0x1, R44 ;  /* 0x00000001242d7824 */ /* 0x000fe200078e022c */
[----:B------:R-:W1:Y:S01]  /*1a10*/  S2R R3, SR_TID.X ;  /* 0x0000000000037919 */ /* 0x000e620000002100 */
[----:B------:R-:W2:Y:S01]  /*1a20*/  S2UR UR6, SR_CgaCtaId ;  /* 0x00000000000679c3 */ /* 0x000ea20000008800 */
[----:B------:R-:W-:Y:S01]  /*1a30*/  UMOV UR5, 0x400 ;  /* 0x0000040000057882 */ /* 0x000fe20000000000 */
[----:B0-----:R-:W-:Y:S01]  /*1a40*/  IMAD.IADD R16, R37, 0x1, R45 ;  /* 0x0000000125107824 */ /* 0x001fe200078e022d */
[----:B------:R-:W0:Y:S03]  /*1a50*/  S2R R24, SR_LANEID ;  /* 0x0000000000187919 */ /* 0x000e260000000000 */
[----:B------:R-:W-:Y:S02]  /*1a60*/  IMAD.IADD R17, R34, 0x1, R16 ;  /* 0x0000000122117824 */ /* 0x000fe400078e0210 */
[----:B------:R-:W-:Y:S02]  /*1a70*/  BAR.SYNC.DEFER_BLOCKING 0x0 ;  /* 0x0000000000007b1d */ /* 0x000fe40000010000 */
[----:B------:R-:W-:-:S04]  /*1a80*/  IMAD.IADD R22, R35, 0x1, R17 ;  /* 0x0000000123167824 */ /* 0x000fc800078e0211 */
[----:B------:R-:W-:-:S04]  /*1a90*/  IMAD.IADD R23, R32, 0x1, R22 ;  /* 0x0000000120177824 */ /* 0x000fc800078e0216 */
[----:B------:R-:W-:-:S04]  /*1aa0*/  IMAD.IADD R20, R33, 0x1, R23 ;  /* 0x0000000121147824 */ /* 0x000fc800078e0217 */
[----:B------:R-:W-:Y:S01]  /*1ab0*/  IMAD.IADD R21, R18, 0x1, R20 ;  /* 0x0000000112157824 */ /* 0x000fe200078e0214 */
[----:B--2---:R-:W-:-:S03]  /*1ac0*/  ULEA UR5, UR6, UR5, 0x18 ;  /* 0x0000000506057291 */ /* 0x004fc6000f8ec0ff */
[----:B------:R-:W-:Y:S01]  /*1ad0*/  IMAD.IADD R18, R19, 0x1, R21 ;  /* 0x0000000113127824 */ /* 0x000fe200078e0215 */
[----:B------:R-:W2:Y:S03]  /*1ae0*/  LDCU.64 UR6, c[0x0][0x388] ;  /* 0x00007100ff0677ac */ /* 0x000ea60008000a00 */
[----:B------:R-:W-:Y:S01]  /*1af0*/  IMAD.IADD R19, R14, 0x1, R18 ;  /* 0x000000010e137824 */ /* 0x000fe200078e0212 */
[----:B-1----:R-:W-:-:S03]  /*1b00*/  SHF.R.U32.HI R3, RZ, 0x5, R3 ;  /* 0x00000005ff037819 */ /* 0x002fc60000011603 */
[----:B------:R-:W-:Y:S02]  /*1b10*/  IMAD.IADD R14, R15, 0x1, R19 ;  /* 0x000000010f0e7824 */ /* 0x000fe400078e0213 */
[----:B0-----:R-:W-:Y:S02]  /*1b20*/  IMAD R3, R3, 0x2c0, R24 ;  /* 0x000002c003037824 */ /* 0x001fe400078e0218 */
[----:B------:R-:W-:-:S03]  /*1b30*/  IMAD.IADD R15, R12, 0x1, R14 ;  /* 0x000000010c0f7824 */ /* 0x000fc600078e020e */
[----:B------:R-:W-:Y:S01]  /*1b40*/  LEA R49, R3, UR5, 0x2 ;  /* 0x0000000503317c11 */ /* 0x000fe2000f8e10ff */
[----:B------:R-:W-:Y:S01]  /*1b50*/  IMAD.IADD R12, R13, 0x1, R15 ;  /* 0x000000010d0c7824 */ /* 0x000fe200078e020f */
[----:B--2---:R-:W-:-:S03]  /*1b60*/  IADD3 R38, P0, PT, R38, UR6, RZ ;  /* 0x0000000626267c10 */ /* 0x004fc6000ff1e0ff */
[----:B------:R-:W-:Y:S02]  /*1b70*/  IMAD.IADD R13, R10, 0x1, R12 ;  /* 0x000000010a0d7824 */ /* 0x000fe400078e020c */
[----:B------:R-:W-:Y:S01]  /*1b80*/  IMAD R24, R24, 0x54, R49 ;  /* 0x0000005418187824 */ /* 0x000fe200078e0231 */
[----:B------:R-:W-:Y:S01]  /*1b90*/  IADD3.X R39, PT, PT, R0, UR7, RZ, P0, !PT ;  /* 0x0000000700277c10 */ /* 0x000fe200087fe4ff */
[----:B------:R-:W-:-:S03]  /*1ba0*/  IMAD.IADD R10, R11, 0x1, R13 ;  /* 0x000000010b0a7824 */ /* 0x000fc600078e020d */
[----:B------:R-:W-:Y:S01]  /*1bb0*/  STS.64 [R24], R44 ;  /* 0x0000002c18007388 */ /* 0x000fe20000000a00 */
[----:B------:R-:W-:-:S03]  /*1bc0*/  IMAD.IADD R11, R8, 0x1, R10 ;  /* 0x00000001080b7824 */ /* 0x000fc600078e020a */
[----:B------:R-:W-:Y:S01]  /*1bd0*/  STS.64 [R24+0x8], R16 ;  /* 0x0000081018007388 */ /* 0x000fe20000000a00 */
        /* <DEDUP_REMOVED lines=11> */
[----:B------:R-:W-:Y:S04]  /*1c90*/  STS.64 [R24+0x38], R10 ;  /* 0x0000380a18007388 */ /* 0x000fe80000000a00 */
[----:B------:R-:W-:Y:S04]  /*1ca0*/  STS.64 [R24+0x40], R8 ;  /* 0x0000400818007388 */ /* 0x000fe80000000a00 */
[----:B------:R-:W-:Y:S04]  /*1cb0*/  STS.64 [R24+0x48], R6 ;  /* 0x0000480618007388 */ /* 0x000fe80000000a00 */
[----:B------:R-:W-:Y:S01]  /*1cc0*/  STS.64 [R24+0x50], R4 ;  /* 0x0000500418007388 */ /* 0x000fe20000000a00 */
[----:B------:R-:W-:-:S03]  /*1cd0*/  NOP ;  /* 0x0000000000007918 */ /* 0x000fc60000000000 */
[----:B------:R-:W0:Y:S04]  /*1ce0*/  LDS R3, [R49] ;  /* 0x0000000031037984 */ /* 0x000e280000000800 */
[----:B------:R-:W1:Y:S04]  /*1cf0*/  LDS R17, [R49+0x80] ;  /* 0x0000800031117984 */ /* 0x000e680000000800 */
        /* <DEDUP_REMOVED lines=43> */
.L_x_93:
[----:B------:R-:W-:-:S13]  /*1fb0*/  ISETP.NE.AND P0, PT, R0, RZ, PT ;  /* 0x000000ff0000720c */ /* 0x000fda0003f05270 */
[----:B------:R-:W-:Y:S05]  /*1fc0*/  @!P0 EXIT ;  /* 0x000000000000894d */ /* 0x000fea0003800000 */
[----:B------:R-:W0:Y:S02]  /*1fd0*/  LDC.64 R4, c[0x0][0x380] ;  /* 0x0000e000ff047b82 */ /* 0x000e240000000a00 */
[----:B0-----:R-:W-:-:S05]  /*1fe0*/  IMAD.WIDE.U32 R4, R7, 0x4, R4 ;  /* 0x0000000407047825 */ /* 0x001fca00078e0004 */
[----:B------:R0:W2:Y:S01]  /*1ff0*/  LDG.E R6, desc[UR8][R4.64] ;  /* 0x0000000804067981 */ /* 0x0000a2000c1e1900 */
[----:B------:R-:W3:Y:S02]  /*2000*/  S2R R2, SR_TID.X ;  /* 0x0000000000027919 */ /* 0x000ee40000002100 */
[C---:B---3--:R-:W-:Y:S02]  /*2010*/  LOP3.LUT R3, R2.reuse, 0x1f, RZ, 0xc0, !PT ;  /* 0x0000001f02037812 */ /* 0x048fe400078ec0ff */
[----:B------:R-:W-:-:S05]  /*2020*/  LOP3.LUT R8, R2, 0x3e0, RZ, 0xc0, !PT ;  /* 0x000003e002087812 */ /* 0x000fca00078ec0ff */
[----:B------:R-:W-:-:S04]  /*2030*/  IMAD R3, R8, 0x16, R3 ;  /* 0x0000001608037824 */ /* 0x000fc800078e0203 */
[C---:B------:R-:W-:Y:S01]  /*2040*/  VIADD R7, R3.reuse, 0x20 ;  /* 0x0000002003077836 */ /* 0x040fe20000000000 */
[C---:B------:R-:W-:Y:S01]  /*2050*/  ISETP.GE.U32.AND P6, PT, R3.reuse, R0, PT ;  /* 0x000000000300720c */ /* 0x040fe20003fc6070 */
[C---:B------:R-:W-:Y:S01]  /*2060*/  VIADD R9, R3.reuse, 0x40 ;  /* 0x0000004003097836 */ /* 0x040fe20000000000 */
[C---:B0-----:R-:W-:Y:S01]  /*2070*/  LEA R4, P1, R3.reuse, R4, 0x2 ;  /* 0x0000000403047211 */ /* 0x041fe200078210ff */
[----:B------:R-:W-:Y:S01]  /*2080*/  VIADD R11, R3, 0x60 ;  /* 0x00000060030b7836 */ /* 0x000fe20000000000 */
[-C--:B------:R-:W-:Y:S01]  /*2090*/  ISETP.GE.U32.AND P5, PT, R7, R0.reuse, PT ;  /* 0x000000000700720c */ /* 0x080fe20003fa6070 */
[----:B------:R-:W-:Y:S01]  /*20a0*/  VIADD R7, R3, 0x80 ;  /* 0x0000008003077836 */ /* 0x000fe20000000000 */
[-C--:B------:R-:W-:Y:S01]  /*20b0*/  ISETP.GE.U32.AND P0, PT, R9, R0.reuse, PT ;  /* 0x000000000900720c */ /* 0x080fe20003f06070 */
[----:B------:R-:W-:Y:S01]  /*20c0*/  IMAD.X R5, RZ, RZ, R5, P1 ;  /* 0x000000ffff057224 */ /* 0x000fe200008e0605 */
[-C--:B------:R-:W-:Y:S01]  /*20d0*/  ISETP.GE.U32.AND P4, PT, R11, R0.reuse, PT ;  /* 0x000000000b00720c */ /* 0x080fe20003f86070 */
[----:B------:R-:W-:Y:S01]  /*20e0*/  VIADD R9, R3, 0xa0 ;  /* 0x000000a003097836 */ /* 0x000fe20000000000 */
[----:B------:R-:W-:Y:S01]  /*20f0*/  ISETP.GE.U32.AND P3, PT, R7, R0, PT ;  /* 0x000000000700720c */ /* 0x000fe20003f66070 */
[----:B------:R-:W-:-:S03]  /*2100*/  VIADD R7, R3, 0xc0 ;  /* 0x000000c003077836 */ /* 0x000fc60000000000 */
[-C--:B------:R-:W-:Y:S01]  /*2110*/  ISETP.GE.U32.AND P2, PT, R9, R0.reuse, PT ;  /* 0x000000000900720c */ /* 0x080fe20003f46070 */
[----:B------:R-:W-:Y:S01]  /*2120*/  VIADD R9, R3, 0x100 ;  /* 0x0000010003097836 */ /* 0x000fe20000000000 */
[-C--:B------:R-:W-:Y:S01]  /*2130*/  ISETP.GE.U32.AND P1, PT, R7, R0.reuse, PT ;  /* 0x000000000700720c */ /* 0x080fe20003f26070 */
[C---:B------:R-:W-:Y:S02]  /*2140*/  VIADD R7, R3.reuse, 0xe0 ;  /* 0x000000e003077836 */ /* 0x040fe40000000000 */
[----:B------:R-:W-:Y:S02]  /*2150*/  VIADD R39, R3, 0x2a0 ;  /* 0x000002a003277836 */ /* 0x000fe40000000000 */
[----:B--2---:R-:W-:Y:S02]  /*2160*/  IMAD.MOV.U32 R16, RZ, RZ, R6 ;  /* 0x000000ffff107224 */ /* 0x004fe400078e0006 */
[----:B------:R-:W2:Y:S01]  /*2170*/  @!P6 LDG.E R6, desc[UR8][R4.64] ;  /* 0x000000080406e981 */ /* 0x000ea2000c1e1900 */
[----:B------:R-:W-:Y:S01]  /*2180*/  ISETP.GE.U32.AND P6, PT, R7, R0, PT ;  /* 0x000000000700720c */ /* 0x000fe20003fc6070 */
[----:B------:R-:W-:-:S02]  /*2190*/  IMAD.MOV.U32 R10, RZ, RZ, R16 ;  /* 0x000000ffff0a7224 */ /* 0x000fc400078e0010 */
[----:B------:R-:W-:Y:S02]  /*21a0*/  VIADD R7, R3, 0x120 ;  /* 0x0000012003077836 */ /* 0x000fe40000000000 */
[--C-:B------:R-:W-:Y:S02]  /*21b0*/  IMAD.MOV.U32 R12, RZ, RZ, R16.reuse ;  /* 0x000000ffff0c7224 */ /* 0x100fe400078e0010 */
[----:B------:R-:W3:Y:S01]  /*21c0*/  @!P0 LDG.E R10, desc[UR8][R4.64+0x100] ;  /* 0x00010008040a8981 */ /* 0x000ee2000c1e1900 */
[-C--:B------:R-:W-:Y:S01]  /*21d0*/  ISETP.GE.U32.AND P0, PT, R7, R0.reuse, PT ;  /* 0x000000000700720c */ /* 0x080fe20003f06070 */
[----:B------:R-:W-:Y:S02]  /*21e0*/  VIADD R7, R3, 0x140 ;  /* 0x0000014003077836 */ /* 0x000fe40000000000 */
[--C-:B------:R-:W-:Y:S01]  /*21f0*/  IMAD.MOV.U32 R8, RZ, RZ, R16.reuse ;  /* 0x000000ffff087224 */ /* 0x100fe200078e0010 */
[----:B------:R-:W4:Y:S01]  /*2200*/  @!P4 LDG.E R12, desc[UR8][R4.64+0x180] ;  /* 0x00018008040cc981 */ /* 0x000f22000c1e1900 */
[----:B------:R-:W-:Y:S01]  /*2210*/  IMAD.MOV.U32 R18, RZ, RZ, R16 ;  /* 0x000000ffff127224 */ /* 0x000fe200078e0010 */
[----:B------:R-:W-:Y:S01]  /*2220*/  ISETP.GE.U32.AND P4, PT, R7, R0, PT ;  /* 0x000000000700720c */ /* 0x000fe20003f86070 */
[----:B------:R-:W-:-:S02]  /*2230*/  VIADD R7, R3, 0x180 ;  /* 0x0000018003077836 */ /* 0x000fc40000000000 */
[----:B------:R-:W4:Y:S01]  /*2240*/  @!P5 LDG.E R8, desc[UR8][R4.64+0x80] ;  /* 0x000080080408d981 */ /* 0x000f22000c1e1900 */
[-C--:B------:R-:W-:Y:S01]  /*2250*/  ISETP.GE.U32.AND P5, PT, R9, R0.reuse, PT ;  /* 0x000000000900720c */ /* 0x080fe20003fa6070 */
[--C-:B------:R-:W-:Y:S02]  /*2260*/  IMAD.MOV.U32 R20, RZ, RZ, R16.reuse ;  /* 0x000000ffff147224 */ /* 0x100fe400078e0010 */
[----:B------:R-:W4:Y:S01]  /*2270*/  @!P2 LDG.E R18, desc[UR8][R4.64+0x280] ;  /* 0x000280080412a981 */ /* 0x000f22000c1e1900 */
[-C--:B------:R-:W-:Y:S01]  /*2280*/  ISETP.GE.U32.AND P2, PT, R7, R0.reuse, PT ;  /* 0x000000000700720c */ /* 0x080fe20003f46070 */
[C---:B------:R-:W-:Y:S02]  /*2290*/  VIADD R7, R3.reuse, 0x1a0 ;  /* 0x000001a003077836 */ /* 0x040fe40000000000 */
[--C-:B------:R-:W-:Y:S01]  /*22a0*/  IMAD.MOV.U32 R14, RZ, RZ, R16.reuse ;  /* 0x000000ffff0e7224 */ /* 0x100fe200078e0010 */
[----:B------:R-:W4:Y:S01]  /*22b0*/  @!P1 LDG.E R20, desc[UR8][R4.64+0x300] ;  /* 0x0003000804149981 */ /* 0x000f22000c1e1900 */
[----:B------:R-:W-:Y:S01]  /*22c0*/  VIADD R9, R3, 0x160 ;  /* 0x0000016003097836 */ /* 0x000fe20000000000 */
[----:B------:R-:W-:Y:S01]  /*22d0*/  ISETP.GE.U32.AND P1, PT, R7, R0, PT ;  /* 0x000000000700720c */ /* 0x000fe20003f26070 */
[----:B------:R-:W-:-:S02]  /*22e0*/  IMAD.MOV.U32 R24, RZ, RZ, R16 ;  /* 0x000000ffff187224 */ /* 0x000fc400078e0010 */
[----:B------:R-:W-:Y:S01]  /*22f0*/  VIADD R7, R3, 0x1e0 ;  /* 0x000001e003077836 */ /* 0x000fe20000000000 */
[----:B------:R-:W4:Y:S01]  /*2300*/  @!P3 LDG.E R14, desc[UR8][R4.64+0x200] ;  /* 0x00020008040eb981 */ /* 0x000f22000c1e1900 */
[--C-:B------:R-:W-:Y:S01]  /*2310*/  IMAD.MOV.U32 R22, RZ, RZ, R16.reuse ;  /* 0x000000ffff167224 */ /* 0x100fe200078e0010 */
[-C--:B------:R-:W-:Y:S01]  /*2320*/  ISETP.GE.U32.AND P3, PT, R9, R0.reuse, PT ;  /* 0x000000000900720c */ /* 0x080fe20003f66070 */
[----:B------:R-:W-:Y:S01]  /*2330*/  VIADD R9, R3, 0x1c0 ;  /* 0x000001c003097836 */ /* 0x000fe20000000000 */
[----:B------:R-:W4:Y:S01]  /*2340*/  @!P5 LDG.E R24, desc[UR8][R4.64+0x400] ;  /* 0x000400080418d981 */ /* 0x000f22000c1e1900 */
[--C-:B------:R-:W-:Y:S01]  /*2350*/  IMAD.MOV.U32 R26, RZ, RZ, R16.reuse ;  /* 0x000000ffff1a7224 */ /* 0x100fe200078e0010 */
[-C--:B------:R-:W-:Y:S01]  /*2360*/  ISETP.GE.U32.AND P5, PT, R7, R0.reuse, PT ;  /* 0x000000000700720c */ /* 0x080fe20003fa6070 */
[----:B------:R-:W-:Y:S01]  /*2370*/  VIADD R7, R3, 0x200 ;  /* 0x0000020003077836 */ /* 0x000fe20000000000 */
[----:B------:R-:W4:Y:S01]  /*2380*/  @!P6 LDG.E R22, desc[UR8][R4.64+0x380] ;  /* 0x000380080416e981 */ /* 0x000f22000c1e1900 */
[----:B------:R-:W-:Y:S01]  /*2390*/  ISETP.GE.U32.AND P6, PT, R9, R0, PT ;  /* 0x000000000900720c */ /* 0x000fe20003fc6070 */
[----:B------:R-:W-:-:S02]  /*23a0*/  IMAD.MOV.U32 R28, RZ, RZ, R16 ;  /* 0x000000ffff1c7224 */ /* 0x000fc400078e0010 */
[--C-:B------:R-:W-:Y:S01]  /*23b0*/  IMAD.MOV.U32 R30, RZ, RZ, R16.reuse ;  /* 0x000000ffff1e7224 */ /* 0x100fe200078e0010 */
[----:B------:R-:W4:Y:S01]  /*23c0*/  @!P0 LDG.E R26, desc[UR8][R4.64+0x480] ;  /* 0x00048008041a8981 */ /* 0x000f22000c1e1900 */
[-C--:B------:R-:W-:Y:S01]  /*23d0*/  ISETP.GE.U32.AND P0, PT, R7, R0.reuse, PT ;  /* 0x000000000700720c */ /* 0x080fe20003f06070 */
[C---:B------:R-:W-:Y:S02]  /*23e0*/  VIADD R9, R3.reuse, 0x220 ;  /* 0x0000022003097836 */ /* 0x040fe40000000000 */
[----:B------:R-:W-:Y:S01]  /*23f0*/  VIADD R7, R3, 0x240 ;  /* 0x0000024003077836 */ /* 0x000fe20000000000 */
[----:B------:R-:W4:Y:S01]  /*2400*/  @!P4 LDG.E R28, desc[UR8][R4.64+0x500] ;  /* 0x00050008041cc981 */ /* 0x000f22000c1e1900 */
[--C-:B------:R-:W-:Y:S01]  /*2410*/  IMAD.MOV.U32 R32, RZ, RZ, R16.reuse ;  /* 0x000000ffff207224 */ /* 0x100fe200078e0010 */
[-C--:B------:R-:W-:Y:S01]  /*2420*/  ISETP.GE.U32.AND P4, PT, R9, R0.reuse, PT ;  /* 0x000000000900720c */ /* 0x080fe20003f86070 */
[--C-:B------:R-:W-:Y:S01]  /*2430*/  IMAD.MOV.U32 R34, RZ, RZ, R16.reuse ;  /* 0x000000ffff227224 */ /* 0x100fe200078e0010 */
[----:B------:R-:W4:Y:S01]  /*2440*/  @!P3 LDG.E R30, desc[UR8][R4.64+0x580] ;  /* 0x00058008041eb981 */ /* 0x000f22000c1e1900 */
[----:B------:R-:W-:Y:S01]  /*2450*/  IMAD.MOV.U32 R36, RZ, RZ, R16 ;  /* 0x000000ffff247224 */ /* 0x000fe200078e0010 */
[----:B------:R-:W-:Y:S01]  /*2460*/  ISETP.GE.U32.AND P3, PT, R7, R0, PT ;  /* 0x000000000700720c */ /* 0x000fe20003f66070 */
[C---:B------:R-:W-:Y:S01]  /*2470*/  VIADD R7, R3.reuse, 0x260 ;  /* 0x0000026003077836 */ /* 0x040fe20000000000 */
[----:B------:R-:W4:Y:S01]  /*2480*/  @!P2 LDG.E R32, desc[UR8][R4.64+0x600] ;  /* 0x000600080420a981 */ /* 0x000f22000c1e1900 */
[----:B------:R-:W-:-:S03]  /*2490*/  VIADD R9, R3, 0x280 ;  /* 0x0000028003097836 */ /* 0x000fc60000000000 */
[----:B------:R-:W4:Y:S01]  /*24a0*/  @!P1 LDG.E R34, desc[UR8][R4.64+0x680] ;  /* 0x0006800804229981 */ /* 0x000f22000c1e1900 */
[-C--:B------:R-:W-:Y:S02]  /*24b0*/  ISETP.GE.U32.AND P2, PT, R7, R0.reuse, PT ;  /* 0x000000000700720c */ /* 0x080fe40003f46070 */
[-C--:B------:R-:W-:Y:S01]  /*24c0*/  ISETP.GE.U32.AND P1, PT, R9, R0.reuse, PT ;  /* 0x000000000900720c */ /* 0x080fe20003f26070 */
[----:B------:R-:W4:Y:S01]  /*24d0*/  @!P6 LDG.E R36, desc[UR8][R4.64+0x700] ;  /* 0x000700080424e981 */ /* 0x000f22000c1e1900 */
[----:B------:R-:W-:Y:S01]  /*24e0*/  ISETP.GE.U32.AND P6, PT, R39, R0, PT ;  /* 0x000000002700720c */ /* 0x000fe20003fc6070 */
[--C-:B------:R-:W-:Y:S02]  /*24f0*/  IMAD.MOV.U32 R46, RZ, RZ, R16.reuse ;  /* 0x000000ffff2e7224 */ /* 0x100fe400078e0010 */
[--C-:B------:R-:W-:Y:S02]  /*2500*/  IMAD.MOV.U32 R48, RZ, RZ, R16.reuse ;  /* 0x000000ffff307224 */ /* 0x100fe400078e0010 */
[----:B------:R-:W-:-:S02]  /*2510*/  IMAD.MOV.U32 R50, RZ, RZ, R16 ;  /* 0x000000ffff327224 */ /* 0x000fc400078e0010 */
        /* <DEDUP_REMOVED lines=13> */
[----:B------:R-:W-:Y:S01]  /*25f0*/  UMOV UR4, 0x400 ;  /* 0x0000040000047882 */ /* 0x000fe20000000000 */
[----:B------:R-:W-:Y:S01]  /*2600*/  ISETP.NE.AND P0, PT, R42, RZ, PT ;  /* 0x000000ff2a00720c */ /* 0x000fe20003f05270 */
[----:B-1----:R-:W-:-:S02]  /*2610*/  ULEA UR4, UR5, UR4, 0x18 ;  /* 0x0000000405047291 */ /* 0x002fc4000f8ec0ff */
[----:B0-----:R-:W-:-:S05]  /*2620*/  IMAD R41, R43, 0x2c0, R38 ;  /* 0x000002c02b297824 */ /* 0x001fca00078e0226 */
        /* <DEDUP_REMOVED lines=39> */
[----:B------:R-:W-:Y:S02]  /*28a0*/  ISETP.NE.AND P1, PT, R38, 0x1f, PT ;  /* 0x0000001f2600780c */ /* 0x000fe40003f25270 */
[----:B---3--:R-:W-:Y:S02]  /*28b0*/  IADD3 R16, PT, PT, R8, R7, R16 ;  /* 0x0000000708107210 */ /* 0x008fe40007ffe010 */
[----:B------:R-:W-:Y:S02]  /*28c0*/  ISETP.NE.AND P2, PT, R43, 0xb, PT ;  /* 0x0000000b2b00780c */ /* 0x000fe40003f45270 */
        /* <DEDUP_REMOVED lines=52> */
[----:B------:R-:W-:Y:S02]  /*2c10*/  ISETP.NE.AND P1, PT, R38, RZ, PT ;  /* 0x000000ff2600720c */ /* 0x000fe40003f25270 */
[----:B------:R-:W-:Y:S01]  /*2c20*/  SEL R16, R25, R16, !P0 ;  /* 0x0000001019107207 */ /* 0x000fe20004000000 */
[----:B------:R-:W-:Y:S01]  /*2c30*/  @!P2 IMAD.IADD R16, R26, 0x1, R25 ;  /* 0x000000011a10a824 */ /* 0x000fe200078e0219 */
[----:B------:R-:W-:-:S02]  /*2c40*/  ISETP.GE.U32.AND P0, PT, R2, 0x20, PT ;  /* 0x000000200200780c */ /* 0x000fc40003f06070 */
[----:B------:R-:W-:Y:S02]  /*2c50*/  SEL R37, R37, RZ, P1 ;  /* 0x000000ff25257207 */ /* 0x000fe40000800000 */
[----:B------:R-:W-:-:S04]  /*2c60*/  SEL R17, R16, RZ, P0 ;  /* 0x000000ff10117207 */ /* 0x000fc80000000000 */
[----:B-----5:R-:W-:Y:S01]  /*2c70*/  IADD3 R44, PT, PT, R17, R37, R44 ;  /* 0x00000025112c7210 */ /* 0x020fe20007ffe02c */
[----:B------:R-:W-:Y:S06]  /*2c80*/  BRA `(.L_x_111) ;  /* 0x0000000c00e87947 */ /* 0x000fec0003800000 */
.L_x_110:
[----:B0-2---:R-:W-:Y:S02]  /*2c90*/  IADD3 R16, PT, PT, R6, R5, R4 ;  /* 0x0000000506107210 */ /* 0x005fe40007ffe004 */
[----:B------:R-:W-:Y:S02]  /*2ca0*/  ISETP.NE.AND P1, PT, R38, 0x1f, PT ;  /* 0x0000001f2600780c */ /* 0x000fe40003f25270 */
        /* <DEDUP_REMOVED lines=52> */
[----:B------:R-:W-:Y:S01]  /*2ff0*/  SEL R16, R23, R16, !P0 ;  /* 0x0000001017107207 */ /* 0x000fe20004000000 */
[----:B------:R-:W-:Y:S01]  /*3000*/  IMAD.IADD R23, R44, 0x1, -R37 ;  /* 0x000000012c177824 */ /* 0x000fe200078e0a25 */
[C---:B------:R-:W-:Y:S02]  /*3010*/  ISETP.NE.AND P0, PT, R43.reuse, 0xa, PT ;  /* 0x0000000a2b00780c */ /* 0x040fe40003f05270 */
[----:B------:R-:W-:Y:S02]  /*3020*/  SEL R16, R24, R16, !P1 ;  /* 0x0000001018107207 */ /* 0x000fe40004800000 */
[----:B------:R-:W-:Y:S02]  /*3030*/  ISETP.NE.AND P1, PT, R43, 0xb, PT ;  /* 0x0000000b2b00780c */ /* 0x000fe40003f25270 */
[----:B------:R-:W-:Y:S02]  /*3040*/  SEL R16, R25, R16, !P0 ;  /* 0x0000001019107207 */ /* 0x000fe40004000000 */
[----:B------:R-:W-:-:S02]  /*3050*/  ISETP.GT.U32.AND P0, PT, R2, 0x1f, PT ;  /* 0x0000001f0200780c */ /* 0x000fc40003f04070 */
[----:B------:R-:W-:Y:S02]  /*3060*/  SEL R17, R23, RZ, P2 ;  /* 0x000000ff17117207 */ /* 0x000fe40001000000 */
        /* <DEDUP_REMOVED lines=20> */
.L_x_157:
[----:B------:R-:W-:Y:S05]  /*31b0*/  @!P0 BRA `(.L_x_114) ;  /* 0x0000000000748947 */ /* 0x000fea0003800000 */
[----:B------:R-:W-:-:S07]  /*31c0*/  IMAD.MOV.U32 R20, RZ, RZ, 0x3b8 ;  /* 0x000003b8ff147424 */ /* 0x000fce00078e00ff */
.L_x_116:
        /* <DEDUP_REMOVED lines=27> */
.L_x_160:
[----:B------:R-:W-:Y:S05]  /*3380*/  @P0 BRA `(.L_x_116) ;  /* 0xfffffffc00900947 */ /* 0x000fea000383ffff */
.L_x_114:
[----:B------:R-:W-:Y:S01]  /*3390*/  UMOV UR5, 0xffffffff ;  /* 0xffffffff00057882 */ /* 0x000fe20000000000 */
[----:B------:R-:W-:Y:S02]  /*33a0*/  ISETP.NE.AND P0, PT, R18, 0x65, PT ;  /* 0x000000651200780c */ /* 0x000fe40003f05270 */
[----:B------:R-:W-:Y:S11]  /*33b0*/  BRA.DIV UR5, `(.L_x_117) ;  /* 0x0000001e05047947 */ /* 0x000ff6000b800000 */
[----:B------:R-:W0:Y:S01]  /*33c0*/  S2R R26, SR_GEMASK ;  /* 0x00000000001a7919 */ /* 0x000e220000003c00 */
[----:B------:R-:W-:Y:S01]  /*33d0*/  VOTE.ANY R21, PT, !P0 ;  /* 0x0000000000157806 */ /* 0x000fe200040e0100 */
[----:B------:R-:W-:-:S03]  /*33e0*/  VIADD R17, R38, 0x2 ;  /* 0x0000000226117836 */ /* 0x000fc60000000000 */
[----:B0-----:R-:W-:-:S05]  /*33f0*/  LOP3.LUT R21, R21, 0x80000000, R26, 0xec, !PT ;  /* 0x8000000015157812 */ /* 0x001fca00078eec1a */
[----:B------:R-:W-:-:S05]  /*3400*/  VIADD R16, R21, 0xffffffff ;  /* 0xffffffff15107836 */ /* 0x000fca0000000000 */
[----:B------:R-:W-:Y:S01]  /*3410*/  LOP3.LUT R16, R21, R16, RZ, 0xc, !PT ;  /* 0x0000001015107212 */ /* 0x000fe200078e0cff */
[----:B------:R-:W-:-:S03]  /*3420*/  VIADD R21, R38, 0x10 ;  /* 0x0000001026157836 */ /* 0x000fc60000000000 */
[----:B------:R-:W0:Y:S02]  /*3430*/  POPC R20, R16 ;  /* 0x0000001000147309 */ /* 0x000e240000000000 */
[----:B0-----:R-:W0:Y:S01]  /*3440*/  SHFL.DOWN PT, R22, R19, 0x1, R20 ;  /* 0x0820000013167989 */ /* 0x001e2200000e0014 */
[-C--:B------:R-:W-:Y:S02]  /*3450*/  ISETP.GE.AND P0, PT, R38, R20.reuse, PT ;  /* 0x000000142600720c */ /* 0x080fe40003f06270 */
[-C--:B------:R-:W-:Y:S02]  /*3460*/  ISETP.GT.AND P2, PT, R21, R20.reuse, PT ;  /* 0x000000141500720c */ /* 0x080fe40003f44270 */
[----:B0-----:R-:W-:Y:S02]  /*3470*/  SEL R22, R22, RZ, !P0 ;  /* 0x000000ff16167207 */ /* 0x001fe40004000000 */
[----:B------:R-:W-:Y:S01]  /*3480*/  ISETP.GT.AND P0, PT, R17, R20, PT ;  /* 0x000000141100720c */ /* 0x000fe20003f04270 */
[----:B------:R-:W-:-:S02]  /*3490*/  VIADD R17, R38, 0x4 ;  /* 0x0000000426117836 */ /* 0x000fc40000000000 */
        /* <DEDUP_REMOVED lines=8> */
[----:B------:R-:W-:Y:S02]  /*3520*/  ISETP.GT.AND P0, PT, R17, R20, PT ;  /* 0x000000141100720c */ /* 0x000fe40003f04270 */
[----:B------:R-:W0:Y:S01]  /*3530*/  LDC.64 R16, c[0x0][0x390] ;  /* 0x0000e400ff107b82 */ /* 0x000e220000000a00 */
[----:B------:R-:W-:-:S05]  /*3540*/  IMAD.IADD R19, R45, 0x1, R22 ;  /* 0x000000012d137824 */ /* 0x000fca00078e0216 */
[----:B------:R-:W1:Y:S01]  /*3550*/  SHFL.DOWN PT, R22, R19, 0x8, R20 ;  /* 0x0900000013167989 */ /* 0x000e6200000e0014 */
[----:B0-----:R-:W-:-:S05]  /*3560*/  IADD3 R44, P3, PT, R16, 0x100, RZ ;  /* 0x00000100102c7810 */ /* 0x001fca0007f7e0ff */
[----:B------:R-:W-:Y:S01]  /*3570*/  IMAD.X R45, RZ, RZ, R17, P3 ;  /* 0x000000ffff2d7224 */ /* 0x000fe200018e0611 */
[----:B-1----:R-:W-:Y:S02]  /*3580*/  SEL R22, R22, RZ, !P0 ;  /* 0x000000ff16167207 */ /* 0x002fe40004000000 */
[----:B------:R-:W-:-:S03]  /*3590*/  ISETP.NE.AND P0, PT, R18, 0x65, PT ;  /* 0x000000651200780c */ /* 0x000fc60003f05270 */
[----:B------:R-:W-:-:S05]  /*35a0*/  IMAD.IADD R43, R19, 0x1, R22 ;  /* 0x00000001132b7824 */ /* 0x000fca00078e0216 */
[----:B------:R-:W0:Y:S05]  /*35b0*/  SHFL.DOWN PT, R22, R43, 0x10, R20 ;  /* 0x0a0000002b167989 */ /* 0x000e2a00000e0014 */
[----:B------:R-:W-:Y:S02]  /*35c0*/  VOTE.ALL P0, P0 ;  /* 0x0000000000ff7806 */ /* 0x000fe40000000000 */
[----:B0-----:R-:W-:-:S05]  /*35d0*/  SEL R22, R22, RZ, !P2 ;  /* 0x000000ff16167207 */ /* 0x001fca0005000000 */
[----:B------:R-:W-:-:S07]  /*35e0*/  IMAD.IADD R46, R43, 0x1, R22 ;  /* 0x000000012b2e7824 */ /* 0x000fce00078e0216 */
.L_x_169:
[----:B------:R-:W-:Y:S05]  /*35f0*/  @!P0 BRA `(.L_x_118) ;  /* 0x00000004002c8947 */ /* 0x000fea0003800000 */
[----:B------:R-:W-:-:S07]  /*3600*/  IMAD.MOV.U32 R43, RZ, RZ, 0x3b8 ;  /* 0x000003b8ff2b7424 */ /* 0x000fce00078e00ff */
.L_x_124:
        /* <DEDUP_REMOVED lines=8> */
.L_x_172:
[----:B------:R-:W-:Y:S05]  /*3690*/  @!P0 BRA `(.L_x_120) ;  /* 0x0000000000748947 */ /* 0x000fea0003800000 */
[----:B------:R-:W-:-:S07]  /*36a0*/  IMAD.MOV.U32 R20, RZ, RZ, R43 ;  /* 0x000000ffff147224 */ /* 0x000fce00078e002b */
.L_x_122:
        /* <DEDUP_REMOVED lines=27> */
.L_x_175:
[----:B------:R-:W-:Y:S05]  /*3860*/  @P0 BRA `(.L_x_122) ;  /* 0xfffffffc00900947 */ /* 0x000fea000383ffff */
.L_x_120:
[----:B------:R-:W-:Y:S01]  /*3870*/  UMOV UR5, 0xffffffff ;  /* 0xffffffff00057882 */ /* 0x000fe20000000000 */
[----:B------:R-:W-:Y:S02]  /*3880*/  ISETP.NE.AND P0, PT, R18, 0x65, PT ;  /* 0x000000651200780c */ /* 0x000fe40003f05270 */
[----:B------:R-:W-:Y:S11]  /*3890*/  BRA.DIV UR5, `(.L_x_123) ;  /* 0x0000001e05107947 */ /* 0x000ff6000b800000 */
[----:B------:R-:W-:Y:S01]  /*38a0*/  VOTE.ANY R21, PT, !P0 ;  /* 0x0000000000157806 */ /* 0x000fe200040e0100 */
[----:B------:R-:W-:Y:S02]  /*38b0*/  VIADD R17, R38, 0x2 ;  /* 0x0000000226117836 */ /* 0x000fe40000000000 */
[----:B------:R-:W-:Y:S01]  /*38c0*/  VIADD R37, R37, 0xffffffe0 ;  /* 0xffffffe025257836 */ /* 0x000fe20000000000 */
[----:B------:R-:W-:-:S05]  /*38d0*/  LOP3.LUT R21, R21, 0x80000000, R26, 0xec, !PT ;  /* 0x8000000015157812 */ /* 0x000fca00078eec1a */
[----:B------:R-:W-:-:S05]  /*38e0*/  VIADD R16, R21, 0xffffffff ;  /* 0xffffffff15107836 */ /* 0x000fca0000000000 */
[----:B------:R-:W-:-:S04]  /*38f0*/  LOP3.LUT R16, R21, R16, RZ, 0xc, !PT ;  /* 0x0000001015107212 */ /* 0x000fc800078e0cff */
        /* <DEDUP_REMOVED lines=16> */
[----:B------:R-:W-:-:S03]  /*3a00*/  IMAD.IADD R19, R49, 0x1, R22 ;  /* 0x0000000131137824 */ /* 0x000fc600078e0216 */
[----:B------:R-:W-:Y:S02]  /*3a10*/  ISETP.GT.AND P2, PT, R17, R20, PT ;  /* 0x000000141100720c */ /* 0x000fe40003f44270 */
        /* <DEDUP_REMOVED lines=8> */
.L_x_184:
[----:B------:R-:W-:Y:S05]  /*3aa0*/  @P0 BRA `(.L_x_124) ;  /* 0xfffffff800d80947 */ /* 0x000fea000383ffff */
.L_x_118:
        /* <DEDUP_REMOVED lines=15> */
.L_x_112:
        /* <DEDUP_REMOVED lines=9> */
.L_x_111:
[----:B------:R-:W-:Y:S01]  /*3c30*/  IMAD.IADD R45, R4, 0x1, R44 ;  /* 0x00000001042d7824 */ /* 0x000fe200078e022c */
[----:B------:R-:W-:Y:S01]  /*3c40*/  BAR.SYNC.DEFER_BLOCKING 0x0 ;  /* 0x0000000000007b1d */ /* 0x000fe20000010000 */
[----:B------:R-:W-:Y:S02]  /*3c50*/  ISETP.NE.AND P0, PT, R2, RZ, PT ;  /* 0x000000ff0200720c */ /* 0x000fe40003f05270 */
[----:B------:R-:W-:-:S05]  /*3c60*/  IMAD.IADD R4, R5, 0x1, R45 ;  /* 0x0000000105047824 */ /* 0x000fca00078e022d */
[----:B------:R-:W0:Y:S01]  /*3c70*/  S2UR UR5, SR_CTAID.X ;  /* 0x00000000000579c3 */ /* 0x000e220000002500 */
[----:B------:R-:W-:Y:S01]  /*3c80*/  IMAD.IADD R5, R6, 0x1, R4 ;  /* 0x0000000106057824 */ /* 0x000fe200078e0204 */
[----:B------:R-:W1:Y:S03]  /*3c90*/  LDCU.64 UR6, c[0x0][0x388] ;  /* 0x00007100ff0677ac */ /* 0x000e660008000a00 */
[----:B------:R-:W-:-:S04]  /*3ca0*/  IMAD.IADD R6, R7, 0x1, R5 ;  /* 0x0000000107067824 */ /* 0x000fc800078e0205 */
[----:B------:R-:W-:-:S04]  /*3cb0*/  IMAD.IADD R7, R8, 0x1, R6 ;  /* 0x0000000108077824 */ /* 0x000fc800078e0206 */
[----:B------:R-:W-:-:S04]  /*3cc0*/  IMAD.IADD R8, R9, 0x1, R7 ;  /* 0x0000000109087824 */ /* 0x000fc800078e0207 */
[----:B------:R-:W-:Y:S01]  /*3cd0*/  IMAD.IADD R9, R10, 0x1, R8 ;  /* 0x000000010a097824 */ /* 0x000fe200078e0208 */
[----:B------:R-:W-:Y:S03]  /*3ce0*/  STS.64 [R40], R44 ;  /* 0x0000002c28007388 */ /* 0x000fe60000000a00 */
[----:B------:R-:W-:Y:S01]  /*3cf0*/  IMAD.IADD R10, R11, 0x1, R9 ;  /* 0x000000010b0a7824 */ /* 0x000fe200078e0209 */
[----:B------:R2:W-:Y:S03]  /*3d00*/  STS.64 [R40+0x8], R4 ;  /* 0x0000080428007388 */ /* 0x0005e60000000a00 */
[----:B------:R-:W-:Y:S01]  /*3d10*/  IMAD.IADD R11, R12, 0x1, R10 ;  /* 0x000000010c0b7824 */ /* 0x000fe200078e020a */
[----:B------:R3:W-:Y:S03]  /*3d20*/  STS.64 [R40+0x10], R6 ;  /* 0x0000100628007388 */ /* 0x0007e60000000a00 */
[----:B------:R-:W-:Y:S01]  /*3d30*/  IMAD.IADD R12, R13, 0x1, R11 ;  /* 0x000000010d0c7824 */ /* 0x000fe200078e020b */
[----:B------:R-:W-:Y:S03]  /*3d40*/  STS.64 [R40+0x18], R8 ;  /* 0x0000180828007388 */ /* 0x000fe60000000a00 */
[----:B------:R-:W-:Y:S01]  /*3d50*/  IMAD.IADD R13, R14, 0x1, R12 ;  /* 0x000000010e0d7824 */ /* 0x000fe200078e020c */
[----:B------:R-:W-:Y:S01]  /*3d60*/  STS.64 [R40+0x20], R10 ;  /* 0x0000200a28007388 */ /* 0x000fe20000000a00 */
[----:B--2---:R-:W0:Y:S02]  /*3d70*/  LDC R4, c[0x0][0x398] ;  /* 0x0000e600ff047b82 */ /* 0x004e240000000800 */
[----:B------:R-:W-:Y:S01]  /*3d80*/  IMAD.IADD R14, R15, 0x1, R13 ;  /* 0x000000010f0e7824 */ /* 0x000fe200078e020d */
[----:B------:R2:W-:Y:S03]  /*3d90*/  STS.64 [R40+0x28], R12 ;  /* 0x0000280c28007388 */ /* 0x0005e60000000a00 */
[----:B------:R-:W-:Y:S01]  /*3da0*/  IMAD.IADD R15, R28, 0x1, R14 ;  /* 0x000000011c0f7824 */ /* 0x000fe200078e020e */
[----:B------:R-:W4:Y:S03]  /*3db0*/  S2R R5, SR_TID.X ;  /* 0x0000000000057919 */ /* 0x000f260000002100 */
[----:B------:R-:W-:Y:S01]  /*3dc0*/  IMAD.IADD R16, R29, 0x1, R15 ;  /* 0x000000011d107824 */ /* 0x000fe200078e020f */
[----:B------:R-:W-:Y:S03]  /*3dd0*/  STS.64 [R40+0x30], R14 ;  /* 0x0000300e28007388 */ /* 0x000fe60000000a00 */
[----:B------:R-:W-:Y:S01]  /*3de0*/  IMAD.IADD R17, R30, 0x1, R16 ;  /* 0x000000011e117824 */ /* 0x000fe200078e0210 */
[----:B---3--:R-:W3:Y:S03]  /*3df0*/  S2R R6, SR_TID.X ;  /* 0x0000000000067919 */ /* 0x008ee60000002100 */
[----:B------:R-:W-:Y:S01]  /*3e00*/  IMAD.IADD R18, R31, 0x1, R17 ;  /* 0x000000011f127824 */ /* 0x000fe200078e0211 */
[----:B------:R-:W-:Y:S03]  /*3e10*/  STS.64 [R40+0x38], R16 ;  /* 0x0000381028007388 */ /* 0x000fe60000000a00 */
[----:B------:R-:W-:-:S02]  /*3e20*/  IMAD.IADD R19, R32, 0x1, R18 ;  /* 0x0000000120137824 */ /* 0x000fc400078e0212 */
[----:B0-----:R-:W-:Y:S02]  /*3e30*/  VIADD R4, R4, UR5 ;  /* 0x0000000504047c36 */ /* 0x001fe40008000000 */
[----:B------:R-:W-:Y:S01]  /*3e40*/  IMAD.IADD R20, R33, 0x1, R19 ;  /* 0x0000000121147824 */ /* 0x000fe200078e0213 */
[----:B------:R-:W-:Y:S01]  /*3e50*/  STS.64 [R40+0x40], R18 ;  /* 0x0000401228007388 */ /* 0x000fe20000000a00 */
[----:B--2---:R-:W-:Y:S02]  /*3e60*/  IMAD R12, R4, 0x2100, RZ ;  /* 0x00002100040c7824 */ /* 0x004fe400078e02ff */
[----:B------:R-:W-:-:S04]  /*3e70*/  IMAD.IADD R21, R34, 0x1, R20 ;  /* 0x0000000122157824 */ /* 0x000fc800078e0214 */
[----:B------:R-:W-:Y:S01]  /*3e80*/  IMAD.IADD R22, R35, 0x1, R21 ;  /* 0x0000000123167824 */ /* 0x000fe200078e0215 */
[----:B------:R-:W-:Y:S03]  /*3e90*/  STS.64 [R40+0x48], R20 ;  /* 0x0000481428007388 */ /* 0x000fe60000000a00 */
[----:B------:R-:W-:Y:S01]  /*3ea0*/  IMAD.IADD R23, R36, 0x1, R22 ;  /* 0x0000000124177824 */ /* 0x000fe200078e0216 */
[C---:B----4-:R-:W-:Y:S02]  /*3eb0*/  LOP3.LUT R4, R5.reuse, 0x1f, RZ, 0xc0, !PT ;  /* 0x0000001f05047812 */ /* 0x050fe400078ec0ff */
[----:B------:R-:W-:Y:S02]  /*3ec0*/  LOP3.LUT R10, R5, 0x3e0, RZ, 0xc0, !PT ;  /* 0x000003e0050a7812 */ /* 0x000fe400078ec0ff */
[----:B------:R-:W-:Y:S01]  /*3ed0*/  STS.64 [R40+0x50], R22 ;  /* 0x0000501628007388 */ /* 0x000fe20000000a00 */
[----:B------:R-:W-:-:S03]  /*3ee0*/  NOP ;  /* 0x0000000000007918 */ /* 0x000fc60000000000 */
[----:B------:R-:W-:Y:S01]  /*3ef0*/  LDS R45, [R41] ;  /* 0x00000000292d7984 */ /* 0x000fe20000000800 */
[----:B---3--:R-:W-:Y:S01]  /*3f00*/  LOP3.LUT R8, R6, 0x3e0, RZ, 0xc0, !PT ;  /* 0x000003e006087812 */ /* 0x008fe200078ec0ff */
[----:B------:R-:W-:Y:S02]  /*3f10*/  IMAD R10, R10, 0x16, R4 ;  /* 0x000000160a0a7824 */ /* 0x000fe400078e0204 */
        /* <DEDUP_REMOVED lines=20> */
[----:B------:R0:W-:Y:S04]  /*4060*/  LDS R25, [R41+0xa80] ;  /* 0x000a800029197984 */ /* 0x0001e80000000800 */
[----:B------:R2:W-:Y:S01]  /*4070*/  @!P0 STS [UR4+0x8400], R0 ;  /* 0x00840000ff008988 */ /* 0x0005e20008000804 */
[----:B------:R-:W-:Y:S01]  /*4080*/  BAR.SYNC.DEFER_BLOCKING 0x0 ;  /* 0x0000000000007b1d */ /* 0x000fe20000010000 */
[----:B0-----:R-:W-:Y:S01]  /*4090*/  LOP3.LUT R41, R6, 0x1f, RZ, 0xc0, !PT ;  /* 0x0000001f06297812 */ /* 0x001fe200078ec0ff */
[----:B------:R-:W-:Y:S01]  /*40a0*/  VIADD R6, R10, 0x60 ;  /* 0x000000600a067836 */ /* 0x000fe20000000000 */
[----:B------:R-:W-:-:S03]  /*40b0*/  IADD3 R5, P0, PT, R12, R3, RZ ;  /* 0x000000030c057210 */ /* 0x000fc60007f1e0ff */
[----:B------:R-:W-:Y:S02]  /*40c0*/  IMAD R8, R8, 0x16, R41 ;  /* 0x0000001608087824 */ /* 0x000fe400078e0229 */
[----:B--2---:R-:W-:Y:S01]  /*40d0*/  IMAD.X R0, RZ, RZ, RZ, P0 ;  /* 0x000000ffff007224 */ /* 0x004fe200000e06ff */
[----:B-1----:R-:W-:Y:S01]  /*40e0*/  LEA R4, P0, R5, UR6, 0x2 ;  /* 0x0000000605047c11 */ /* 0x002fe2000f8010ff */
[----:B------:R-:W-:-:S03]  /*40f0*/  VIADD R41, R10, 0x20 ;  /* 0x000000200a297836 */ /* 0x000fc60000000000 */
[----:B------:R-:W-:Y:S01]  /*4100*/  LEA.HI.X R5, R5, UR7, R0, 0x2, P0 ;  /* 0x0000000705057c11 */ /* 0x000fe200080f1400 */
[C---:B------:R-:W-:Y:S01]  /*4110*/  VIADD R0, R8.reuse, 0xc0 ;  /* 0x000000c008007836 */ /* 0x040fe20000000000 */
[----:B------:R-:W0:Y:S02]  /*4120*/  LDS R2, [UR4+0x8400] ;  /* 0x00840004ff027984 */ /* 0x000e240008000800 */
[-C--:B0-----:R-:W-:Y:S01]  /*4130*/  ISETP.GE.AND P6, PT, R3, R2.reuse, PT ;  /* 0x000000020300720c */ /* 0x081fe20003fc6270 */
[C---:B------:R-:W-:Y:S01]  /*4140*/  VIADD R3, R8.reuse, 0x80 ;  /* 0x0000008008037836 */ /* 0x040fe20000000000 */
[-C--:B------:R-:W-:Y:S01]  /*4150*/  ISETP.GE.AND P5, PT, R41, R2.reuse, PT ;  /* 0x000000022900720c */ /* 0x080fe20003fa6270 */
[----:B------:R-:W-:Y:S01]  /*4160*/  VIADD R41, R8, 0xa0 ;  /* 0x000000a008297836 */ /* 0x000fe20000000000 */
[-C--:B------:R-:W-:Y:S01]  /*4170*/  ISETP.GE.AND P0, PT, R6, R2.reuse, PT ;  /* 0x000000020600720c */ /* 0x080fe20003f06270 */
[C---:B------:R-:W-:Y:S01]  /*4180*/  VIADD R6, R8.reuse, 0xe0 ;  /* 0x000000e008067836 */ /* 0x040fe20000000000 */
[-C--:B------:R-:W-:Y:S01]  /*4190*/  ISETP.GE.AND P3, PT, R3, R2.reuse, PT ;  /* 0x000000020300720c */ /* 0x080fe20003f66270 */
[----:B------:R-:W-:Y:S01]  /*41a0*/  VIADD R3, R8, 0x100 ;  /* 0x0000010008037836 */ /* 0x000fe20000000000 */
[-C--:B------:R-:W-:Y:S01]  /*41b0*/  ISETP.GE.AND P2, PT, R0, R2.reuse, PT ;  /* 0x000000020000720c */ /* 0x080fe20003f46270 */
[----:B------:R-:W-:Y:S01]  /*41c0*/  VIADD R0, R10, 0x40 ;  /* 0x000000400a007836 */ /* 0x000fe20000000000 */
[-C--:B------:R-:W-:Y:S01]  /*41d0*/  ISETP.GE.AND P4, PT, R41, R2.reuse, PT ;  /* 0x000000022900720c */ /* 0x080fe20003f86270 */
[----:B------:R-:W-:Y:S01]  /*41e0*/  VIADD R41, R8, 0x120 ;  /* 0x0000012008297836 */ /* 0x000fe20000000000 */
[-C--:B------:R-:W-:Y:S01]  /*41f0*/  ISETP.GE.AND P1, PT, R6, R2.reuse, PT ;  /* 0x000000020600720c */ /* 0x080fe20003f26270 */
[----:B------:R-:W-:Y:S01]  /*4200*/  @!P6 STG.E desc[UR8][R4.64], R45 ;  /* 0x0000002d0400e986 */ /* 0x000fe2000c101908 */
[----:B------:R-:W-:Y:S01]  /*4210*/  ISETP.GE.AND P6, PT, R3, R2, PT ;  /* 0x000000020300720c */ /* 0x000fe20003fc6270 */
[----:B------:R-:W-:-:S02]  /*4220*/  VIADD R3, R10, 0x140 ;  /* 0x000001400a037836 */ /* 0x000fc40000000000 */
[----:B------:R-:W-:Y:S01]  /*4230*/  @!P5 STG.E desc[UR8][R4.64+0x80], R47 ;  /* 0x0000802f0400d986 */ /* 0x000fe2000c101908 */
[-C--:B------:R-:W-:Y:S01]  /*4240*/  ISETP.GE.AND P5, PT, R41, R2.reuse, PT ;  /* 0x000000022900720c */ /* 0x080fe20003fa6270 */
[C---:B------:R-:W-:Y:S02]  /*4250*/  VIADD R41, R10.reuse, 0x160 ;  /* 0x000001600a297836 */ /* 0x040fe40000000000 */
[----:B------:R-:W-:Y:S01]  /*4260*/  @!P0 STG.E desc[UR8][R4.64+0x180], R49 ;  /* 0x0001803104008986 */ /* 0x000fe2000c101908 */
[-C--:B------:R-:W-:Y:S01]  /*4270*/  ISETP.GE.AND P0, PT, R3, R2.reuse, PT ;  /* 0x000000020300720c */ /* 0x080fe20003f06270 */
[C---:B------:R-:W-:Y:S02]  /*4280*/  VIADD R3, R10.reuse, 0x180 ;  /* 0x000001800a037836 */ /* 0x040fe40000000000 */
[----:B------:R-:W-:Y:S01]  /*4290*/  @!P3 STG.E desc[UR8][R4.64+0x200], R51 ;  /* 0x000200330400b986 */ /* 0x000fe2000c101908 */
[----:B------:R-:W-:Y:S01]  /*42a0*/  ISETP.GE.AND P3, PT, R41, R2, PT ;  /* 0x000000022900720c */ /* 0x000fe20003f66270 */
[----:B------:R-:W-:-:S02]  /*42b0*/  VIADD R41, R10, 0x1a0 ;  /* 0x000001a00a297836 */ /* 0x000fc40000000000 */
[----:B------:R-:W-:Y:S01]  /*42c0*/  @!P2 STG.E desc[UR8][R4.64+0x300], R43 ;  /* 0x0003002b0400a986 */ /* 0x000fe2000c101908 */
[-C--:B------:R-:W-:Y:S01]  /*42d0*/  ISETP.GE.AND P2, PT, R3, R2.reuse, PT ;  /* 0x000000020300720c */ /* 0x080fe20003f46270 */
[----:B------:R-:W-:Y:S02]  /*42e0*/  VIADD R3, R8, 0x1c0 ;  /* 0x000001c008037836 */ /* 0x000fe40000000000 */
[----:B------:R-:W-:Y:S01]  /*42f0*/  @!P4 STG.E desc[UR8][R4.64+0x280], R53 ;  /* 0x000280350400c986 */ /* 0x000fe2000c101908 */
[----:B------:R-:W-:-:S03]  /*4300*/  ISETP.GE.AND P4, PT, R0, R2, PT ;  /* 0x000000020000720c */ /* 0x000fc60003f86270 */
[----:B------:R0:W-:Y:S01]  /*4310*/  @!P1 STG.E desc[UR8][R4.64+0x380], R37 ;  /* 0x0003802504009986 */ /* 0x0001e2000c101908 */
[-C--:B------:R-:W-:Y:S01]  /*4320*/  ISETP.GE.AND P1, PT, R41, R2.reuse, PT ;  /* 0x000000022900720c */ /* 0x080fe20003f26270 */
[C---:B------:R-:W-:Y:S02]  /*4330*/  VIADD R41, R8.reuse, 0x1e0 ;  /* 0x000001e008297836 */ /* 0x040fe40000000000 */
[----:B------:R-:W-:Y:S01]  /*4340*/  @!P6 STG.E desc[UR8][R4.64+0x400], R35 ;  /* 0x000400230400e986 */ /* 0x000fe2000c101908 */
[-C--:B------:R-:W-:Y:S01]  /*4350*/  ISETP.GE.AND P6, PT, R3, R2.reuse, PT ;  /* 0x000000020300720c */ /* 0x080fe20003fc6270 */
[----:B------:R-:W-:Y:S02]  /*4360*/  VIADD R3, R8, 0x200 ;  /* 0x0000020008037836 */ /* 0x000fe40000000000 */
[----:B------:R1:W-:Y:S01]  /*4370*/  @!P5 STG.E desc[UR8][R4.64+0x480], R33 ;  /* 0x000480210400d986 */ /* 0x0003e2000c101908 */
[----:B------:R-:W-:Y:S01]  /*4380*/  ISETP.GE.AND P5, PT, R41, R2, PT ;  /* 0x000000022900720c */ /* 0x000fe20003fa6270 */
[----:B------:R-:W-:-:S02]  /*4390*/  VIADD R41, R10, 0x220 ;  /* 0x000002200a297836 */ /* 0x000fc40000000000 */
[----:B------:R2:W-:Y:S01]  /*43a0*/  @!P0 STG.E desc[UR8][R4.64+0x500], R31 ;  /* 0x0005001f04008986 */ /* 0x0005e2000c101908 */
[-C--:B------:R-:W-:Y:S01]  /*43b0*/  ISETP.GE.AND P0, PT, R3, R2.reuse, PT ;  /* 0x000000020300720c */ /* 0x080fe20003f06270 */
[----:B0-----:R-:W-:Y:S02]  /*43c0*/  VIADD R37, R10, 0x240 ;  /* 0x000002400a257836 */ /* 0x001fe40000000000 */
[C---:B------:R-:W-:Y:S01]  /*43d0*/  VIADD R3, R8.reuse, 0x260 ;  /* 0x0000026008037836 */ /* 0x040fe20000000000 */
[----:B------:R2:W-:Y:S01]  /*43e0*/  @!P4 STG.E desc[UR8][R4.64+0x100], R29 ;  /* 0x0001001d0400c986 */ /* 0x0005e2000c101908 */
[-C--:B------:R-:W-:Y:S01]  /*43f0*/  ISETP.GE.AND P4, PT, R41, R2.reuse, PT ;  /* 0x000000022900720c */ /* 0x080fe20003f86270 */
[----:B-1----:R-:W-:Y:S02]  /*4400*/  VIADD R33, R8, 0x280 ;  /* 0x0000028008217836 */ /* 0x002fe40000000000 */
        /* <DEDUP_REMOVED lines=17> */
.L_x_98:
[----:B------:R-:W-:Y:S01]  /*4520*/  BSSY B1, `(.L_x_125) ;  /* 0x0000006000017945 */ /* 0x000fe20003800000 */
[----:B------:R-:W-:Y:S01]  /*4530*/  PLOP3.LUT P0, PT, P0, PT, PT, 0x8, 0x80 ;  /* 0x000000000080781c */ /* 0x000fe2000070e170 */
[----:B------:R-:W-:-:S12]  /*4540*/  IMAD.MOV.U32 R21, RZ, RZ, -0x1 ;  /* 0xffffffffff157424 */ /* 0x000fd800078e00ff */
[----:B------:R-:W-:Y:S05]  /*4550*/  WARPSYNC.COLLECTIVE R21, `(.L_x_126) ;  /* 0x0000000015087348 */ /* 0x000fea0003c00000 */
[----:B------:R-:W-:Y:S01]  /*4560*/  VOTE.ANY P0, P0 ;  /* 0x0000000000ff7806 */ /* 0x000fe20000000100 */
[----:B------:R-:W-:-:S12]  /*4570*/  ENDCOLLECTIVE ;  /* 0x000000000000791b */ /* 0x000fd80003800000 */
.L_x_126:
[----:B------:R-:W-:Y:S05]  /*4580*/  BSYNC B1 ;  /* 0x0000000000017941 */ /* 0x000fea0003800000 */
.L_x_125:
[----:B------:R-:W-:Y:S05]  /*4590*/  BRA `(.L_x_127) ;  /* 0xffffffc800787947 */ /* 0x000fea000383ffff */
.L_x_100:
[----:B------:R-:W-:Y:S01]  /*45a0*/  BSSY B1, `(.L_x_128) ;  /* 0x0000006000017945 */ /* 0x000fe20003800000 */
[----:B------:R-:W-:Y:S01]  /*45b0*/  PLOP3.LUT P0, PT, P0, PT, PT, 0x8, 0x80 ;  /* 0x000000000080781c */ /* 0x000fe2000070e170 */
[----:B------:R-:W-:-:S12]  /*45c0*/  IMAD.MOV.U32 R21, RZ, RZ, -0x1 ;  /* 0xffffffffff157424 */ /* 0x000fd800078e00ff */
[----:B------:R-:W-:Y:S05]  /*45d0*/  WARPSYNC.COLLECTIVE R21, `(.L_x_129) ;  /* 0x0000000015087348 */ /* 0x000fea0003c00000 */
[----:B------:R-:W-:Y:S01]  /*45e0*/  VOTE.ANY P0, P0 ;  /* 0x0000000000ff7806 */ /* 0x000fe20000000100 */
[----:B------:R-:W-:-:S12]  /*45f0*/  ENDCOLLECTIVE ;  /* 0x000000000000791b */ /* 0x000fd80003800000 */
.L_x_129:
[----:B------:R-:W-:Y:S05]  /*4600*/  BSYNC B1 ;  /* 0x0000000000017941 */ /* 0x000fea0003800000 */
.L_x_128:
[----:B------:R-:W-:Y:S05]  /*4610*/  BRA `(.L_x_130) ;  /* 0xffffffc800cc7947 */ /* 0x000fea000383ffff */
.L_x_102:
[----:B------:R-:W0:Y:S01]  /*4620*/  S2R R30, SR_GEMASK ;  /* 0x00000000001e7919 */ /* 0x000e220000003c00 */
[----:B------:R-:W-:Y:S01]  /*4630*/  BSSY B1, `(.L_x_131) ;  /* 0x0000006000017945 */ /* 0x000fe20003800000 */
[----:B------:R-:W-:Y:S01]  /*4640*/  PLOP3.LUT P0, PT, P0, PT, PT, 0x8, 0x80 ;  /* 0x000000000080781c */ /* 0x000fe2000070e170 */
[----:B------:R-:W-:-:S12]  /*4650*/  IMAD.MOV.U32 R21, RZ, RZ, -0x1 ;  /* 0xffffffffff157424 */ /* 0x000fd800078e00ff */
[----:B0-----:R-:W-:Y:S05]  /*4660*/  WARPSYNC.COLLECTIVE R21, `(.L_x_132) ;  /* 0x0000000015087348 */ /* 0x001fea0003c00000 */
[----:B------:R-:W-:Y:S01]  /*4670*/  VOTE.ANY R21, PT, P0 ;  /* 0x0000000000157806 */ /* 0x000fe200000e0100 */
[----:B0-----:R-:W-:Y:S06]  /*4680*/  ENDCOLLECTIVE ;  /* 0x000000000000791b */ /* 0x001fec0003800000 */
.L_x_132:
[----:B------:R-:W-:Y:S05]  /*4690*/  BSYNC B1 ;  /* 0x0000000000017941 */ /* 0x000fea0003800000 */
.L_x_131:
[----:B------:R-:W-:Y:S01]  /*46a0*/  LOP3.LUT R21, R21, 0x80000000, R30, 0xec, !PT ;  /* 0x8000000015157812 */ /* 0x000fe200078eec1e */
[----:B------:R-:W-:Y:S02]  /*46b0*/  IMAD.MOV.U32 R17, RZ, RZ, 0x1 ;  /* 0x00000001ff117424 */ /* 0x000fe400078e00ff */
[----:B------:R-:W-:Y:S02]  /*46c0*/  VIADD R41, R39, 0x2 ;  /* 0x0000000227297836 */ /* 0x000fe40000000000 */
[----:B------:R-:W-:Y:S02]  /*46d0*/  VIADD R16, R21, 0xffffffff ;  /* 0xffffffff15107836 */ /* 0x000fe40000000000 */
[C---:B------:R-:W-:Y:S02]  /*46e0*/  VIADD R43, R39.reuse, 0x4 ;  /* 0x00000004272b7836 */ /* 0x040fe40000000000 */
[----:B------:R-:W-:Y:S01]  /*46f0*/  VIADD R44, R39, 0x8 ;  /* 0x00000008272c7836 */ /* 0x000fe20000000000 */
[----:B------:R-:W-:Y:S01]  /*4700*/  LOP3.LUT R28, R21, R16, RZ, 0xc, !PT ;  /* 0x00000010151c7212 */ /* 0x000fe200078e0cff */
[----:B------:R-:W-:-:S02]  /*4710*/  IMAD.MOV.U32 R16, RZ, RZ, R27 ;  /* 0x000000ffff107224 */ /* 0x000fc400078e001b */
[----:B------:R-:W-:Y:S01]  /*4720*/  IMAD.MOV.U32 R21, RZ, RZ, -0x1 ;  /* 0xffffffffff157424 */ /* 0x000fe200078e00ff */
[----:B------:R0:W1:Y:S01]  /*4730*/  POPC R20, R28 ;  /* 0x0000001c00147309 */ /* 0x0000620000000000 */
[----:B------:R-:W-:-:S07]  /*4740*/  VIADD R45, R39, 0x10 ;  /* 0x00000010272d7836 */ /* 0x000fce0000000000 */
[----:B01----:R-:W-:Y:S05]  /*4750*/  WARPSYNC.COLLECTIVE R21, `(.L_x_133) ;  /* 0x0000000015087348 */ /* 0x003fea0003c00000 */
[----:B-1----:R1:W2:Y:S02]  /*4760*/  SHFL.DOWN P3, R22, R16, R17, R20 ;  /* 0x0800001110167389 */ /* 0x0022a40000060014 */
[----:B012---:R-:W-:Y:S05]  /*4770*/  ENDCOLLECTIVE ;  /* 0x000000000000791b */ /* 0x007fea0003800000 */
.L_x_133:
[-C--:B------:R-:W-:Y:S02]  /*4780*/  ISETP.GE.AND P0, PT, R39, R20.reuse, PT ;  /* 0x000000142700720c */ /* 0x080fe40003f06270 */
[-C--:B------:R-:W-:Y:S01]  /*4790*/  ISETP.GT.AND P2, PT, R45, R20.reuse, PT ;  /* 0x000000142d00720c */ /* 0x080fe20003f44270 */
        /* <DEDUP_REMOVED lines=8> */
.L_x_134:
        /* <DEDUP_REMOVED lines=8> */
.L_x_135:
[----:B------:R-:W-:Y:S01]  /*48a0*/  IMAD.MOV.U32 R17, RZ, RZ, 0x8 ;  /* 0x00000008ff117424 */ /* 0x000fe200078e00ff */
[----:B------:R-:W-:Y:S02]  /*48b0*/  SEL R22, R22, RZ, !P0 ;  /* 0x000000ff16167207 */ /* 0x000fe40004000000 */
[----:B------:R-:W-:-:S03]  /*48c0*/  ISETP.GT.AND P0, PT, R44, R20, PT ;  /* 0x000000142c00720c */ /* 0x000fc60003f04270 */
[----:B------:R-:W-:Y:S02]  /*48d0*/  IMAD.IADD R27, R29, 0x1, R22 ;  /* 0x000000011d1b7824 */ /* 0x000fe400078e0216 */
[----:B------:R-:W0:Y:S02]  /*48e0*/  LDC.64 R28, c[0x0][0x390] ;  /* 0x0000e400ff1c7b82 */ /* 0x000e240000000a00 */
[----:B------:R-:W-:-:S07]  /*48f0*/  IMAD.MOV.U32 R16, RZ, RZ, R27 ;  /* 0x000000ffff107224 */ /* 0x000fce00078e001b */
[----:B0-----:R-:W-:Y:S05]  /*4900*/  WARPSYNC.COLLECTIVE R21, `(.L_x_136) ;  /* 0x0000000015087348 */ /* 0x001fea0003c00000 */
[----:B------:R1:W2:Y:S02]  /*4910*/  SHFL.DOWN P3, R22, R16, R17, R20 ;  /* 0x0800001110167389 */ /* 0x0002a40000060014 */
[----:B012---:R-:W-:Y:S05]  /*4920*/  ENDCOLLECTIVE ;  /* 0x000000000000791b */ /* 0x007fea0003800000 */
.L_x_136:
[----:B------:R-:W-:Y:S01]  /*4930*/  IMAD.MOV.U32 R17, RZ, RZ, 0x10 ;  /* 0x00000010ff117424 */ /* 0x000fe200078e00ff */
[----:B------:R-:W-:Y:S02]  /*4940*/  SEL R22, R22, RZ, !P0 ;  /* 0x000000ff16167207 */ /* 0x000fe40004000000 */
[----:B------:R-:W-:-:S03]  /*4950*/  ISETP.NE.AND P0, PT, R26, 0x65, PT ;  /* 0x000000651a00780c */ /* 0x000fc60003f05270 */
[----:B------:R-:W-:-:S04]  /*4960*/  IMAD.IADD R47, R27, 0x1, R22 ;  /* 0x000000011b2f7824 */ /* 0x000fc800078e0216 */
[----:B------:R-:W-:-:S07]  /*4970*/  IMAD.MOV.U32 R16, RZ, RZ, R47 ;  /* 0x000000ffff107224 */ /* 0x000fce00078e002f */
[----:B------:R-:W-:Y:S05]  /*4980*/  WARPSYNC.COLLECTIVE R21, `(.L_x_137) ;  /* 0x0000000015087348 */ /* 0x000fea0003c00000 */
[----:B------:R0:W1:Y:S02]  /*4990*/  SHFL.DOWN P3, R22, R16, R17, R20 ;  /* 0x0800001110167389 */ /* 0x0000640000060014 */
[----:B01----:R-:W-:Y:S05]  /*49a0*/  ENDCOLLECTIVE ;  /* 0x000000000000791b */ /* 0x003fea0003800000 */
.L_x_137:
[----:B------:R-:W-:Y:S05]  /*49b0*/  WARPSYNC.COLLECTIVE R21, `(.L_x_138) ;  /* 0x0000000015087348 */ /* 0x000fea0003c00000 */
[----:B------:R-:W-:Y:S01]  /*49c0*/  VOTE.ALL P0, P0 ;  /* 0x0000000000ff7806 */ /* 0x000fe20000000000 */
[----:B------:R-:W-:-:S12]  /*49d0*/  ENDCOLLECTIVE ;  /* 0x000000000000791b */ /* 0x000fd80003800000 */
.L_x_138:
[----:B------:R-:W-:Y:S02]  /*49e0*/  IADD3 R28, P3, PT, R28, 0x100, RZ ;  /* 0x000001001c1c7810 */ /* 0x000fe40007f7e0ff */
[----:B------:R-:W-:-:S03]  /*49f0*/  SEL R22, R22, RZ, !P2 ;  /* 0x000000ff16167207 */ /* 0x000fc60005000000 */
[----:B------:R-:W-:Y:S02]  /*4a00*/  IMAD.X R3, RZ, RZ, R29, P3 ;  /* 0x000000ffff037224 */ /* 0x000fe400018e061d */
[----:B------:R-:W-:Y:S01]  /*4a10*/  IMAD.IADD R46, R47, 0x1, R22 ;  /* 0x000000012f2e7824 */ /* 0x000fe200078e0216 */
[----:B------:R-:W-:Y:S06]  /*4a20*/  BRA `(.L_x_139) ;  /* 0xffffffc800647947 */ /* 0x000fec000383ffff */
.L_x_104:
[----:B------:R-:W-:Y:S01]  /*4a30*/  BSSY B1, `(.L_x_140) ;  /* 0x0000006000017945 */ /* 0x000fe20003800000 */
[----:B------:R-:W-:Y:S01]  /*4a40*/  PLOP3.LUT P0, PT, P0, PT, PT, 0x8, 0x80 ;  /* 0x000000000080781c */ /* 0x000fe2000070e170 */
[----:B------:R-:W-:-:S12]  /*4a50*/  IMAD.MOV.U32 R21, RZ, RZ, -0x1 ;  /* 0xffffffffff157424 */ /* 0x000fd800078e00ff */
[----:B------:R-:W-:Y:S05]  /*4a60*/  WARPSYNC.COLLECTIVE R21, `(.L_x_141) ;  /* 0x0000000015087348 */ /* 0x000fea0003c00000 */
[----:B------:R-:W-:Y:S01]  /*4a70*/  VOTE.ANY P0, P0 ;  /* 0x0000000000ff7806 */ /* 0x000fe20000000100 */
[----:B------:R-:W-:-:S12]  /*4a80*/  ENDCOLLECTIVE ;  /* 0x000000000000791b */ /* 0x000fd80003800000 */
.L_x_141:
[----:B------:R-:W-:Y:S05]  /*4a90*/  BSYNC B1 ;  /* 0x0000000000017941 */ /* 0x000fea0003800000 */
.L_x_140:
[----:B------:R-:W-:Y:S05]  /*4aa0*/  BRA `(.L_x_142) ;  /* 0xffffffc800747947 */ /* 0x000fea000383ffff */
.L_x_106:
[----:B------:R-:W-:Y:S01]  /*4ab0*/  BSSY B1, `(.L_x_143) ;  /* 0x0000006000017945 */ /* 0x000fe20003800000 */
[----:B------:R-:W-:Y:S01]  /*4ac0*/  PLOP3.LUT P0, PT, P0, PT, PT, 0x8, 0x80 ;  /* 0x000000000080781c */ /* 0x000fe2000070e170 */
[----:B------:R-:W-:-:S12]  /*4ad0*/  IMAD.MOV.U32 R21, RZ, RZ, -0x1 ;  /* 0xffffffffff157424 */ /* 0x000fd800078e00ff */
[----:B------:R-:W-:Y:S05]  /*4ae0*/  WARPSYNC.COLLECTIVE R21, `(.L_x_144) ;  /* 0x0000000015087348 */ /* 0x000fea0003c00000 */
[----:B------:R-:W-:Y:S01]  /*4af0*/  VOTE.ANY P0, P0 ;  /* 0x0000000000ff7806 */ /* 0x000fe20000000100 */
[----:B------:R-:W-:-:S12]  /*4b00*/  ENDCOLLECTIVE ;  /* 0x000000000000791b */ /* 0x000fd80003800000 */
.L_x_144:
[----:B------:R-:W-:Y:S05]  /*4b10*/  BSYNC B1 ;  /* 0x0000000000017941 */ /* 0x000fea0003800000 */
.L_x_143:
[----:B------:R-:W-:Y:S05]  /*4b20*/  BRA `(.L_x_145) ;  /* 0xffffffc800c87947 */ /* 0x000fea000383ffff */
.L_x_108:
[----:B------:R-:W-:Y:S01]  /*4b30*/  BSSY B1, `(.L_x_146) ;  /* 0x0000006000017945 */ /* 0x000fe20003800000 */
[----:B------:R-:W-:Y:S01]  /*4b40*/  PLOP3.LUT P0, PT, P0, PT, PT, 0x8, 0x80 ;  /* 0x000000000080781c */ /* 0x000fe2000070e170 */
[----:B------:R-:W-:-:S12]  /*4b50*/  IMAD.MOV.U32 R21, RZ, RZ, -0x1 ;  /* 0xffffffffff157424 */ /* 0x000fd800078e00ff */
[----:B------:R-:W-:Y:S05]  /*4b60*/  WARPSYNC.COLLECTIVE R21, `(.L_x_147) ;  /* 0x0000000015087348 */ /* 0x000fea0003c00000 */
[----:B------:R-:W-:Y:S01]  /*4b70*/  VOTE.ANY R21, PT, P0 ;  /* 0x0000000000157806 */ /* 0x000fe200000e0100 */
[----:B------:R-:W-:Y:S06]  /*4b80*/  ENDCOLLECTIVE ;  /* 0x000000000000791b */ /* 0x000fec0003800000 */
.L_x_147:
[----:B------:R-:W-:Y:S05]  /*4b90*/  BSYNC B1 ;  /* 0x0000000000017941 */ /* 0x000fea0003800000 */
.L_x_146:
        /* <DEDUP_REMOVED lines=11> */
.L_x_148:
        /* <DEDUP_REMOVED lines=9> */
.L_x_149:
        /* <DEDUP_REMOVED lines=8> */
.L_x_150:
        /* <DEDUP_REMOVED lines=8> */
.L_x_151:
        /* <DEDUP_REMOVED lines=8> */
.L_x_152:
[----:B------:R-:W-:Y:S02]  /*4e60*/  SEL R22, R22, RZ, !P0 ;  /* 0x000000ff16167207 */ /* 0x000fe40004000000 */
[----:B------:R-:W-:Y:S02]  /*4e70*/  ISETP.NE.AND P0, PT, R26, 0x65, PT ;  /* 0x000000651a00780c */ /* 0x000fe40003f05270 */
[----:B------:R-:W-:-:S11]  /*4e80*/  IADD3 R46, PT, PT, R47, R22, R46 ;  /* 0x000000162f2e7210 */ /* 0x000fd60007ffe02e */
[----:B------:R-:W-:Y:S05]  /*4e90*/  WARPSYNC.COLLECTIVE R21, `(.L_x_153) ;  /* 0x0000000015087348 */ /* 0x000fea0003c00000 */
[----:B------:R-:W-:Y:S01]  /*4ea0*/  VOTE.ALL P0, P0 ;  /* 0x0000000000ff7806 */ /* 0x000fe20000000000 */
[----:B------:R-:W-:-:S12]  /*4eb0*/  ENDCOLLECTIVE ;  /* 0x000000000000791b */ /* 0x000fd80003800000 */
.L_x_153:
[----:B------:R-:W-:Y:S05]  /*4ec0*/  BRA `(.L_x_154) ;  /* 0xffffffc800607947 */ /* 0x000fea000383ffff */
.L_x_113:
[----:B------:R-:W-:Y:S01]  /*4ed0*/  BSSY B0, `(.L_x_155) ;  /* 0x0000006000007945 */ /* 0x000fe20003800000 */
[----:B------:R-:W-:Y:S01]  /*4ee0*/  PLOP3.LUT P0, PT, P0, PT, PT, 0x8, 0x80 ;  /* 0x000000000080781c */ /* 0x000fe2000070e170 */
[----:B------:R-:W-:-:S12]  /*4ef0*/  IMAD.MOV.U32 R21, RZ, RZ, -0x1 ;  /* 0xffffffffff157424 */ /* 0x000fd800078e00ff */
[----:B------:R-:W-:Y:S05]  /*4f00*/  WARPSYNC.COLLECTIVE R21, `(.L_x_156) ;  /* 0x0000000015087348 */ /* 0x000fea0003c00000 */
[----:B------:R-:W-:Y:S01]  /*4f10*/  VOTE.ANY P0, P0 ;  /* 0x0000000000ff7806 */ /* 0x000fe20000000100 */
[----:B------:R-:W-:-:S12]  /*4f20*/  ENDCOLLECTIVE ;  /* 0x000000000000791b */ /* 0x000fd80003800000 */
.L_x_156:
[----:B------:R-:W-:Y:S05]  /*4f30*/  BSYNC B0 ;  /* 0x0000000000007941 */ /* 0x000fea0003800000 */
.L_x_155:
[----:B------:R-:W-:Y:S05]  /*4f40*/  BRA `(.L_x_157) ;  /* 0xffffffe000987947 */ /* 0x000fea000383ffff */
.L_x_115:
[----:B------:R-:W-:Y:S01]  /*4f50*/  BSSY B0, `(.L_x_158) ;  /* 0x0000006000007945 */ /* 0x000fe20003800000 */
[----:B------:R-:W-:Y:S01]  /*4f60*/  PLOP3.LUT P0, PT, P0, PT, PT, 0x8, 0x80 ;  /* 0x000000000080781c */ /* 0x000fe2000070e170 */
[----:B------:R-:W-:-:S12]  /*4f70*/  IMAD.MOV.U32 R21, RZ, RZ, -0x1 ;  /* 0xffffffffff157424 */ /* 0x000fd800078e00ff */
[----:B------:R-:W-:Y:S05]  /*4f80*/  WARPSYNC.COLLECTIVE R21, `(.L_x_159) ;  /* 0x0000000015087348 */ /* 0x000fea0003c00000 */
[----:B------:R-:W-:Y:S01]  /*4f90*/  VOTE.ANY P0, P0 ;  /* 0x0000000000ff7806 */ /* 0x000fe20000000100 */
[----:B------:R-:W-:-:S12]  /*4fa0*/  ENDCOLLECTIVE ;  /* 0x000000000000791b */ /* 0x000fd80003800000 */
.L_x_159:
[----:B------:R-:W-:Y:S05]  /*4fb0*/  BSYNC B0 ;  /* 0x0000000000007941 */ /* 0x000fea0003800000 */
.L_x_158:
[----:B------:R-:W-:Y:S05]  /*4fc0*/  BRA `(.L_x_160) ;  /* 0xffffffe000ec7947 */ /* 0x000fea000383ffff */
.L_x_117:
[----:B------:R-:W0:Y:S01]  /*4fd0*/  S2R R26, SR_GEMASK ;  /* 0x00000000001a7919 */ /* 0x000e220000003c00 */
[----:B------:R-:W-:Y:S01]  /*4fe0*/  BSSY B0, `(.L_x_161) ;  /* 0x0000006000007945 */ /* 0x000fe20003800000 */
[----:B------:R-:W-:Y:S01]  /*4ff0*/  PLOP3.LUT P0, PT, P0, PT, PT, 0x8, 0x80 ;  /* 0x000000000080781c */ /* 0x000fe2000070e170 */
[----:B------:R-:W-:-:S12]  /*5000*/  IMAD.MOV.U32 R21, RZ, RZ, -0x1 ;  /* 0xffffffffff157424 */ /* 0x000fd800078e00ff */
[----:B0-----:R-:W-:Y:S05]  /*5010*/  WARPSYNC.COLLECTIVE R21, `(.L_x_162) ;  /* 0x0000000015087348 */ /* 0x001fea0003c00000 */
[----:B------:R-:W-:Y:S01]  /*5020*/  VOTE.ANY R21, PT, P0 ;  /* 0x0000000000157806 */ /* 0x000fe200000e0100 */
[----:B0-----:R-:W-:Y:S06]  /*5030*/  ENDCOLLECTIVE ;  /* 0x000000000000791b */ /* 0x001fec0003800000 */
.L_x_162:
[----:B------:R-:W-:Y:S05]  /*5040*/  BSYNC B0 ;  /* 0x0000000000007941 */ /* 0x000fea0003800000 */
.L_x_161:
[----:B------:R-:W-:Y:S01]  /*5050*/  LOP3.LUT R21, R21, 0x80000000, R26, 0xec, !PT ;  /* 0x8000000015157812 */ /* 0x000fe200078eec1a */
[----:B------:R-:W-:-:S04]  /*5060*/  IMAD.MOV.U32 R17, RZ, RZ, 0x1 ;  /* 0x00000001ff117424 */ /* 0x000fc800078e00ff */
        /* <DEDUP_REMOVED lines=8> */
.L_x_163:
[----:B------:R-:W-:Y:S01]  /*50f0*/  ISETP.GE.AND P0, PT, R38, R20, PT ;  /* 0x000000142600720c */ /* 0x000fe20003f06270 */
[----:B------:R-:W-:-:S03]  /*5100*/  IMAD.MOV.U32 R17, RZ, RZ, 0x2 ;  /* 0x00000002ff117424 */ /* 0x000fc600078e00ff */
[----:B------:R-:W-:-:S05]  /*5110*/  SEL R22, R22, RZ, !P0 ;  /* 0x000000ff16167207 */ /* 0x000fca0004000000 */
[----:B------:R-:W-:Y:S02]  /*5120*/  IMAD.IADD R43, R22, 0x1, R19 ;  /* 0x00000001162b7824 */ /* 0x000fe400078e0213 */
[----:B------:R-:W-:Y:S02]  /*5130*/  VIADD R19, R38, 0x2 ;  /* 0x0000000226137836 */ /* 0x000fe40000000000 */
[----:B------:R-:W-:-:S03]  /*5140*/  IMAD.MOV.U32 R16, RZ, RZ, R43 ;  /* 0x000000ffff107224 */ /* 0x000fc600078e002b */
[----:B------:R-:W-:Y:S01]  /*5150*/  ISETP.GT.AND P0, PT, R19, R20, PT ;  /* 0x000000141300720c */ /* 0x000fe20003f04270 */
[----:B------:R-:W-:-:S12]  /*5160*/  VIADD R19, R38, 0x4 ;  /* 0x0000000426137836 */ /* 0x000fd80000000000 */
[----:B------:R-:W-:Y:S05]  /*5170*/  WARPSYNC.COLLECTIVE R21, `(.L_x_164) ;  /* 0x0000000015087348 */ /* 0x000fea0003c00000 */
[----:B------:R0:W1:Y:S02]  /*5180*/  SHFL.DOWN P3, R22, R16, R17, R20 ;  /* 0x0800001110167389 */ /* 0x0000640000060014 */
[----:B01----:R-:W-:Y:S05]  /*5190*/  ENDCOLLECTIVE ;  /* 0x000000000000791b */ /* 0x003fea0003800000 */
.L_x_164:
[----:B------:R-:W-:Y:S01]  /*51a0*/  IMAD.MOV.U32 R17, RZ, RZ, 0x4 ;  /* 0x00000004ff117424 */ /* 0x000fe200078e00ff */
[----:B------:R-:W-:Y:S02]  /*51b0*/  SEL R22, R22, RZ, !P0 ;  /* 0x000000ff16167207 */ /* 0x000fe40004000000 */
[----:B------:R-:W-:-:S03]  /*51c0*/  ISETP.GT.AND P0, PT, R19, R20, PT ;  /* 0x000000141300720c */ /* 0x000fc60003f04270 */
[----:B------:R-:W-:Y:S02]  /*51d0*/  IMAD.IADD R45, R43, 0x1, R22 ;  /* 0x000000012b2d7824 */ /* 0x000fe400078e0216 */
[----:B------:R-:W-:Y:S02]  /*51e0*/  VIADD R43, R38, 0x8 ;  /* 0x00000008262b7836 */ /* 0x000fe40000000000 */
[----:B------:R-:W-:-:S07]  /*51f0*/  IMAD.MOV.U32 R16, RZ, RZ, R45 ;  /* 0x000000ffff107224 */ /* 0x000fce00078e002d */
[----:B------:R-:W-:Y:S05]  /*5200*/  WARPSYNC.COLLECTIVE R21, `(.L_x_165) ;  /* 0x0000000015087348 */ /* 0x000fea0003c00000 */
[----:B------:R0:W1:Y:S02]  /*5210*/  SHFL.DOWN P3, R22, R16, R17, R20 ;  /* 0x0800001110167389 */ /* 0x0000640000060014 */
[----:B01----:R-:W-:Y:S05]  /*5220*/  ENDCOLLECTIVE ;  /* 0x000000000000791b */ /* 0x003fea0003800000 */
.L_x_165:
        /* <DEDUP_REMOVED lines=9> */
.L_x_166:
[----:B------:R-:W-:Y:S01]  /*52c0*/  IMAD.MOV.U32 R17, RZ, RZ, 0x10 ;  /* 0x00000010ff117424 */ /* 0x000fe200078e00ff */
[----:B------:R-:W-:Y:S02]  /*52d0*/  SEL R22, R22, RZ, !P0 ;  /* 0x000000ff16167207 */ /* 0x000fe40004000000 */
[----:B------:R-:W-:-:S03]  /*52e0*/  ISETP.NE.AND P0, PT, R18, 0x65, PT ;  /* 0x000000651200780c */ /* 0x000fc60003f05270 */
[----:B------:R-:W-:Y:S02]  /*52f0*/  IMAD.IADD R43, R19, 0x1, R22 ;  /* 0x00000001132b7824 */ /* 0x000fe400078e0216 */
[----:B------:R-:W-:Y:S02]  /*5300*/  VIADD R19, R38, 0x10 ;  /* 0x0000001026137836 */ /* 0x000fe40000000000 */
[----:B------:R-:W-:-:S03]  /*5310*/  IMAD.MOV.U32 R16, RZ, RZ, R43 ;  /* 0x000000ffff107224 */ /* 0x000fc600078e002b */
[----:B------:R-:W-:-:S13]  /*5320*/  ISETP.GT.AND P2, PT, R19, R20, PT ;  /* 0x000000141300720c */ /* 0x000fda0003f44270 */
[----:B------:R-:W-:Y:S05]  /*5330*/  WARPSYNC.COLLECTIVE R21, `(.L_x_167) ;  /* 0x0000000015087348 */ /* 0x000fea0003c00000 */
[----:B------:R0:W1:Y:S02]  /*5340*/  SHFL.DOWN P3, R22, R16, R17, R20 ;  /* 0x0800001110167389 */ /* 0x0000640000060014 */
[----:B01----:R-:W-:Y:S05]  /*5350*/  ENDCOLLECTIVE ;  /* 0x000000000000791b */ /* 0x003fea0003800000 */
.L_x_167:
[----:B------:R-:W-:Y:S05]  /*5360*/  WARPSYNC.COLLECTIVE R21, `(.L_x_168) ;  /* 0x0000000015087348 */ /* 0x000fea0003c00000 */
[----:B------:R-:W-:Y:S01]  /*5370*/  VOTE.ALL P0, P0 ;  /* 0x0000000000ff7806 */ /* 0x000fe20000000000 */
[----:B------:R-:W-:-:S12]  /*5380*/  ENDCOLLECTIVE ;  /* 0x000000000000791b */ /* 0x000fd80003800000 */
.L_x_168:
[----:B------:R-:W-:Y:S02]  /*5390*/  IADD3 R44, P3, PT, R44, 0x100, RZ ;  /* 0x000001002c2c7810 */ /* 0x000fe40007f7e0ff */
[----:B------:R-:W-:-:S03]  /*53a0*/  SEL R22, R22, RZ, !P2 ;  /* 0x000000ff16167207 */ /* 0x000fc60005000000 */
[----:B------:R-:W-:Y:S02]  /*53b0*/  IMAD.X R45, RZ, RZ, R45, P3 ;  /* 0x000000ffff2d7224 */ /* 0x000fe400018e062d */
[----:B------:R-:W-:Y:S01]  /*53c0*/  IMAD.IADD R46, R43, 0x1, R22 ;  /* 0x000000012b2e7824 */ /* 0x000fe200078e0216 */
[----:B------:R-:W-:Y:S06]  /*53d0*/  BRA `(.L_x_169) ;  /* 0xffffffe000847947 */ /* 0x000fec000383ffff */
.L_x_119:
[----:B------:R-:W-:Y:S01]  /*53e0*/  BSSY B0, `(.L_x_170) ;  /* 0x0000006000007945 */ /* 0x000fe20003800000 */
[----:B------:R-:W-:Y:S01]  /*53f0*/  PLOP3.LUT P0, PT, P0, PT, PT, 0x8, 0x80 ;  /* 0x000000000080781c */ /* 0x000fe2000070e170 */
[----:B------:R-:W-:-:S12]  /*5400*/  IMAD.MOV.U32 R21, RZ, RZ, -0x1 ;  /* 0xffffffffff157424 */ /* 0x000fd800078e00ff */
[----:B------:R-:W-:Y:S05]  /*5410*/  WARPSYNC.COLLECTIVE R21, `(.L_x_171) ;  /* 0x0000000015087348 */ /* 0x000fea0003c00000 */
[----:B------:R-:W-:Y:S01]  /*5420*/  VOTE.ANY P0, P0 ;  /* 0x0000000000ff7806 */ /* 0x000fe20000000100 */
[----:B------:R-:W-:-:S12]  /*5430*/  ENDCOLLECTIVE ;  /* 0x000000000000791b */ /* 0x000fd80003800000 */
.L_x_171:
[----:B------:R-:W-:Y:S05]  /*5440*/  BSYNC B0 ;  /* 0x0000000000007941 */ /* 0x000fea0003800000 */
.L_x_170:
[----:B------:R-:W-:Y:S05]  /*5450*/  BRA `(.L_x_172) ;  /* 0xffffffe0008c7947 */ /* 0x000fea000383ffff */
.L_x_121:
[----:B------:R-:W-:Y:S01]  /*5460*/  BSSY B0, `(.L_x_173) ;  /* 0x0000006000007945 */ /* 0x000fe20003800000 */
[----:B------:R-:W-:Y:S01]  /*5470*/  PLOP3.LUT P0, PT, P0, PT, PT, 0x8, 0x80 ;  /* 0x000000000080781c */ /* 0x000fe2000070e170 */
[----:B------:R-:W-:-:S12]  /*5480*/  IMAD.MOV.U32 R21, RZ, RZ, -0x1 ;  /* 0xffffffffff157424 */ /* 0x000fd800078e00ff */
[----:B------:R-:W-:Y:S05]  /*5490*/  WARPSYNC.COLLECTIVE R21, `(.L_x_174) ;  /* 0x0000000015087348 */ /* 0x000fea0003c00000 */
[----:B------:R-:W-:Y:S01]  /*54a0*/  VOTE.ANY P0, P0 ;  /* 0x0000000000ff7806 */ /* 0x000fe20000000100 */
[----:B------:R-:W-:-:S12]  /*54b0*/  ENDCOLLECTIVE ;  /* 0x000000000000791b */ /* 0x000fd80003800000 */
.L_x_174:
[----:B------:R-:W-:Y:S05]  /*54c0*/  BSYNC B0 ;  /* 0x0000000000007941 */ /* 0x000fea0003800000 */
.L_x_173:
[----:B------:R-:W-:Y:S05]  /*54d0*/  BRA `(.L_x_175) ;  /* 0xffffffe000e07947 */ /* 0x000fea000383ffff */
.L_x_123:
[----:B------:R-:W-:Y:S01]  /*54e0*/  BSSY B0, `(.L_x_176) ;  /* 0x0000006000007945 */ /* 0x000fe20003800000 */
[----:B------:R-:W-:Y:S01]  /*54f0*/  PLOP3.LUT P0, PT, P0, PT, PT, 0x8, 0x80 ;  /* 0x000000000080781c */ /* 0x000fe2000070e170 */
[----:B------:R-:W-:-:S12]  /*5500*/  IMAD.MOV.U32 R21, RZ, RZ, -0x1 ;  /* 0xffffffffff157424 */ /* 0x000fd800078e00ff */
[----:B------:R-:W-:Y:S05]  /*5510*/  WARPSYNC.COLLECTIVE R21, `(.L_x_177) ;  /* 0x0000000015087348 */ /* 0x000fea0003c00000 */
[----:B------:R-:W-:Y:S01]  /*5520*/  VOTE.ANY R21, PT, P0 ;  /* 0x0000000000157806 */ /* 0x000fe200000e0100 */
[----:B------:R-:W-:Y:S06]  /*5530*/  ENDCOLLECTIVE ;  /* 0x000000000000791b */ /* 0x000fec0003800000 */
.L_x_177:
[----:B------:R-:W-:Y:S05]  /*5540*/  BSYNC B0 ;  /* 0x0000000000007941 */ /* 0x000fea0003800000 */
.L_x_176:
        /* <DEDUP_REMOVED lines=11> */
.L_x_178:
        /* <DEDUP_REMOVED lines=11> */
.L_x_179:
        /* <DEDUP_REMOVED lines=9> */
.L_x_180:
        /* <DEDUP_REMOVED lines=8> */
.L_x_181:
        /* <DEDUP_REMOVED lines=9> */
.L_x_182:
[----:B------:R-:W-:Y:S02]  /*5850*/  SEL R22, R22, RZ, !P0 ;  /* 0x000000ff16167207 */ /* 0x000fe40004000000 */
[----:B------:R-:W-:Y:S02]  /*5860*/  ISETP.NE.AND P0, PT, R18, 0x65, PT ;  /* 0x000000651200780c */ /* 0x000fe40003f05270 */
[----:B------:R-:W-:-:S11]  /*5870*/  IADD3 R46, PT, PT, R47, R22, R46 ;  /* 0x000000162f2e7210 */ /* 0x000fd60007ffe02e */
[----:B------:R-:W-:Y:S05]  /*5880*/  WARPSYNC.COLLECTIVE R21, `(.L_x_183) ;  /* 0x0000000015087348 */ /* 0x000fea0003c00000 */
[----:B------:R-:W-:Y:S01]  /*5890*/  VOTE.ALL P0, P0 ;  /* 0x0000000000ff7806 */ /* 0x000fe20000000000 */
[----:B------:R-:W-:-:S12]  /*58a0*/  ENDCOLLECTIVE ;  /* 0x000000000000791b */ /* 0x000fd80003800000 */
.L_x_183:
[----:B------:R-:W-:Y:S05]  /*58b0*/  BRA `(.L_x_184) ;  /* 0xffffffe000787947 */ /* 0x000fea000383ffff */
.L_x_185:
        /* <DEDUP_REMOVED lines=12> */
.L_x_469:


//--------------------- .text._ZN3cub18CUB_300001_SM_10006detail4scan20DeviceScanInitKernelINS0_13ScanTileStateIiLb1EEEEEvT_i --------------------------
	.section	.text._ZN3cub18CUB_300001_SM_10006detail4scan20DeviceScanInitKernelINS0_13ScanTileStateIiLb1EEEEEvT_i,"ax",@progbits
	.align	128
        .global         _ZN3cub18CUB_300001_SM_10006detail4scan20DeviceScanInitKernelINS0_13ScanTileStateIiLb1EEEEEvT_i
        .type           _ZN3cub18CUB_300001_SM_10006detail4scan20DeviceScanInitKernelINS0_13ScanTileStateIiLb1EEEEEvT_i,@function
        .size           _ZN3cub18CUB_300001_SM_10006detail4scan20DeviceScanInitKernelINS0_13ScanTileStateIiLb1EEEEEvT_i,(.L_x_470 - _ZN3cub18CUB_300001_SM_10006detail4scan20DeviceScanInitKernelINS0_13ScanTileStateIiLb1EEEEEvT_i)
        .other          _ZN3cub18CUB_300001_SM_10006detail4scan20DeviceScanInitKernelINS0_13ScanTileStateIiLb1EEEEEvT_i,@"STO_CUDA_ENTRY STV_DEFAULT"
_ZN3cub18CUB_300001_SM_10006detail4scan20DeviceScanInitKernelINS0_13ScanTileStateIiLb1EEEEEvT_i:
.text._ZN3cub18CUB_300001_SM_10006detail4scan20DeviceScanInitKernelINS0_13ScanTileStateIiLb1EEEEEvT_i:
[----:B------:R-:W-:Y:S01]  /*0000*/  LDC R1, c[0x0][0x37c] ;  /* 0x0000df00ff017b82 */ /* 0x000fe20000000800 */
[----:B------:R-:W0:Y:S07]  /*0010*/  S2R R0, SR_TID.X ;  /* 0x0000000000007919 */ /* 0x000e2e0000002100 */
[----:B------:R-:W1:Y:S01]  /*0020*/  S2UR UR6, SR_CTAID.X ;  /* 0x00000000000679c3 */ /* 0x000e620000002500 */
[----:B------:R-:W2:Y:S07]  /*0030*/  LDCU UR4, c[0x0][0x388] ;  /* 0x00007100ff0477ac */ /* 0x000eae0008000800 */
[----:B------:R-:W1:Y:S01]  /*0040*/  LDC R5, c[0x0][0x360] ;  /* 0x0000d800ff057b82 */ /* 0x000e620000000800 */
[----:B0-----:R-:W-:Y:S01]  /*0050*/  ISETP.GT.U32.AND P0, PT, R0, 0x1f, PT ;  /* 0x0000001f0000780c */ /* 0x001fe20003f04070 */
[----:B-1----:R-:W-:-:S03]  /*0060*/  IMAD R5, R5, UR6, R0 ;  /* 0x0000000605057c24 */ /* 0x002fc6000f8e0200 */
[----:B------:R-:W-:Y:S02]  /*0070*/  ISETP.NE.OR P0, PT, RZ, UR6, P0 ;  /* 0x00000006ff007c0c */ /* 0x000fe40008705670 */
[----:B--2---:R-:W-:Y:S01]  /*0080*/  ISETP.GE.AND P1, PT, R5, UR4, PT ;  /* 0x0000000405007c0c */ /* 0x004fe2000bf26270 */
[----:B------:R-:W0:-:S12]  /*0090*/  LDCU.64 UR4, c[0x0][0x358] ;  /* 0x00006b00ff0477ac */ /* 0x000e180008000a00 */
[----:B------:R-:W1:Y:S01]  /*00a0*/  @!P1 LDC.64 R2, c[0x0][0x380] ;  /* 0x0000e000ff029b82 */ /* 0x000e620000000a00 */
[----:B------:R-:W-:Y:S01]  /*00b0*/  @!P1 MOV R4, 0x63 ;  /* 0x0000006300049802 */ /* 0x000fe20000000f00 */
[----:B-1----:R-:W-:-:S04]  /*00c0*/  @!P1 IMAD.WIDE R2, R5, 0x8, R2 ;  /* 0x0000000805029825 */ /* 0x002fc800078e0202 */
[----:B------:R-:W-:-:S05]  /*00d0*/  HFMA2 R5, -RZ, RZ, 0, 0 ;  /* 0x00000000ff057431 */ /* 0x000fca00000001ff */
[----:B0-----:R0:W-:Y:S01]  /*00e0*/  @!P1 STG.E.64 desc[UR4][R2.64+0x100], R4 ;  /* 0x0001000402009986 */ /* 0x0011e2000c101b04 */
[----:B------:R-:W-:Y:S05]  /*00f0*/  @P0 EXIT ;  /* 0x000000000000094d */ /* 0x000fea0003800000 */
[----:B0-----:R-:W0:Y:S02]  /*0100*/  LDC.64 R2, c[0x0][0x380] ;  /* 0x0000e000ff027b82 */ /* 0x001e240000000a00 */
[----:B0-----:R-:W-:-:S05]  /*0110*/  IMAD.WIDE.U32 R2, R0, 0x8, R2 ;  /* 0x0000000800027825 */ /* 0x001fca00078e0002 */
[----:B------:R-:W-:Y:S01]  /*0120*/  STG.E.64 desc[UR4][R2.64], RZ ;  /* 0x000000ff02007986 */ /* 0x000fe2000c101b04 */
[----:B------:R-:W-:Y:S05]  /*0130*/  EXIT ;  /* 0x000000000000794d */ /* 0x000fea0003800000 */
.L_x_186:
        /* <DEDUP_REMOVED lines=12> */
.L_x_470:


//--------------------- .text._ZN3cub18CUB_300001_SM_10006detail11EmptyKernelIvEEvv --------------------------
	.section	.text._ZN3cub18CUB_300001_SM_10006detail11EmptyKernelIvEEvv,"ax",@progbits
	.align	128
        .global         _ZN3cub18CUB_300001_SM_10006detail11EmptyKernelIvEEvv
        .type           _ZN3cub18CUB_300001_SM_10006detail11EmptyKernelIvEEvv,@function
        .size           _ZN3cub18CUB_300001_SM_10006detail11EmptyKernelIvEEvv,(.L_x_471 - _ZN3cub18CUB_300001_SM_10006detail11EmptyKernelIvEEvv)
        .other          _ZN3cub18CUB_300001_SM_10006detail11EmptyKernelIvEEvv,@"STO_CUDA_ENTRY STV_DEFAULT"
_ZN3cub18CUB_300001_SM_10006detail11EmptyKernelIvEEvv:
.text._ZN3cub18CUB_300001_SM_10006detail11EmptyKernelIvEEvv:
[----:B------:R-:W-:Y:S01]  /*0000*/  LDC R1, c[0x0][0x37c] ;  /* 0x0000df00ff017b82 */ /* 0x000fe20000000800 */
[----:B------:R-:W-:Y:S05]  /*0010*/  EXIT ;  /* 0x000000000000794d */ /* 0x000fea0003800000 */
.L_x_187:
        /* <DEDUP_REMOVED lines=14> */
.L_x_471:


//--------------------- .text._Z18shared_BitonicSortPfPii --------------------------
	.section	.text._Z18shared_BitonicSortPfPii,"ax",@progbits
	.align	128
        .global         _Z18shared_BitonicSortPfPii
        .type           _Z18shared_BitonicSortPfPii,@function
        .size           _Z18shared_BitonicSortPfPii,(.L_x_472 - _Z18shared_BitonicSortPfPii)
        .other          _Z18shared_BitonicSortPfPii,@"STO_CUDA_ENTRY STV_DEFAULT"
_Z18shared_BitonicSortPfPii:
.text._Z18shared_BitonicSortPfPii:
[----:B------:R-:W-:Y:S08]  /*0000*/  LDC R1, c[0x0][0x37c] ;  /* 0x0000df00ff017b82 */ /* 0x000ff00000000800 */
[----:B------:R-:W0:Y:S08]  /*0010*/  LDC R10, c[0x0][0x390] ;  /* 0x0000e400ff0a7b82 */ /* 0x000e300000000800 */
[----:B------:R-:W1:Y:S01]  /*0020*/  S2UR UR6, SR_CTAID.X ;  /* 0x00000000000679c3 */ /* 0x000e620000002500 */
[----:B0-----:R-:W-:-:S05]  /*0030*/  VIADD R10, R10, 0xffffffff ;  /* 0xffffffff0a0a7836 */ /* 0x001fca0000000000 */
[----:B-1----:R-:W-:-:S13]  /*0040*/  ISETP.LE.AND P0, PT, R10, UR6, PT ;  /* 0x000000060a007c0c */ /* 0x002fda000bf03270 */
[----:B------:R-:W-:Y:S05]  /*0050*/  @P0 EXIT ;  /* 0x000000000000094d */ /* 0x000fea0003800000 */
[----:B------:R-:W0:Y:S01]  /*0060*/  S2R R8, SR_TID.X ;  /* 0x0000000000087919 */ /* 0x000e220000002100 */
[----:B------:R-:W1:Y:S01]  /*0070*/  S2UR UR5, SR_CgaCtaId ;  /* 0x00000000000579c3 */ /* 0x000e620000008800 */
[----:B------:R-:W-:Y:S01]  /*0080*/  UMOV UR4, 0x400 ;  /* 0x0000040000047882 */ /* 0x000fe20000000000 */
[----:B------:R-:W-:Y:S01]  /*0090*/  IMAD.U32 R9, RZ, RZ, UR6 ;  /* 0x00000006ff097e24 */ /* 0x000fe2000f8e00ff */
[----:B------:R-:W2:Y:S05]  /*00a0*/  LDCU.64 UR8, c[0x0][0x358] ;  /* 0x00006b00ff0877ac */ /* 0x000eaa0008000a00 */
[----:B------:R-:W3:Y:S08]  /*00b0*/  LDC.64 R4, c[0x0][0x380] ;  /* 0x0000e000ff047b82 */ /* 0x000ef00000000a00 */
[----:B------:R-:W4:Y:S01]  /*00c0*/  LDC.64 R2, c[0x0][0x388] ;  /* 0x0000e200ff027b82 */ /* 0x000f220000000a00 */
[----:B-1----:R-:W-:Y:S01]  /*00d0*/  ULEA UR4, UR5, UR4, 0x18 ;  /* 0x0000000405047291 */ /* 0x002fe2000f8ec0ff */
[----:B0-----:R-:W-:-:S05]  /*00e0*/  IMAD.SHL.U32 R0, R8, 0x4, RZ ;  /* 0x0000000408007824 */ /* 0x001fca00078e00ff */
[C---:B------:R-:W-:Y:S01]  /*00f0*/  VIADD R7, R0.reuse, UR4 ;  /* 0x0000000400077c36 */ /* 0x040fe20008000000 */
[C---:B------:R-:W-:Y:S02]  /*0100*/  LOP3.LUT R14, R0.reuse, 0xfe0, RZ, 0xc0, !PT ;  /* 0x00000fe0000e7812 */ /* 0x040fe400078ec0ff */
[C---:B------:R-:W-:Y:S02]  /*0110*/  LOP3.LUT R16, R0.reuse, 0xfc0, RZ, 0xc0, !PT ;  /* 0x00000fc000107812 */ /* 0x040fe400078ec0ff */
[C---:B------:R-:W-:Y:S01]  /*0120*/  LOP3.LUT R18, R0.reuse, 0xf80, RZ, 0xc0, !PT ;  /* 0x00000f8000127812 */ /* 0x040fe200078ec0ff */
[C---:B------:R-:W-:Y:S01]  /*0130*/  IMAD.IADD R13, R7.reuse, 0x1, R14 ;  /* 0x00000001070d7824 */ /* 0x040fe200078e020e */
        /* <DEDUP_REMOVED lines=10> */
[----:B------:R-:W-:Y:S01]  /*01e0*/  LOP3.LUT R26, R0, 0x800, RZ, 0xc0, !PT ;  /* 0x00000800001a7812 */ /* 0x000fe200078ec0ff */
[----:B------:R-:W-:-:S02]  /*01f0*/  IMAD.IADD R17, R7, 0x1, R22 ;  /* 0x0000000107117824 */ /* 0x000fc400078e0216 */
[C---:B------:R-:W-:Y:S02]  /*0200*/  IMAD.IADD R18, R7.reuse, 0x1, R24 ;  /* 0x0000000107127824 */ /* 0x040fe400078e0218 */
[----:B------:R-:W-:Y:S02]  /*0210*/  IMAD.IADD R19, R7, 0x1, R26 ;  /* 0x0000000107137824 */ /* 0x000fe400078e021a */
[----:B--23--:R-:W-:-:S07]  /*0220*/  IMAD.IADD R20, R0, 0x1, R7 ;  /* 0x0000000100147824 */ /* 0x00cfce00078e0207 */
.L_x_422:
[----:B----4-:R-:W-:-:S05]  /*0230*/  IMAD.WIDE R22, R9, 0x4, R2 ;  /* 0x0000000409167825 */ /* 0x010fca00078e0202 */
[----:B0-2---:R-:W2:Y:S04]  /*0240*/  LDG.E R7, desc[UR8][R22.64] ;  /* 0x0000000816077981 */ /* 0x005ea8000c1e1900 */
[----:B------:R-:W2:Y:S01]  /*0250*/  LDG.E R6, desc[UR8][R22.64+0x4] ;  /* 0x0000040816067981 */ /* 0x000ea2000c1e1900 */
[----:B------:R-:W-:Y:S01]  /*0260*/  BSSY.RECONVERGENT B0, `(.L_x_188) ;  /* 0x0000008000007945 */ /* 0x000fe20003800200 */
[----:B--2---:R-:W-:Y:S02]  /*0270*/  IMAD.IADD R21, R6, 0x1, -R7 ;  /* 0x0000000106157824 */ /* 0x004fe400078e0a07 */
[----:B------:R-:W-:-:S03]  /*0280*/  IMAD.IADD R7, R7, 0x1, R8 ;  /* 0x0000000107077824 */ /* 0x000fc600078e0208 */
[----:B------:R-:W-:Y:S01]  /*0290*/  ISETP.GE.U32.AND P0, PT, R8, R21, PT ;  /* 0x000000150800720c */ /* 0x000fe20003f06070 */
[----:B------:R-:W-:Y:S02]  /*02a0*/  IMAD.MOV.U32 R21, RZ, RZ, 0x7f7fffff ;  /* 0x7f7fffffff157424 */ /* 0x000fe400078e00ff */
[----:B------:R-:W-:-:S10]  /*02b0*/  IMAD.WIDE.U32 R6, R7, 0x4, R4 ;  /* 0x0000000407067825 */ /* 0x000fd400078e0004 */
[----:B------:R-:W-:Y:S05]  /*02c0*/  @P0 BRA `(.L_x_189) ;  /* 0x0000000000040947 */ /* 0x000fea0003800000 */
[----:B------:R0:W5:Y:S02]  /*02d0*/  LDG.E R21, desc[UR8][R6.64] ;  /* 0x0000000806157981 */ /* 0x000164000c1e1900 */
.L_x_189:
[----:B------:R-:W-:Y:S05]  /*02e0*/  BSYNC.RECONVERGENT B0 ;  /* 0x0000000000007941 */ /* 0x000fea0003800200 */
.L_x_188:
[----:B------:R-:W-:Y:S01]  /*02f0*/  LOP3.LUT R22, R8, 0x1, RZ, 0xc0, !PT ;  /* 0x0000000108167812 */ /* 0x000fe200078ec0ff */
[----:B-----5:R1:W-:Y:S01]  /*0300*/  STS [R0+UR4], R21 ;  /* 0x0000001500007988 */ /* 0x0203e20008000804 */
[----:B------:R-:W-:Y:S01]  /*0310*/  BSSY.RECONVERGENT B0, `(.L_x_190) ;  /* 0x000000f000007945 */ /* 0x000fe20003800200 */
[----:B------:R-:W-:Y:S01]  /*0320*/  BAR.SYNC.DEFER_BLOCKING 0x0 ;  /* 0x0000000000007b1d */ /* 0x000fe20000010000 */
[----:B------:R-:W-:-:S13]  /*0330*/  ISETP.NE.U32.AND P1, PT, R22, 0x1, PT ;  /* 0x000000011600780c */ /* 0x000fda0003f25070 */
[----:B-1----:R-:W-:Y:S05]  /*0340*/  @P1 BRA `(.L_x_191) ;  /* 0x0000000000141947 */ /* 0x002fea0003800000 */
[----:B------:R-:W-:Y:S04]  /*0350*/  LDS R21, [R20] ;  /* 0x0000000014157984 */ /* 0x000fe80000000800 */
[----:B------:R-:W1:Y:S02]  /*0360*/  LDS R22, [R20+0x4] ;  /* 0x0000040014167984 */ /* 0x000e640000000800 */
[----:B-1----:R-:W-:-:S13]  /*0370*/  FSETP.GEU.AND P1, PT, R21, R22, PT ;  /* 0x000000161500720b */ /* 0x002fda0003f2e000 */
[----:B------:R-:W-:Y:S05]  /*0380*/  @!P1 BRA `(.L_x_192) ;  /* 0x0000000000149947 */ /* 0x000fea0003800000 */
[----:B------:R-:W-:Y:S05]  /*0390*/  BRA `(.L_x_193) ;  /* 0x0000000000187947 */ /* 0x000fea0003800000 */
.L_x_191:
[----:B------:R-:W-:Y:S04]  /*03a0*/  LDS R21, [R20] ;  /* 0x0000000014157984 */ /* 0x000fe80000000800 */
[----:B------:R-:W1:Y:S02]  /*03b0*/  LDS R22, [R20+0x4] ;  /* 0x0000040014167984 */ /* 0x000e640000000800 */
[----:B-1----:R-:W-:-:S13]  /*03c0*/  FSETP.GT.AND P1, PT, R21, R22, PT ;  /* 0x000000161500720b */ /* 0x002fda0003f24000 */
[----:B------:R-:W-:Y:S05]  /*03d0*/  @!P1 BRA `(.L_x_193) ;  /* 0x0000000000089947 */ /* 0x000fea0003800000 */
.L_x_192:
[----:B------:R1:W-:Y:S04]  /*03e0*/  STS [R20], R22 ;  /* 0x0000001614007388 */ /* 0x0003e80000000800 */
[----:B------:R1:W-:Y:S02]  /*03f0*/  STS [R20+0x4], R21 ;  /* 0x0000041514007388 */ /* 0x0003e40000000800 */
.L_x_193:
[----:B------:R-:W-:Y:S05]  /*0400*/  BSYNC.RECONVERGENT B0 ;  /* 0x0000000000007941 */ /* 0x000fea0003800200 */
.L_x_190:
[----:B------:R-:W-:Y:S08]  /*0410*/  BAR.SYNC.DEFER_BLOCKING 0x0 ;  /* 0x0000000000007b1d */ /* 0x000ff00000010000 */
[----:B------:R-:W-:Y:S01]  /*0420*/  BAR.SYNC.DEFER_BLOCKING 0x0 ;  /* 0x0000000000007b1d */ /* 0x000fe20000010000 */
[----:B------:R-:W-:-:S05]  /*0430*/  LOP3.LUT P1, RZ, R8, 0x2, RZ, 0xc0, !PT ;  /* 0x0000000208ff7812 */ /* 0x000fca000782c0ff */
[----:B------:R-:W-:Y:S08]  /*0440*/  BSSY.RECONVERGENT B0, `(.L_x_194) ;  /* 0x000000d000007945 */ /* 0x000ff00003800200 */
[----:B------:R-:W-:Y:S05]  /*0450*/  @!P1 BRA `(.L_x_195) ;  /* 0x0000000000149947 */ /* 0x000fea0003800000 */
[----:B-1----:R-:W-:Y:S04]  /*0460*/  LDS R22, [R11] ;  /* 0x000000000b167984 */ /* 0x002fe80000000800 */
[----:B------:R-:W1:Y:S02]  /*0470*/  LDS R21, [R11+0x8] ;  /* 0x000008000b157984 */ /* 0x000e640000000800 */
[----:B-1----:R-:W-:-:S13]  /*0480*/  FSETP.GEU.AND P2, PT, R22, R21, PT ;  /* 0x000000151600720b */ /* 0x002fda0003f4e000 */
[----:B------:R-:W-:Y:S05]  /*0490*/  @!P2 BRA `(.L_x_196) ;  /* 0x000000000014a947 */ /* 0x000fea0003800000 */
[----:B------:R-:W-:Y:S05]  /*04a0*/  BRA `(.L_x_197) ;  /* 0x0000000000187947 */ /* 0x000fea0003800000 */
.L_x_195:
[----:B-1----:R-:W-:Y:S04]  /*04b0*/  LDS R22, [R11] ;  /* 0x000000000b167984 */ /* 0x002fe80000000800 */
[----:B------:R-:W1:Y:S02]  /*04c0*/  LDS R21, [R11+0x8] ;  /* 0x000008000b157984 */ /* 0x000e640000000800 */
[----:B-1----:R-:W-:-:S13]  /*04d0*/  FSETP.GT.AND P2, PT, R22, R21, PT ;  /* 0x000000151600720b */ /* 0x002fda0003f44000 */
[----:B------:R-:W-:Y:S05]  /*04e0*/  @!P2 BRA `(.L_x_197) ;  /* 0x000000000008a947 */ /* 0x000fea0003800000 */
.L_x_196:
[----:B------:R1:W-:Y:S04]  /*04f0*/  STS [R11], R21 ;  /* 0x000000150b007388 */ /* 0x0003e80000000800 */
[----:B------:R1:W-:Y:S02]  /*0500*/  STS [R11+0x8], R22 ;  /* 0x000008160b007388 */ /* 0x0003e40000000800 */
.L_x_197:
[----:B------:R-:W-:Y:S05]  /*0510*/  BSYNC.RECONVERGENT B0 ;  /* 0x0000000000007941 */ /* 0x000fea0003800200 */
.L_x_194:
[----:B------:R-:W-:Y:S06]  /*0520*/  BAR.SYNC.DEFER_BLOCKING 0x0 ;  /* 0x0000000000007b1d */ /* 0x000fec0000010000 */
[----:B------:R-:W-:Y:S04]  /*0530*/  BSSY.RECONVERGENT B0, `(.L_x_198) ;  /* 0x000000d000007945 */ /* 0x000fe80003800200 */
[----:B------:R-:W-:Y:S05]  /*0540*/  @!P1 BRA `(.L_x_199) ;  /* 0x0000000000149947 */ /* 0x000fea0003800000 */
[----:B-1----:R-:W-:Y:S04]  /*0550*/  LDS R21, [R20] ;  /* 0x0000000014157984 */ /* 0x002fe80000000800 */
[----:B------:R-:W1:Y:S02]  /*0560*/  LDS R22, [R20+0x4] ;  /* 0x0000040014167984 */ /* 0x000e640000000800 */
[----:B-1----:R-:W-:-:S13]  /*0570*/  FSETP.GEU.AND P1, PT, R21, R22, PT ;  /* 0x000000161500720b */ /* 0x002fda0003f2e000 */
[----:B------:R-:W-:Y:S05]  /*0580*/  @!P1 BRA `(.L_x_200) ;  /* 0x0000000000149947 */ /* 0x000fea0003800000 */
[----:B------:R-:W-:Y:S05]  /*0590*/  BRA `(.L_x_201) ;  /* 0x0000000000187947 */ /* 0x000fea0003800000 */
.L_x_199:
[----:B-1----:R-:W-:Y:S04]  /*05a0*/  LDS R21, [R20] ;  /* 0x0000000014157984 */ /* 0x002fe80000000800 */
[----:B------:R-:W1:Y:S02]  /*05b0*/  LDS R22, [R20+0x4] ;  /* 0x0000040014167984 */ /* 0x000e640000000800 */
[----:B-1----:R-:W-:-:S13]  /*05c0*/  FSETP.GT.AND P1, PT, R21, R22, PT ;  /* 0x000000161500720b */ /* 0x002fda0003f24000 */
[----:B------:R-:W-:Y:S05]  /*05d0*/  @!P1 BRA `(.L_x_201) ;  /* 0x0000000000089947 */ /* 0x000fea0003800000 */
.L_x_200:
[----:B------:R1:W-:Y:S04]  /*05e0*/  STS [R20], R22 ;  /* 0x0000001614007388 */ /* 0x0003e80000000800 */
[----:B------:R1:W-:Y:S02]  /*05f0*/  STS [R20+0x4], R21 ;  /* 0x0000041514007388 */ /* 0x0003e40000000800 */
.L_x_201:
[----:B------:R-:W-:Y:S05]  /*0600*/  BSYNC.RECONVERGENT B0 ;  /* 0x0000000000007941 */ /* 0x000fea0003800200 */
.L_x_198:
        /* <DEDUP_REMOVED lines=10> */
.L_x_203:
[----:B-1----:R-:W-:Y:S04]  /*06b0*/  LDS R21, [R12] ;  /* 0x000000000c157984 */ /* 0x002fe80000000800 */
[----:B------:R-:W1:Y:S02]  /*06c0*/  LDS R22, [R12+0x10] ;  /* 0x000010000c167984 */ /* 0x000e640000000800 */
[----:B-1----:R-:W-:-:S13]  /*06d0*/  FSETP.GT.AND P2, PT, R21, R22, PT ;  /* 0x000000161500720b */ /* 0x002fda0003f44000 */
[----:B------:R-:W-:Y:S05]  /*06e0*/  @!P2 BRA `(.L_x_205) ;  /* 0x000000000008a947 */ /* 0x000fea0003800000 */
.L_x_204:
[----:B------:R1:W-:Y:S04]  /*06f0*/  STS [R12], R22 ;  /* 0x000000160c007388 */ /* 0x0003e80000000800 */
[----:B------:R1:W-:Y:S02]  /*0700*/  STS [R12+0x10], R21 ;  /* 0x000010150c007388 */ /* 0x0003e40000000800 */
.L_x_205:
[----:B------:R-:W-:Y:S05]  /*0710*/  BSYNC.RECONVERGENT B0 ;  /* 0x0000000000007941 */ /* 0x000fea0003800200 */
.L_x_202:
        /* <DEDUP_REMOVED lines=8> */
.L_x_207:
[----:B-1----:R-:W-:Y:S04]  /*07a0*/  LDS R22, [R11] ;  /* 0x000000000b167984 */ /* 0x002fe80000000800 */
[----:B------:R-:W1:Y:S02]  /*07b0*/  LDS R21, [R11+0x8] ;  /* 0x000008000b157984 */ /* 0x000e640000000800 */
[----:B-1----:R-:W-:-:S13]  /*07c0*/  FSETP.GT.AND P2, PT, R22, R21, PT ;  /* 0x000000151600720b */ /* 0x002fda0003f44000 */
[----:B------:R-:W-:Y:S05]  /*07d0*/  @!P2 BRA `(.L_x_209) ;  /* 0x000000000008a947 */ /* 0x000fea0003800000 */
.L_x_208:
[----:B------:R1:W-:Y:S04]  /*07e0*/  STS [R11], R21 ;  /* 0x000000150b007388 */ /* 0x0003e80000000800 */
[----:B------:R1:W-:Y:S02]  /*07f0*/  STS [R11+0x8], R22 ;  /* 0x000008160b007388 */ /* 0x0003e40000000800 */
.L_x_209:
[----:B------:R-:W-:Y:S05]  /*0800*/  BSYNC.RECONVERGENT B0 ;  /* 0x0000000000007941 */ /* 0x000fea0003800200 */
.L_x_206:
        /* <DEDUP_REMOVED lines=8> */
.L_x_211:
[----:B-1----:R-:W-:Y:S04]  /*0890*/  LDS R21, [R20] ;  /* 0x0000000014157984 */ /* 0x002fe80000000800 */
[----:B------:R-:W1:Y:S02]  /*08a0*/  LDS R22, [R20+0x4] ;  /* 0x0000040014167984 */ /* 0x000e640000000800 */
[----:B-1----:R-:W-:-:S13]  /*08b0*/  FSETP.GT.AND P1, PT, R21, R22, PT ;  /* 0x000000161500720b */ /* 0x002fda0003f24000 */
[----:B------:R-:W-:Y:S05]  /*08c0*/  @!P1 BRA `(.L_x_213) ;  /* 0x0000000000089947 */ /* 0x000fea0003800000 */
.L_x_212:
[----:B------:R1:W-:Y:S04]  /*08d0*/  STS [R20], R22 ;  /* 0x0000001614007388 */ /* 0x0003e80000000800 */
[----:B------:R1:W-:Y:S02]  /*08e0*/  STS [R20+0x4], R21 ;  /* 0x0000041514007388 */ /* 0x0003e40000000800 */
.L_x_213:
[----:B------:R-:W-:Y:S05]  /*08f0*/  BSYNC.RECONVERGENT B0 ;  /* 0x0000000000007941 */ /* 0x000fea0003800200 */
.L_x_210:
        /* <DEDUP_REMOVED lines=10> */
.L_x_215:
[----:B-1----:R-:W-:Y:S04]  /*09a0*/  LDS R22, [R13] ;  /* 0x000000000d167984 */ /* 0x002fe80000000800 */
[----:B------:R-:W1:Y:S02]  /*09b0*/  LDS R21, [R13+0x20] ;  /* 0x000020000d157984 */ /* 0x000e640000000800 */
[----:B-1----:R-:W-:-:S13]  /*09c0*/  FSETP.GT.AND P2, PT, R22, R21, PT ;  /* 0x000000151600720b */ /* 0x002fda0003f44000 */
[----:B------:R-:W-:Y:S05]  /*09d0*/  @!P2 BRA `(.L_x_217) ;  /* 0x000000000008a947 */ /* 0x000fea0003800000 */
.L_x_216:
[----:B------:R1:W-:Y:S04]  /*09e0*/  STS [R13], R21 ;  /* 0x000000150d007388 */ /* 0x0003e80000000800 */
[----:B------:R1:W-:Y:S02]  /*09f0*/  STS [R13+0x20], R22 ;  /* 0x000020160d007388 */ /* 0x0003e40000000800 */
.L_x_217:
[----:B------:R-:W-:Y:S05]  /*0a00*/  BSYNC.RECONVERGENT B0 ;  /* 0x0000000000007941 */ /* 0x000fea0003800200 */
.L_x_214:
        /* <DEDUP_REMOVED lines=8> */
.L_x_219:
[----:B-1----:R-:W-:Y:S04]  /*0a90*/  LDS R21, [R12] ;  /* 0x000000000c157984 */ /* 0x002fe80000000800 */
[----:B------:R-:W1:Y:S02]  /*0aa0*/  LDS R22, [R12+0x10] ;  /* 0x000010000c167984 */ /* 0x000e640000000800 */
[----:B-1----:R-:W-:-:S13]  /*0ab0*/  FSETP.GT.AND P2, PT, R21, R22, PT ;  /* 0x000000161500720b */ /* 0x002fda0003f44000 */
[----:B------:R-:W-:Y:S05]  /*0ac0*/  @!P2 BRA `(.L_x_221) ;  /* 0x000000000008a947 */ /* 0x000fea0003800000 */
.L_x_220:
[----:B------:R1:W-:Y:S04]  /*0ad0*/  STS [R12], R22 ;  /* 0x000000160c007388 */ /* 0x0003e80000000800 */
[----:B------:R1:W-:Y:S02]  /*0ae0*/  STS [R12+0x10], R21 ;  /* 0x000010150c007388 */ /* 0x0003e40000000800 */
.L_x_221:
[----:B------:R-:W-:Y:S05]  /*0af0*/  BSYNC.RECONVERGENT B0 ;  /* 0x0000000000007941 */ /* 0x000fea0003800200 */
.L_x_218:
        /* <DEDUP_REMOVED lines=8> */
.L_x_223:
[----:B-1----:R-:W-:Y:S04]  /*0b80*/  LDS R22, [R11] ;  /* 0x000000000b167984 */ /* 0x002fe80000000800 */
[----:B------:R-:W1:Y:S02]  /*0b90*/  LDS R21, [R11+0x8] ;  /* 0x000008000b157984 */ /* 0x000e640000000800 */
[----:B-1----:R-:W-:-:S13]  /*0ba0*/  FSETP.GT.AND P2, PT, R22, R21, PT ;  /* 0x000000151600720b */ /* 0x002fda0003f44000 */
[----:B------:R-:W-:Y:S05]  /*0bb0*/  @!P2 BRA `(.L_x_225) ;  /* 0x000000000008a947 */ /* 0x000fea0003800000 */
.L_x_224:
[----:B------:R1:W-:Y:S04]  /*0bc0*/  STS [R11], R21 ;  /* 0x000000150b007388 */ /* 0x0003e80000000800 */
[----:B------:R1:W-:Y:S02]  /*0bd0*/  STS [R11+0x8], R22 ;  /* 0x000008160b007388 */ /* 0x0003e40000000800 */
.L_x_225:
[----:B------:R-:W-:Y:S05]  /*0be0*/  BSYNC.RECONVERGENT B0 ;  /* 0x0000000000007941 */ /* 0x000fea0003800200 */
.L_x_222:
        /* <DEDUP_REMOVED lines=8> */
.L_x_227:
[----:B-1----:R-:W-:Y:S04]  /*0c70*/  LDS R21, [R20] ;  /* 0x0000000014157984 */ /* 0x002fe80000000800 */
[----:B------:R-:W1:Y:S02]  /*0c80*/  LDS R22, [R20+0x4] ;  /* 0x0000040014167984 */ /* 0x000e640000000800 */
[----:B-1----:R-:W-:-:S13]  /*0c90*/  FSETP.GT.AND P1, PT, R21, R22, PT ;  /* 0x000000161500720b */ /* 0x002fda0003f24000 */
[----:B------:R-:W-:Y:S05]  /*0ca0*/  @!P1 BRA `(.L_x_229) ;  /* 0x0000000000089947 */ /* 0x000fea0003800000 */
.L_x_228:
[----:B------:R1:W-:Y:S04]  /*0cb0*/  STS [R20], R22 ;  /* 0x0000001614007388 */ /* 0x0003e80000000800 */
[----:B------:R1:W-:Y:S02]  /*0cc0*/  STS [R20+0x4], R21 ;  /* 0x0000041514007388 */ /* 0x0003e40000000800 */
.L_x_229:
[----:B------:R-:W-:Y:S05]  /*0cd0*/  BSYNC.RECONVERGENT B0 ;  /* 0x0000000000007941 */ /* 0x000fea0003800200 */
.L_x_226:
        /* <DEDUP_REMOVED lines=10> */
.L_x_231:
[----:B-1----:R-:W-:Y:S04]  /*0d80*/  LDS R21, [R14] ;  /* 0x000000000e157984 */ /* 0x002fe80000000800 */
[----:B------:R-:W1:Y:S02]  /*0d90*/  LDS R22, [R14+0x40] ;  /* 0x000040000e167984 */ /* 0x000e640000000800 */
[----:B-1----:R-:W-:-:S13]  /*0da0*/  FSETP.GT.AND P2, PT, R21, R22, PT ;  /* 0x000000161500720b */ /* 0x002fda0003f44000 */
[----:B------:R-:W-:Y:S05]  /*0db0*/  @!P2 BRA `(.L_x_233) ;  /* 0x000000000008a947 */ /* 0x000fea0003800000 */
.L_x_232:
[----:B------:R1:W-:Y:S04]  /*0dc0*/  STS [R14], R22 ;  /* 0x000000160e007388 */ /* 0x0003e80000000800 */
[----:B------:R1:W-:Y:S02]  /*0dd0*/  STS [R14+0x40], R21 ;  /* 0x000040150e007388 */ /* 0x0003e40000000800 */
.L_x_233:
[----:B------:R-:W-:Y:S05]  /*0de0*/  BSYNC.RECONVERGENT B0 ;  /* 0x0000000000007941 */ /* 0x000fea0003800200 */
.L_x_230:
        /* <DEDUP_REMOVED lines=8> */
.L_x_235:
[----:B-1----:R-:W-:Y:S04]  /*0e70*/  LDS R22, [R13] ;  /* 0x000000000d167984 */ /* 0x002fe80000000800 */
[----:B------:R-:W1:Y:S02]  /*0e80*/  LDS R21, [R13+0x20] ;  /* 0x000020000d157984 */ /* 0x000e640000000800 */
[----:B-1----:R-:W-:-:S13]  /*0e90*/  FSETP.GT.AND P2, PT, R22, R21, PT ;  /* 0x000000151600720b */ /* 0x002fda0003f44000 */
[----:B------:R-:W-:Y:S05]  /*0ea0*/  @!P2 BRA `(.L_x_237) ;  /* 0x000000000008a947 */ /* 0x000fea0003800000 */
.L_x_236:
[----:B------:R1:W-:Y:S04]  /*0eb0*/  STS [R13], R21 ;  /* 0x000000150d007388 */ /* 0x0003e80000000800 */
[----:B------:R1:W-:Y:S02]  /*0ec0*/  STS [R13+0x20], R22 ;  /* 0x000020160d007388 */ /* 0x0003e40000000800 */
.L_x_237:
[----:B------:R-:W-:Y:S05]  /*0ed0*/  BSYNC.RECONVERGENT B0 ;  /* 0x0000000000007941 */ /* 0x000fea0003800200 */
.L_x_234:
        /* <DEDUP_REMOVED lines=8> */
.L_x_239:
[----:B-1----:R-:W-:Y:S04]  /*0f60*/  LDS R21, [R12] ;  /* 0x000000000c157984 */ /* 0x002fe80000000800 */
[----:B------:R-:W1:Y:S02]  /*0f70*/  LDS R22, [R12+0x10] ;  /* 0x000010000c167984 */ /* 0x000e640000000800 */
[----:B-1----:R-:W-:-:S13]  /*0f80*/  FSETP.GT.AND P2, PT, R21, R22, PT ;  /* 0x000000161500720b */ /* 0x002fda0003f44000 */
[----:B------:R-:W-:Y:S05]  /*0f90*/  @!P2 BRA `(.L_x_241) ;  /* 0x000000000008a947 */ /* 0x000fea0003800000 */
.L_x_240:
[----:B------:R1:W-:Y:S04]  /*0fa0*/  STS [R12], R22 ;  /* 0x000000160c007388 */ /* 0x0003e80000000800 */
[----:B------:R1:W-:Y:S02]  /*0fb0*/  STS [R12+0x10], R21 ;  /* 0x000010150c007388 */ /* 0x0003e40000000800 */
.L_x_241:
[----:B------:R-:W-:Y:S05]  /*0fc0*/  BSYNC.RECONVERGENT B0 ;  /* 0x0000000000007941 */ /* 0x000fea0003800200 */
.L_x_238:
        /* <DEDUP_REMOVED lines=8> */
.L_x_243:
[----:B-1----:R-:W-:Y:S04]  /*1050*/  LDS R22, [R11] ;  /* 0x000000000b167984 */ /* 0x002fe80000000800 */
[----:B------:R-:W1:Y:S02]  /*1060*/  LDS R21, [R11+0x8] ;  /* 0x000008000b157984 */ /* 0x000e640000000800 */
[----:B-1----:R-:W-:-:S13]  /*1070*/  FSETP.GT.AND P2, PT, R22, R21, PT ;  /* 0x000000151600720b */ /* 0x002fda0003f44000 */
[----:B------:R-:W-:Y:S05]  /*1080*/  @!P2 BRA `(.L_x_245) ;  /* 0x000000000008a947 */ /* 0x000fea0003800000 */
.L_x_244:
[----:B------:R1:W-:Y:S04]  /*1090*/  STS [R11], R21 ;  /* 0x000000150b007388 */ /* 0x0003e80000000800 */
[----:B------:R1:W-:Y:S02]  /*10a0*/  STS [R11+0x8], R22 ;  /* 0x000008160b007388 */ /* 0x0003e40000000800 */
.L_x_245:
[----:B------:R-:W-:Y:S05]  /*10b0*/  BSYNC.RECONVERGENT B0 ;  /* 0x0000000000007941 */ /* 0x000fea0003800200 */
.L_x_242:
        /* <DEDUP_REMOVED lines=8> */
.L_x_247:
[----:B-1----:R-:W-:Y:S04]  /*1140*/  LDS R21, [R20] ;  /* 0x0000000014157984 */ /* 0x002fe80000000800 */
[----:B------:R-:W1:Y:S02]  /*1150*/  LDS R22, [R20+0x4] ;  /* 0x0000040014167984 */ /* 0x000e640000000800 */
[----:B-1----:R-:W-:-:S13]  /*1160*/  FSETP.GT.AND P1, PT, R21, R22, PT ;  /* 0x000000161500720b */ /* 0x002fda0003f24000 */
[----:B------:R-:W-:Y:S05]  /*1170*/  @!P1 BRA `(.L_x_249) ;  /* 0x0000000000089947 */ /* 0x000fea0003800000 */
.L_x_248:
[----:B------:R1:W-:Y:S04]  /*1180*/  STS [R20], R22 ;  /* 0x0000001614007388 */ /* 0x0003e80000000800 */
[----:B------:R1:W-:Y:S02]  /*1190*/  STS [R20+0x4], R21 ;  /* 0x0000041514007388 */ /* 0x0003e40000000800 */
.L_x_249:
[----:B------:R-:W-:Y:S05]  /*11a0*/  BSYNC.RECONVERGENT B0 ;  /* 0x0000000000007941 */ /* 0x000fea0003800200 */
.L_x_246:
        /* <DEDUP_REMOVED lines=10> */
.L_x_251:
[----:B-1----:R-:W-:Y:S04]  /*1250*/  LDS R22, [R15] ;  /* 0x000000000f167984 */ /* 0x002fe80000000800 */
[----:B------:R-:W1:Y:S02]  /*1260*/  LDS R21, [R15+0x80] ;  /* 0x000080000f157984 */ /* 0x000e640000000800 */
[----:B-1----:R-:W-:-:S13]  /*1270*/  FSETP.GT.AND P2, PT, R22, R21, PT ;  /* 0x000000151600720b */ /* 0x002fda0003f44000 */
[----:B------:R-:W-:Y:S05]  /*1280*/  @!P2 BRA `(.L_x_253) ;  /* 0x000000000008a947 */ /* 0x000fea0003800000 */
.L_x_252:
[----:B------:R1:W-:Y:S04]  /*1290*/  STS [R15], R21 ;  /* 0x000000150f007388 */ /* 0x0003e80000000800 */
[----:B------:R1:W-:Y:S02]  /*12a0*/  STS [R15+0x80], R22 ;  /* 0x000080160f007388 */ /* 0x0003e40000000800 */
.L_x_253:
[----:B------:R-:W-:Y:S05]  /*12b0*/  BSYNC.RECONVERGENT B0 ;  /* 0x0000000000007941 */ /* 0x000fea0003800200 */
.L_x_250:
        /* <DEDUP_REMOVED lines=8> */
.L_x_255:
[----:B-1----:R-:W-:Y:S04]  /*1340*/  LDS R21, [R14] ;  /* 0x000000000e157984 */ /* 0x002fe80000000800 */
[----:B------:R-:W1:Y:S02]  /*1350*/  LDS R22, [R14+0x40] ;  /* 0x000040000e167984 */ /* 0x000e640000000800 */
[----:B-1----:R-:W-:-:S13]  /*1360*/  FSETP.GT.AND P2, PT, R21, R22, PT ;  /* 0x000000161500720b */ /* 0x002fda0003f44000 */
[----:B------:R-:W-:Y:S05]  /*1370*/  @!P2 BRA `(.L_x_257) ;  /* 0x000000000008a947 */ /* 0x000fea0003800000 */
.L_x_256:
[----:B------:R1:W-:Y:S04]  /*1380*/  STS [R14], R22 ;  /* 0x000000160e007388 */ /* 0x0003e80000000800 */
[----:B------:R1:W-:Y:S02]  /*1390*/  STS [R14+0x40], R21 ;  /* 0x000040150e007388 */ /* 0x0003e40000000800 */
.L_x_257:
[----:B------:R-:W-:Y:S05]  /*13a0*/  BSYNC.RECONVERGENT B0 ;  /* 0x0000000000007941 */ /* 0x000fea0003800200 */
.L_x_254:
        /* <DEDUP_REMOVED lines=8> */
.L_x_259:
[----:B-1----:R-:W-:Y:S04]  /*1430*/  LDS R22, [R13] ;  /* 0x000000000d167984 */ /* 0x002fe80000000800 */
[----:B------:R-:W1:Y:S02]  /*1440*/  LDS R21, [R13+0x20] ;  /* 0x000020000d157984 */ /* 0x000e640000000800 */
[----:B-1----:R-:W-:-:S13]  /*1450*/  FSETP.GT.AND P2, PT, R22, R21, PT ;  /* 0x000000151600720b */ /* 0x002fda0003f44000 */
[----:B------:R-:W-:Y:S05]  /*1460*/  @!P2 BRA `(.L_x_261) ;  /* 0x000000000008a947 */ /* 0x000fea0003800000 */
.L_x_260:
[----:B------:R1:W-:Y:S04]  /*1470*/  STS [R13], R21 ;  /* 0x000000150d007388 */ /* 0x0003e80000000800 */
[----:B------:R1:W-:Y:S02]  /*1480*/  STS [R13+0x20], R22 ;  /* 0x000020160d007388 */ /* 0x0003e40000000800 */
.L_x_261:
[----:B------:R-:W-:Y:S05]  /*1490*/  BSYNC.RECONVERGENT B0 ;  /* 0x0000000000007941 */ /* 0x000fea0003800200 */
.L_x_258:
        /* <DEDUP_REMOVED lines=8> */
.L_x_263:
[----:B-1----:R-:W-:Y:S04]  /*1520*/  LDS R21, [R12] ;  /* 0x000000000c157984 */ /* 0x002fe80000000800 */
[----:B------:R-:W1:Y:S02]  /*1530*/  LDS R22, [R12+0x10] ;  /* 0x000010000c167984 */ /* 0x000e640000000800 */
[----:B-1----:R-:W-:-:S13]  /*1540*/  FSETP.GT.AND P2, PT, R21, R22, PT ;  /* 0x000000161500720b */ /* 0x002fda0003f44000 */
[----:B------:R-:W-:Y:S05]  /*1550*/  @!P2 BRA `(.L_x_265) ;  /* 0x000000000008a947 */ /* 0x000fea0003800000 */
.L_x_264:
[----:B------:R1:W-:Y:S04]  /*1560*/  STS [R12], R22 ;  /* 0x000000160c007388 */ /* 0x0003e80000000800 */
[----:B------:R1:W-:Y:S02]  /*1570*/  STS [R12+0x10], R21 ;  /* 0x000010150c007388 */ /* 0x0003e40000000800 */
.L_x_265:
[----:B------:R-:W-:Y:S05]  /*1580*/  BSYNC.RECONVERGENT B0 ;  /* 0x0000000000007941 */ /* 0x000fea0003800200 */
.L_x_262:
        /* <DEDUP_REMOVED lines=8> */
.L_x_267:
[----:B-1----:R-:W-:Y:S04]  /*1610*/  LDS R22, [R11] ;  /* 0x000000000b167984 */ /* 0x002fe80000000800 */
[----:B------:R-:W1:Y:S02]  /*1620*/  LDS R21, [R11+0x8] ;  /* 0x000008000b157984 */ /* 0x000e640000000800 */
[----:B-1----:R-:W-:-:S13]  /*1630*/  FSETP.GT.AND P2, PT, R22, R21, PT ;  /* 0x000000151600720b */ /* 0x002fda0003f44000 */
[----:B------:R-:W-:Y:S05]  /*1640*/  @!P2 BRA `(.L_x_269) ;  /* 0x000000000008a947 */ /* 0x000fea0003800000 */
.L_x_268:
[----:B------:R1:W-:Y:S04]  /*1650*/  STS [R11], R21 ;  /* 0x000000150b007388 */ /* 0x0003e80000000800 */
[----:B------:R1:W-:Y:S02]  /*1660*/  STS [R11+0x8], R22 ;  /* 0x000008160b007388 */ /* 0x0003e40000000800 */
.L_x_269:
[----:B------:R-:W-:Y:S05]  /*1670*/  BSYNC.RECONVERGENT B0 ;  /* 0x0000000000007941 */ /* 0x000fea0003800200 */
.L_x_266:
        /* <DEDUP_REMOVED lines=8> */
.L_x_271:
[----:B-1----:R-:W-:Y:S04]  /*1700*/  LDS R21, [R20] ;  /* 0x0000000014157984 */ /* 0x002fe80000000800 */
[----:B------:R-:W1:Y:S02]  /*1710*/  LDS R22, [R20+0x4] ;  /* 0x0000040014167984 */ /* 0x000e640000000800 */
[----:B-1----:R-:W-:-:S13]  /*1720*/  FSETP.GT.AND P1, PT, R21, R22, PT ;  /* 0x000000161500720b */ /* 0x002fda0003f24000 */
[----:B------:R-:W-:Y:S05]  /*1730*/  @!P1 BRA `(.L_x_273) ;  /* 0x0000000000089947 */ /* 0x000fea0003800000 */
.L_x_272:
[----:B------:R1:W-:Y:S04]  /*1740*/  STS [R20], R22 ;  /* 0x0000001614007388 */ /* 0x0003e80000000800 */
[----:B------:R1:W-:Y:S02]  /*1750*/  STS [R20+0x4], R21 ;  /* 0x0000041514007388 */ /* 0x0003e40000000800 */
.L_x_273:
[----:B------:R-:W-:Y:S05]  /*1760*/  BSYNC.RECONVERGENT B0 ;  /* 0x0000000000007941 */ /* 0x000fea0003800200 */
.L_x_270:
        /* <DEDUP_REMOVED lines=10> */
.L_x_275:
[----:B-1----:R-:W-:Y:S04]  /*1810*/  LDS R21, [R16] ;  /* 0x0000000010157984 */ /* 0x002fe80000000800 */
[----:B------:R-:W1:Y:S02]  /*1820*/  LDS R22, [R16+0x100] ;  /* 0x0001000010167984 */ /* 0x000e640000000800 */
[----:B-1----:R-:W-:-:S13]  /*1830*/  FSETP.GT.AND P2, PT, R21, R22, PT ;  /* 0x000000161500720b */ /* 0x002fda0003f44000 */
[----:B------:R-:W-:Y:S05]  /*1840*/  @!P2 BRA `(.L_x_277) ;  /* 0x000000000008a947 */ /* 0x000fea0003800000 */
.L_x_276:
[----:B------:R1:W-:Y:S04]  /*1850*/  STS [R16], R22 ;  /* 0x0000001610007388 */ /* 0x0003e80000000800 */
[----:B------:R1:W-:Y:S02]  /*1860*/  STS [R16+0x100], R21 ;  /* 0x0001001510007388 */ /* 0x0003e40000000800 */
.L_x_277:
[----:B------:R-:W-:Y:S05]  /*1870*/  BSYNC.RECONVERGENT B0 ;  /* 0x0000000000007941 */ /* 0x000fea0003800200 */
.L_x_274:
        /* <DEDUP_REMOVED lines=8> */
.L_x_279:
[----:B-1----:R-:W-:Y:S04]  /*1900*/  LDS R22, [R15] ;  /* 0x000000000f167984 */ /* 0x002fe80000000800 */
[----:B------:R-:W1:Y:S02]  /*1910*/  LDS R21, [R15+0x80] ;  /* 0x000080000f157984 */ /* 0x000e640000000800 */
[----:B-1----:R-:W-:-:S13]  /*1920*/  FSETP.GT.AND P2, PT, R22, R21, PT ;  /* 0x000000151600720b */ /* 0x002fda0003f44000 */
[----:B------:R-:W-:Y:S05]  /*1930*/  @!P2 BRA `(.L_x_281) ;  /* 0x000000000008a947 */ /* 0x000fea0003800000 */
.L_x_280:
[----:B------:R1:W-:Y:S04]  /*1940*/  STS [R15], R21 ;  /* 0x000000150f007388 */ /* 0x0003e80000000800 */
[----:B------:R1:W-:Y:S02]  /*1950*/  STS [R15+0x80], R22 ;  /* 0x000080160f007388 */ /* 0x0003e40000000800 */
.L_x_281:
[----:B------:R-:W-:Y:S05]  /*1960*/  BSYNC.RECONVERGENT B0 ;  /* 0x0000000000007941 */ /* 0x000fea0003800200 */
.L_x_278:
        /* <DEDUP_REMOVED lines=8> */
.L_x_283:
[----:B-1----:R-:W-:Y:S04]  /*19f0*/  LDS R21, [R14] ;  /* 0x000000000e157984 */ /* 0x002fe80000000800 */
[----:B------:R-:W1:Y:S02]  /*1a00*/  LDS R22, [R14+0x40] ;  /* 0x000040000e167984 */ /* 0x000e640000000800 */
[----:B-1----:R-:W-:-:S13]  /*1a10*/  FSETP.GT.AND P2, PT, R21, R22, PT ;  /* 0x000000161500720b */ /* 0x002fda0003f44000 */
[----:B------:R-:W-:Y:S05]  /*1a20*/  @!P2 BRA `(.L_x_285) ;  /* 0x000000000008a947 */ /* 0x000fea0003800000 */
.L_x_284:
[----:B------:R1:W-:Y:S04]  /*1a30*/  STS [R14], R22 ;  /* 0x000000160e007388 */ /* 0x0003e80000000800 */
[----:B------:R1:W-:Y:S02]  /*1a40*/  STS [R14+0x40], R21 ;  /* 0x000040150e007388 */ /* 0x0003e40000000800 */
.L_x_285:
[----:B------:R-:W-:Y:S05]  /*1a50*/  BSYNC.RECONVERGENT B0 ;  /* 0x0000000000007941 */ /* 0x000fea0003800200 */
.L_x_282:
        /* <DEDUP_REMOVED lines=8> */
.L_x_287:
[----:B-1----:R-:W-:Y:S04]  /*1ae0*/  LDS R22, [R13] ;  /* 0x000000000d167984 */ /* 0x002fe80000000800 */
[----:B------:R-:W1:Y:S02]  /*1af0*/  LDS R21, [R13+0x20] ;  /* 0x000020000d157984 */ /* 0x000e640000000800 */
[----:B-1----:R-:W-:-:S13]  /*1b00*/  FSETP.GT.AND P2, PT, R22, R21, PT ;  /* 0x000000151600720b */ /* 0x002fda0003f44000 */
[----:B------:R-:W-:Y:S05]  /*1b10*/  @!P2 BRA `(.L_x_289) ;  /* 0x000000000008a947 */ /* 0x000fea0003800000 */
.L_x_288:
[----:B------:R1:W-:Y:S04]  /*1b20*/  STS [R13], R21 ;  /* 0x000000150d007388 */ /* 0x0003e80000000800 */
[----:B------:R1:W-:Y:S02]  /*1b30*/  STS [R13+0x20], R22 ;  /* 0x000020160d007388 */ /* 0x0003e40000000800 */
.L_x_289:
[----:B------:R-:W-:Y:S05]  /*1b40*/  BSYNC.RECONVERGENT B0 ;  /* 0x0000000000007941 */ /* 0x000fea0003800200 */
.L_x_286:
        /* <DEDUP_REMOVED lines=8> */
.L_x_291:
[----:B-1----:R-:W-:Y:S04]  /*1bd0*/  LDS R21, [R12] ;  /* 0x000000000c157984 */ /* 0x002fe80000000800 */
[----:B------:R-:W1:Y:S02]  /*1be0*/  LDS R22, [R12+0x10] ;  /* 0x000010000c167984 */ /* 0x000e640000000800 */
[----:B-1----:R-:W-:-:S13]  /*1bf0*/  FSETP.GT.AND P2, PT, R21, R22, PT ;  /* 0x000000161500720b */ /* 0x002fda0003f44000 */
[----:B------:R-:W-:Y:S05]  /*1c00*/  @!P2 BRA `(.L_x_293) ;  /* 0x000000000008a947 */ /* 0x000fea0003800000 */
.L_x_292:
[----:B------:R1:W-:Y:S04]  /*1c10*/  STS [R12], R22 ;  /* 0x000000160c007388 */ /* 0x0003e80000000800 */
[----:B------:R1:W-:Y:S02]  /*1c20*/  STS [R12+0x10], R21 ;  /* 0x000010150c007388 */ /* 0x0003e40000000800 */
.L_x_293:
[----:B------:R-:W-:Y:S05]  /*1c30*/  BSYNC.RECONVERGENT B0 ;  /* 0x0000000000007941 */ /* 0x000fea0003800200 */
.L_x_290:
        /* <DEDUP_REMOVED lines=8> */
.L_x_295:
[----:B-1----:R-:W-:Y:S04]  /*1cc0*/  LDS R22, [R11] ;  /* 0x000000000b167984 */ /* 0x002fe80000000800 */
[----:B------:R-:W1:Y:S02]  /*1cd0*/  LDS R21, [R11+0x8] ;  /* 0x000008000b157984 */ /* 0x000e640000000800 */
[----:B-1----:R-:W-:-:S13]  /*1ce0*/  FSETP.GT.AND P2, PT, R22, R21, PT ;  /* 0x000000151600720b */ /* 0x002fda0003f44000 */
[----:B------:R-:W-:Y:S05]  /*1cf0*/  @!P2 BRA `(.L_x_297) ;  /* 0x000000000008a947 */ /* 0x000fea0003800000 */
.L_x_296:
[----:B------:R1:W-:Y:S04]  /*1d00*/  STS [R11], R21 ;  /* 0x000000150b007388 */ /* 0x0003e80000000800 */
[----:B------:R1:W-:Y:S02]  /*1d10*/  STS [R11+0x8], R22 ;  /* 0x000008160b007388 */ /* 0x0003e40000000800 */
.L_x_297:
[----:B------:R-:W-:Y:S05]  /*1d20*/  BSYNC.RECONVERGENT B0 ;  /* 0x0000000000007941 */ /* 0x000fea0003800200 */
.L_x_294:
        /* <DEDUP_REMOVED lines=8> */
.L_x_299:
[----:B-1----:R-:W-:Y:S04]  /*1db0*/  LDS R21, [R20] ;  /* 0x0000000014157984 */ /* 0x002fe80000000800 */
[----:B------:R-:W1:Y:S02]  /*1dc0*/  LDS R22, [R20+0x4] ;  /* 0x0000040014167984 */ /* 0x000e640000000800 */
[----:B-1----:R-:W-:-:S13]  /*1dd0*/  FSETP.GT.AND P1, PT, R21, R22, PT ;  /* 0x000000161500720b */ /* 0x002fda0003f24000 */
[----:B------:R-:W-:Y:S05]  /*1de0*/  @!P1 BRA `(.L_x_301) ;  /* 0x0000000000089947 */ /* 0x000fea0003800000 */
.L_x_300:
[----:B------:R1:W-:Y:S04]  /*1df0*/  STS [R20], R22 ;  /* 0x0000001614007388 */ /* 0x0003e80000000800 */
[----:B------:R1:W-:Y:S02]  /*1e00*/  STS [R20+0x4], R21 ;  /* 0x0000041514007388 */ /* 0x0003e40000000800 */
.L_x_301:
[----:B------:R-:W-:Y:S05]  /*1e10*/  BSYNC.RECONVERGENT B0 ;  /* 0x0000000000007941 */ /* 0x000fea0003800200 */
.L_x_298:
        /* <DEDUP_REMOVED lines=10> */
.L_x_303:
[----:B-1----:R-:W-:Y:S04]  /*1ec0*/  LDS R22, [R17] ;  /* 0x0000000011167984 */ /* 0x002fe80000000800 */
[----:B------:R-:W1:Y:S02]  /*1ed0*/  LDS R21, [R17+0x200] ;  /* 0x0002000011157984 */ /* 0x000e640000000800 */
[----:B-1----:R-:W-:-:S13]  /*1ee0*/  FSETP.GT.AND P2, PT, R22, R21, PT ;  /* 0x000000151600720b */ /* 0x002fda0003f44000 */
[----:B------:R-:W-:Y:S05]  /*1ef0*/  @!P2 BRA `(.L_x_305) ;  /* 0x000000000008a947 */ /* 0x000fea0003800000 */
.L_x_304:
[----:B------:R1:W-:Y:S04]  /*1f00*/  STS [R17], R21 ;  /* 0x0000001511007388 */ /* 0x0003e80000000800 */
[----:B------:R1:W-:Y:S02]  /*1f10*/  STS [R17+0x200], R22 ;  /* 0x0002001611007388 */ /* 0x0003e40000000800 */
.L_x_305:
[----:B------:R-:W-:Y:S05]  /*1f20*/  BSYNC.RECONVERGENT B0 ;  /* 0x0000000000007941 */ /* 0x000fea0003800200 */
.L_x_302:
        /* <DEDUP_REMOVED lines=8> */
.L_x_307:
[----:B-1----:R-:W-:Y:S04]  /*1fb0*/  LDS R21, [R16] ;  /* 0x0000000010157984 */ /* 0x002fe80000000800 */
[----:B------:R-:W1:Y:S02]  /*1fc0*/  LDS R22, [R16+0x100] ;  /* 0x0001000010167984 */ /* 0x000e640000000800 */
[----:B-1----:R-:W-:-:S13]  /*1fd0*/  FSETP.GT.AND P2, PT, R21, R22, PT ;  /* 0x000000161500720b */ /* 0x002fda0003f44000 */
[----:B------:R-:W-:Y:S05]  /*1fe0*/  @!P2 BRA `(.L_x_309) ;  /* 0x000000000008a947 */ /* 0x000fea0003800000 */
.L_x_308:
[----:B------:R1:W-:Y:S04]  /*1ff0*/  STS [R16], R22 ;  /* 0x0000001610007388 */ /* 0x0003e80000000800 */
[----:B------:R1:W-:Y:S02]  /*2000*/  STS [R16+0x100], R21 ;  /* 0x0001001510007388 */ /* 0x0003e40000000800 */
.L_x_309:
[----:B------:R-:W-:Y:S05]  /*2010*/  BSYNC.RECONVERGENT B0 ;  /* 0x0000000000007941 */ /* 0x000fea0003800200 */
.L_x_306:
        /* <DEDUP_REMOVED lines=8> */
.L_x_311:
[----:B-1----:R-:W-:Y:S04]  /*20a0*/  LDS R22, [R15] ;  /* 0x000000000f167984 */ /* 0x002fe80000000800 */
[----:B------:R-:W1:Y:S02]  /*20b0*/  LDS R21, [R15+0x80] ;  /* 0x000080000f157984 */ /* 0x000e640000000800 */
[----:B-1----:R-:W-:-:S13]  /*20c0*/  FSETP.GT.AND P2, PT, R22, R21, PT ;  /* 0x000000151600720b */ /* 0x002fda0003f44000 */
[----:B------:R-:W-:Y:S05]  /*20d0*/  @!P2 BRA `(.L_x_313) ;  /* 0x000000000008a947 */ /* 0x000fea0003800000 */
.L_x_312:
[----:B------:R1:W-:Y:S04]  /*20e0*/  STS [R15], R21 ;  /* 0x000000150f007388 */ /* 0x0003e80000000800 */
[----:B------:R1:W-:Y:S02]  /*20f0*/  STS [R15+0x80], R22 ;  /* 0x000080160f007388 */ /* 0x0003e40000000800 */
.L_x_313:
[----:B------:R-:W-:Y:S05]  /*2100*/  BSYNC.RECONVERGENT B0 ;  /* 0x0000000000007941 */ /* 0x000fea0003800200 */
.L_x_310:
        /* <DEDUP_REMOVED lines=8> */
.L_x_315:
[----:B-1----:R-:W-:Y:S04]  /*2190*/  LDS R21, [R14] ;  /* 0x000000000e157984 */ /* 0x002fe80000000800 */
[----:B------:R-:W1:Y:S02]  /*21a0*/  LDS R22, [R14+0x40] ;  /* 0x000040000e167984 */ /* 0x000e640000000800 */
[----:B-1----:R-:W-:-:S13]  /*21b0*/  FSETP.GT.AND P2, PT, R21, R22, PT ;  /* 0x000000161500720b */ /* 0x002fda0003f44000 */
[----:B------:R-:W-:Y:S05]  /*21c0*/  @!P2 BRA `(.L_x_317) ;  /* 0x000000000008a947 */ /* 0x000fea0003800000 */
.L_x_316:
[----:B------:R1:W-:Y:S04]  /*21d0*/  STS [R14], R22 ;  /* 0x000000160e007388 */ /* 0x0003e80000000800 */
[----:B------:R1:W-:Y:S02]  /*21e0*/  STS [R14+0x40], R21 ;  /* 0x000040150e007388 */ /* 0x0003e40000000800 */
.L_x_317:
[----:B------:R-:W-:Y:S05]  /*21f0*/  BSYNC.RECONVERGENT B0 ;  /* 0x0000000000007941 */ /* 0x000fea0003800200 */
.L_x_314:
        /* <DEDUP_REMOVED lines=8> */
.L_x_319:
[----:B-1----:R-:W-:Y:S04]  /*2280*/  LDS R22, [R13] ;  /* 0x000000000d167984 */ /* 0x002fe80000000800 */
[----:B------:R-:W1:Y:S02]  /*2290*/  LDS R21, [R13+0x20] ;  /* 0x000020000d157984 */ /* 0x000e640000000800 */
[----:B-1----:R-:W-:-:S13]  /*22a0*/  FSETP.GT.AND P2, PT, R22, R21, PT ;  /* 0x000000151600720b */ /* 0x002fda0003f44000 */
[----:B------:R-:W-:Y:S05]  /*22b0*/  @!P2 BRA `(.L_x_321) ;  /* 0x000000000008a947 */ /* 0x000fea0003800000 */
.L_x_320:
[----:B------:R1:W-:Y:S04]  /*22c0*/  STS [R13], R21 ;  /* 0x000000150d007388 */ /* 0x0003e80000000800 */
[----:B------:R1:W-:Y:S02]  /*22d0*/  STS [R13+0x20], R22 ;  /* 0x000020160d007388 */ /* 0x0003e40000000800 */
.L_x_321:
[----:B------:R-:W-:Y:S05]  /*22e0*/  BSYNC.RECONVERGENT B0 ;  /* 0x0000000000007941 */ /* 0x000fea0003800200 */
.L_x_318:
        /* <DEDUP_REMOVED lines=8> */
.L_x_323:
[----:B-1----:R-:W-:Y:S04]  /*2370*/  LDS R21, [R12] ;  /* 0x000000000c157984 */ /* 0x002fe80000000800 */
[----:B------:R-:W1:Y:S02]  /*2380*/  LDS R22, [R12+0x10] ;  /* 0x000010000c167984 */ /* 0x000e640000000800 */
[----:B-1----:R-:W-:-:S13]  /*2390*/  FSETP.GT.AND P2, PT, R21, R22, PT ;  /* 0x000000161500720b */ /* 0x002fda0003f44000 */
[----:B------:R-:W-:Y:S05]  /*23a0*/  @!P2 BRA `(.L_x_325) ;  /* 0x000000000008a947 */ /* 0x000fea0003800000 */
.L_x_324:
[----:B------:R1:W-:Y:S04]  /*23b0*/  STS [R12], R22 ;  /* 0x000000160c007388 */ /* 0x0003e80000000800 */
[----:B------:R1:W-:Y:S02]  /*23c0*/  STS [R12+0x10], R21 ;  /* 0x000010150c007388 */ /* 0x0003e40000000800 */
.L_x_325:
[----:B------:R-:W-:Y:S05]  /*23d0*/  BSYNC.RECONVERGENT B0 ;  /* 0x0000000000007941 */ /* 0x000fea0003800200 */
.L_x_322:
        /* <DEDUP_REMOVED lines=8> */
.L_x_327:
[----:B-1----:R-:W-:Y:S04]  /*2460*/  LDS R22, [R11] ;  /* 0x000000000b167984 */ /* 0x002fe80000000800 */
[----:B------:R-:W1:Y:S02]  /*2470*/  LDS R21, [R11+0x8] ;  /* 0x000008000b157984 */ /* 0x000e640000000800 */
[----:B-1----:R-:W-:-:S13]  /*2480*/  FSETP.GT.AND P2, PT, R22, R21, PT ;  /* 0x000000151600720b */ /* 0x002fda0003f44000 */
[----:B------:R-:W-:Y:S05]  /*2490*/  @!P2 BRA `(.L_x_329) ;  /* 0x000000000008a947 */ /* 0x000fea0003800000 */
.L_x_328:
[----:B------:R1:W-:Y:S04]  /*24a0*/  STS [R11], R21 ;  /* 0x000000150b007388 */ /* 0x0003e80000000800 */
[----:B------:R1:W-:Y:S02]  /*24b0*/  STS [R11+0x8], R22 ;  /* 0x000008160b007388 */ /* 0x0003e40000000800 */
.L_x_329:
[----:B------:R-:W-:Y:S05]  /*24c0*/  BSYNC.RECONVERGENT B0 ;  /* 0x0000000000007941 */ /* 0x000fea0003800200 */
.L_x_326:
        /* <DEDUP_REMOVED lines=8> */
.L_x_331:
[----:B-1----:R-:W-:Y:S04]  /*2550*/  LDS R21, [R20] ;  /* 0x0000000014157984 */ /* 0x002fe80000000800 */
[----:B------:R-:W1:Y:S02]  /*2560*/  LDS R22, [R20+0x4] ;  /* 0x0000040014167984 */ /* 0x000e640000000800 */
[----:B-1----:R-:W-:-:S13]  /*2570*/  FSETP.GT.AND P1, PT, R21, R22, PT ;  /* 0x000000161500720b */ /* 0x002fda0003f24000 */
[----:B------:R-:W-:Y:S05]  /*2580*/  @!P1 BRA `(.L_x_333) ;  /* 0x0000000000089947 */ /* 0x000fea0003800000 */
.L_x_332:
[----:B------:R1:W-:Y:S04]  /*2590*/  STS [R20], R22 ;  /* 0x0000001614007388 */ /* 0x0003e80000000800 */
[----:B------:R1:W-:Y:S02]  /*25a0*/  STS [R20+0x4], R21 ;  /* 0x0000041514007388 */ /* 0x0003e40000000800 */
.L_x_333:
[----:B------:R-:W-:Y:S05]  /*25b0*/  BSYNC.RECONVERGENT B0 ;  /* 0x0000000000007941 */ /* 0x000fea0003800200 */
.L_x_330:
        /* <DEDUP_REMOVED lines=10> */
.L_x_335:
[----:B-1----:R-:W-:Y:S04]  /*2660*/  LDS R21, [R18] ;  /* 0x0000000012157984 */ /* 0x002fe80000000800 */
[----:B------:R-:W1:Y:S02]  /*2670*/  LDS R22, [R18+0x400] ;  /* 0x0004000012167984 */ /* 0x000e640000000800 */
[----:B-1----:R-:W-:-:S13]  /*2680*/  FSETP.GT.AND P2, PT, R21, R22, PT ;  /* 0x000000161500720b */ /* 0x002fda0003f44000 */
[----:B------:R-:W-:Y:S05]  /*2690*/  @!P2 BRA `(.L_x_337) ;  /* 0x000000000008a947 */ /* 0x000fea0003800000 */
.L_x_336:
[----:B------:R1:W-:Y:S04]  /*26a0*/  STS [R18], R22 ;  /* 0x0000001612007388 */ /* 0x0003e80000000800 */
[----:B------:R1:W-:Y:S02]  /*26b0*/  STS [R18+0x400], R21 ;  /* 0x0004001512007388 */ /* 0x0003e40000000800 */
.L_x_337:
[----:B------:R-:W-:Y:S05]  /*26c0*/  BSYNC.RECONVERGENT B0 ;  /* 0x0000000000007941 */ /* 0x000fea0003800200 */
.L_x_334:
        /* <DEDUP_REMOVED lines=8> */
.L_x_339:
[----:B-1----:R-:W-:Y:S04]  /*2750*/  LDS R22, [R17] ;  /* 0x0000000011167984 */ /* 0x002fe80000000800 */
[----:B------:R-:W1:Y:S02]  /*2760*/  LDS R21, [R17+0x200] ;  /* 0x0002000011157984 */ /* 0x000e640000000800 */
[----:B-1----:R-:W-:-:S13]  /*2770*/  FSETP.GT.AND P2, PT, R22, R21, PT ;  /* 0x000000151600720b */ /* 0x002fda0003f44000 */
[----:B------:R-:W-:Y:S05]  /*2780*/  @!P2 BRA `(.L_x_341) ;  /* 0x000000000008a947 */ /* 0x000fea0003800000 */
.L_x_340:
[----:B------:R1:W-:Y:S04]  /*2790*/  STS [R17], R21 ;  /* 0x0000001511007388 */ /* 0x0003e80000000800 */
[----:B------:R1:W-:Y:S02]  /*27a0*/  STS [R17+0x200], R22 ;  /* 0x0002001611007388 */ /* 0x0003e40000000800 */
.L_x_341:
[----:B------:R-:W-:Y:S05]  /*27b0*/  BSYNC.RECONVERGENT B0 ;  /* 0x0000000000007941 */ /* 0x000fea0003800200 */
.L_x_338:
        /* <DEDUP_REMOVED lines=8> */
.L_x_343:
[----:B-1----:R-:W-:Y:S04]  /*2840*/  LDS R21, [R16] ;  /* 0x0000000010157984 */ /* 0x002fe80000000800 */
[----:B------:R-:W1:Y:S02]  /*2850*/  LDS R22, [R16+0x100] ;  /* 0x0001000010167984 */ /* 0x000e640000000800 */
[----:B-1----:R-:W-:-:S13]  /*2860*/  FSETP.GT.AND P2, PT, R21, R22, PT ;  /* 0x000000161500720b */ /* 0x002fda0003f44000 */
[----:B------:R-:W-:Y:S05]  /*2870*/  @!P2 BRA `(.L_x_345) ;  /* 0x000000000008a947 */ /* 0x000fea0003800000 */
.L_x_344:
[----:B------:R1:W-:Y:S04]  /*2880*/  STS [R16], R22 ;  /* 0x0000001610007388 */ /* 0x0003e80000000800 */
[----:B------:R1:W-:Y:S02]  /*2890*/  STS [R16+0x100], R21 ;  /* 0x0001001510007388 */ /* 0x0003e40000000800 */
.L_x_345:
[----:B------:R-:W-:Y:S05]  /*28a0*/  BSYNC.RECONVERGENT B0 ;  /* 0x0000000000007941 */ /* 0x000fea0003800200 */
.L_x_342:
        /* <DEDUP_REMOVED lines=8> */
.L_x_347:
[----:B-1----:R-:W-:Y:S04]  /*2930*/  LDS R22, [R15] ;  /* 0x000000000f167984 */ /* 0x002fe80000000800 */
[----:B------:R-:W1:Y:S02]  /*2940*/  LDS R21, [R15+0x80] ;  /* 0x000080000f157984 */ /* 0x000e640000000800 */
[----:B-1----:R-:W-:-:S13]  /*2950*/  FSETP.GT.AND P2, PT, R22, R21, PT ;  /* 0x000000151600720b */ /* 0x002fda0003f44000 */
[----:B------:R-:W-:Y:S05]  /*2960*/  @!P2 BRA `(.L_x_349) ;  /* 0x000000000008a947 */ /* 0x000fea0003800000 */
.L_x_348:
[----:B------:R1:W-:Y:S04]  /*2970*/  STS [R15], R21 ;  /* 0x000000150f007388 */ /* 0x0003e80000000800 */
[----:B------:R1:W-:Y:S02]  /*2980*/  STS [R15+0x80], R22 ;  /* 0x000080160f007388 */ /* 0x0003e40000000800 */
.L_x_349:
[----:B------:R-:W-:Y:S05]  /*2990*/  BSYNC.RECONVERGENT B0 ;  /* 0x0000000000007941 */ /* 0x000fea0003800200 */
.L_x_346:
        /* <DEDUP_REMOVED lines=8> */
.L_x_351:
[----:B-1----:R-:W-:Y:S04]  /*2a20*/  LDS R21, [R14] ;  /* 0x000000000e157984 */ /* 0x002fe80000000800 */
[----:B------:R-:W1:Y:S02]  /*2a30*/  LDS R22, [R14+0x40] ;  /* 0x000040000e167984 */ /* 0x000e640000000800 */
[----:B-1----:R-:W-:-:S13]  /*2a40*/  FSETP.GT.AND P2, PT, R21, R22, PT ;  /* 0x000000161500720b */ /* 0x002fda0003f44000 */
[----:B------:R-:W-:Y:S05]  /*2a50*/  @!P2 BRA `(.L_x_353) ;  /* 0x000000000008a947 */ /* 0x000fea0003800000 */
.L_x_352:
[----:B------:R1:W-:Y:S04]  /*2a60*/  STS [R14], R22 ;  /* 0x000000160e007388 */ /* 0x0003e80000000800 */
[----:B------:R1:W-:Y:S02]  /*2a70*/  STS [R14+0x40], R21 ;  /* 0x000040150e007388 */ /* 0x0003e40000000800 */
.L_x_353:
[----:B------:R-:W-:Y:S05]  /*2a80*/  BSYNC.RECONVERGENT B0 ;  /* 0x0000000000007941 */ /* 0x000fea0003800200 */
.L_x_350:
        /* <DEDUP_REMOVED lines=8> */
.L_x_355:
[----:B-1----:R-:W-:Y:S04]  /*2b10*/  LDS R22, [R13] ;  /* 0x000000000d167984 */ /* 0x002fe80000000800 */
[----:B------:R-:W1:Y:S02]  /*2b20*/  LDS R21, [R13+0x20] ;  /* 0x000020000d157984 */ /* 0x000e640000000800 */
[----:B-1----:R-:W-:-:S13]  /*2b30*/  FSETP.GT.AND P2, PT, R22, R21, PT ;  /* 0x000000151600720b */ /* 0x002fda0003f44000 */
[----:B------:R-:W-:Y:S05]  /*2b40*/  @!P2 BRA `(.L_x_357) ;  /* 0x000000000008a947 */ /* 0x000fea0003800000 */
.L_x_356:
[----:B------:R1:W-:Y:S04]  /*2b50*/  STS [R13], R21 ;  /* 0x000000150d007388 */ /* 0x0003e80000000800 */
[----:B------:R1:W-:Y:S02]  /*2b60*/  STS [R13+0x20], R22 ;  /* 0x000020160d007388 */ /* 0x0003e40000000800 */
.L_x_357:
[----:B------:R-:W-:Y:S05]  /*2b70*/  BSYNC.RECONVERGENT B0 ;  /* 0x0000000000007941 */ /* 0x000fea0003800200 */
.L_x_354:
        /* <DEDUP_REMOVED lines=8> */
.L_x_359:
[----:B-1----:R-:W-:Y:S04]  /*2c00*/  LDS R21, [R12] ;  /* 0x000000000c157984 */ /* 0x002fe80000000800 */
[----:B------:R-:W1:Y:S02]  /*2c10*/  LDS R22, [R12+0x10] ;  /* 0x000010000c167984 */ /* 0x000e640000000800 */
[----:B-1----:R-:W-:-:S13]  /*2c20*/  FSETP.GT.AND P2, PT, R21, R22, PT ;  /* 0x000000161500720b */ /* 0x002fda0003f44000 */
[----:B------:R-:W-:Y:S05]  /*2c30*/  @!P2 BRA `(.L_x_361) ;  /* 0x000000000008a947 */ /* 0x000fea0003800000 */
.L_x_360:
[----:B------:R1:W-:Y:S04]  /*2c40*/  STS [R12], R22 ;  /* 0x000000160c007388 */ /* 0x0003e80000000800 */
[----:B------:R1:W-:Y:S02]  /*2c50*/  STS [R12+0x10], R21 ;  /* 0x000010150c007388 */ /* 0x0003e40000000800 */
.L_x_361:
[----:B------:R-:W-:Y:S05]  /*2c60*/  BSYNC.RECONVERGENT B0 ;  /* 0x0000000000007941 */ /* 0x000fea0003800200 */
.L_x_358:
[----:B------:R-:W-:Y:S01]  /*2c70*/  BSSY.RECONVERGENT B1, `(.L_x_362) ;  /* 0x0000012000017945 */ /* 0x000fe20003800200 */
[----:B------:R-:W-:Y:S06]  /*2c80*/  BAR.SYNC.DEFER_BLOCKING 0x0 ;  /* 0x0000000000007b1d */ /* 0x000fec0000010000 */
[----:B------:R-:W-:Y:S04]  /*2c90*/  BSSY.RELIABLE B0, `(.L_x_363) ;  /* 0x000000d000007945 */ /* 0x000fe80003800100 */
[----:B------:R-:W-:Y:S05]  /*2ca0*/  @!P1 BRA `(.L_x_364) ;  /* 0x0000000000189947 */ /* 0x000fea0003800000 */
[----:B-1----:R-:W-:Y:S04]  /*2cb0*/  LDS R22, [R11] ;  /* 0x000000000b167984 */ /* 0x002fe80000000800 */
[----:B------:R-:W1:Y:S02]  /*2cc0*/  LDS R21, [R11+0x8] ;  /* 0x000008000b157984 */ /* 0x000e640000000800 */
[----:B-1----:R-:W-:-:S13]  /*2cd0*/  FSETP.GEU.AND P2, PT, R22, R21, PT ;  /* 0x000000151600720b */ /* 0x002fda0003f4e000 */
[----:B------:R-:W-:Y:S05]  /*2ce0*/  @P2 BREAK.RELIABLE B0 ;  /* 0x0000000000002942 */ /* 0x000fea0003800100 */
[----:B------:R-:W-:Y:S05]  /*2cf0*/  @!P2 BRA `(.L_x_365) ;  /* 0x000000000018a947 */ /* 0x000fea0003800000 */
[----:B------:R-:W-:Y:S05]  /*2d00*/  BRA `(.L_x_366) ;  /* 0x0000000000207947 */ /* 0x000fea0003800000 */
.L_x_364:
[----:B-1----:R-:W-:Y:S04]  /*2d10*/  LDS R22, [R11] ;  /* 0x000000000b167984 */ /* 0x002fe80000000800 */
[----:B------:R-:W1:Y:S02]  /*2d20*/  LDS R21, [R11+0x8] ;  /* 0x000008000b157984 */ /* 0x000e640000000800 */
[----:B-1----:R-:W-:-:S13]  /*2d30*/  FSETP.GT.AND P2, PT, R22, R21, PT ;  /* 0x000000151600720b */ /* 0x002fda0003f44000 */
[----:B------:R-:W-:Y:S05]  /*2d40*/  @!P2 BREAK.RELIABLE B0 ;  /* 0x000000000000a942 */ /* 0x000fea0003800100 */
[----:B------:R-:W-:Y:S05]  /*2d50*/  @!P2 BRA `(.L_x_366) ;  /* 0x00000000000ca947 */ /* 0x000fea0003800000 */
.L_x_365:
[----:B------:R-:W-:Y:S05]  /*2d60*/  BSYNC.RELIABLE B0 ;  /* 0x0000000000007941 */ /* 0x000fea0003800100 */
.L_x_363:
[----:B------:R1:W-:Y:S04]  /*2d70*/  STS [R11], R21 ;  /* 0x000000150b007388 */ /* 0x0003e80000000800 */
[----:B------:R1:W-:Y:S02]  /*2d80*/  STS [R11+0x8], R22 ;  /* 0x000008160b007388 */ /* 0x0003e40000000800 */
.L_x_366:
[----:B------:R-:W-:Y:S05]  /*2d90*/  BSYNC.RECONVERGENT B1 ;  /* 0x0000000000017941 */ /* 0x000fea0003800200 */
.L_x_362:
[----:B------:R-:W-:Y:S05]  /*2da0*/  WARPSYNC.ALL ;  /* 0x0000000000007948 */ /* 0x000fea0003800000 */
        /* <DEDUP_REMOVED lines=10> */
.L_x_369:
[----:B-1----:R-:W-:Y:S04]  /*2e50*/  LDS R21, [R20] ;  /* 0x0000000014157984 */ /* 0x002fe80000000800 */
[----:B------:R-:W1:Y:S02]  /*2e60*/  LDS R22, [R20+0x4] ;  /* 0x0000040014167984 */ /* 0x000e640000000800 */
[----:B-1----:R-:W-:-:S13]  /*2e70*/  FSETP.GT.AND P1, PT, R21, R22, PT ;  /* 0x000000161500720b */ /* 0x002fda0003f24000 */
[----:B------:R-:W-:Y:S05]  /*2e80*/  @!P1 BREAK.RELIABLE B1 ;  /* 0x0000000000019942 */ /* 0x000fea0003800100 */
[----:B------:R-:W-:Y:S05]  /*2e90*/  @!P1 BRA `(.L_x_371) ;  /* 0x00000000000c9947 */ /* 0x000fea0003800000 */
.L_x_370:
[----:B------:R-:W-:Y:S05]  /*2ea0*/  BSYNC.RELIABLE B1 ;  /* 0x0000000000017941 */ /* 0x000fea0003800100 */
.L_x_368:
[----:B------:R1:W-:Y:S04]  /*2eb0*/  STS [R20], R22 ;  /* 0x0000001614007388 */ /* 0x0003e80000000800 */
[----:B------:R1:W-:Y:S02]  /*2ec0*/  STS [R20+0x4], R21 ;  /* 0x0000041514007388 */ /* 0x0003e40000000800 */
.L_x_371:
[----:B------:R-:W-:Y:S05]  /*2ed0*/  BSYNC.RECONVERGENT B2 ;  /* 0x0000000000027941 */ /* 0x000fea0003800200 */
.L_x_367:
[----:B------:R-:W-:Y:S05]  /*2ee0*/  WARPSYNC.ALL ;  /* 0x0000000000007948 */ /* 0x000fea0003800000 */
[----:B------:R-:W-:Y:S08]  /*2ef0*/  BAR.SYNC.DEFER_BLOCKING 0x0 ;  /* 0x0000000000007b1d */ /* 0x000ff00000010000 */
[----:B------:R-:W-:Y:S01]  /*2f00*/  BAR.SYNC.DEFER_BLOCKING 0x0 ;  /* 0x0000000000007b1d */ /* 0x000fe20000010000 */
[----:B------:R-:W-:-:S05]  /*2f10*/  LOP3.LUT P1, RZ, R8, 0x200, RZ, 0xc0, !PT ;  /* 0x0000020008ff7812 */ /* 0x000fca000782c0ff */
[----:B------:R-:W-:Y:S04]  /*2f20*/  BSSY.RECONVERGENT B3, `(.L_x_372) ;  /* 0x0000011000037945 */ /* 0x000fe80003800200 */
        /* <DEDUP_REMOVED lines=8> */
.L_x_374:
[----:B-1----:R-:W-:Y:S04]  /*2fb0*/  LDS R22, [R19] ;  /* 0x0000000013167984 */ /* 0x002fe80000000800 */
[----:B------:R-:W1:Y:S02]  /*2fc0*/  LDS R21, [R19+0x800] ;  /* 0x0008000013157984 */ /* 0x000e640000000800 */
[----:B-1----:R-:W-:-:S13]  /*2fd0*/  FSETP.GT.AND P2, PT, R22, R21, PT ;  /* 0x000000151600720b */ /* 0x002fda0003f44000 */
[----:B------:R-:W-:Y:S05]  /*2fe0*/  @!P2 BREAK.RELIABLE B2 ;  /* 0x000000000002a942 */ /* 0x000fea0003800100 */
[----:B------:R-:W-:Y:S05]  /*2ff0*/  @!P2 BRA `(.L_x_376) ;  /* 0x00000000000ca947 */ /* 0x000fea0003800000 */
.L_x_375:
[----:B------:R-:W-:Y:S05]  /*3000*/  BSYNC.RELIABLE B2 ;  /* 0x0000000000027941 */ /* 0x000fea0003800100 */
.L_x_373:
[----:B------:R1:W-:Y:S04]  /*3010*/  STS [R19], R21 ;  /* 0x0000001513007388 */ /* 0x0003e80000000800 */
[----:B------:R1:W-:Y:S02]  /*3020*/  STS [R19+0x800], R22 ;  /* 0x0008001613007388 */ /* 0x0003e40000000800 */
.L_x_376:
[----:B------:R-:W-:Y:S05]  /*3030*/  BSYNC.RECONVERGENT B3 ;  /* 0x0000000000037941 */ /* 0x000fea0003800200 */
.L_x_372:
        /* <DEDUP_REMOVED lines=11> */
.L_x_379:
[----:B-1----:R-:W-:Y:S04]  /*30f0*/  LDS R21, [R18] ;  /* 0x0000000012157984 */ /* 0x002fe80000000800 */
[----:B------:R-:W1:Y:S02]  /*3100*/  LDS R22, [R18+0x400] ;  /* 0x0004000012167984 */ /* 0x000e640000000800 */
[----:B-1----:R-:W-:-:S13]  /*3110*/  FSETP.GT.AND P2, PT, R21, R22, PT ;  /* 0x000000161500720b */ /* 0x002fda0003f44000 */
[----:B------:R-:W-:Y:S05]  /*3120*/  @!P2 BREAK.RELIABLE B3 ;  /* 0x000000000003a942 */ /* 0x000fea0003800100 */
[----:B------:R-:W-:Y:S05]  /*3130*/  @!P2 BRA `(.L_x_381) ;  /* 0x00000000000ca947 */ /* 0x000fea0003800000 */
.L_x_380:
[----:B------:R-:W-:Y:S05]  /*3140*/  BSYNC.RELIABLE B3 ;  /* 0x0000000000037941 */ /* 0x000fea0003800100 */
.L_x_378:
[----:B------:R1:W-:Y:S04]  /*3150*/  STS [R18], R22 ;  /* 0x0000001612007388 */ /* 0x0003e80000000800 */
[----:B------:R1:W-:Y:S02]  /*3160*/  STS [R18+0x400], R21 ;  /* 0x0004001512007388 */ /* 0x0003e40000000800 */
.L_x_381:
[----:B------:R-:W-:Y:S05]  /*3170*/  BSYNC.RECONVERGENT B4 ;  /* 0x0000000000047941 */ /* 0x000fea0003800200 */
.L_x_377:
        /* <DEDUP_REMOVED lines=11> */
.L_x_384:
[----:B-1----:R-:W-:Y:S04]  /*3230*/  LDS R22, [R17] ;  /* 0x0000000011167984 */ /* 0x002fe80000000800 */
[----:B------:R-:W1:Y:S02]  /*3240*/  LDS R21, [R17+0x200] ;  /* 0x0002000011157984 */ /* 0x000e640000000800 */
[----:B-1----:R-:W-:-:S13]  /*3250*/  FSETP.GT.AND P2, PT, R22, R21, PT ;  /* 0x000000151600720b */ /* 0x002fda0003f44000 */
[----:B------:R-:W-:Y:S05]  /*3260*/  @!P2 BREAK.RELIABLE B4 ;  /* 0x000000000004a942 */ /* 0x000fea0003800100 */
[----:B------:R-:W-:Y:S05]  /*3270*/  @!P2 BRA `(.L_x_386) ;  /* 0x00000000000ca947 */ /* 0x000fea0003800000 */
.L_x_385:
[----:B------:R-:W-:Y:S05]  /*3280*/  BSYNC.RELIABLE B4 ;  /* 0x0000000000047941 */ /* 0x000fea0003800100 */
.L_x_383:
[----:B------:R1:W-:Y:S04]  /*3290*/  STS [R17], R21 ;  /* 0x0000001511007388 */ /* 0x0003e80000000800 */
[----:B------:R1:W-:Y:S02]  /*32a0*/  STS [R17+0x200], R22 ;  /* 0x0002001611007388 */ /* 0x0003e40000000800 */
.L_x_386:
[----:B------:R-:W-:Y:S05]  /*32b0*/  BSYNC.RECONVERGENT B5 ;  /* 0x0000000000057941 */ /* 0x000fea0003800200 */
.L_x_382:
        /* <DEDUP_REMOVED lines=11> */
.L_x_389:
[----:B-1----:R-:W-:Y:S04]  /*3370*/  LDS R21, [R16] ;  /* 0x0000000010157984 */ /* 0x002fe80000000800 */
[----:B------:R-:W1:Y:S02]  /*3380*/  LDS R22, [R16+0x100] ;  /* 0x0001000010167984 */ /* 0x000e640000000800 */
[----:B-1----:R-:W-:-:S13]  /*3390*/  FSETP.GT.AND P2, PT, R21, R22, PT ;  /* 0x000000161500720b */ /* 0x002fda0003f44000 */
[----:B------:R-:W-:Y:S05]  /*33a0*/  @!P2 BREAK.RELIABLE B5 ;  /* 0x000000000005a942 */ /* 0x000fea0003800100 */
[----:B------:R-:W-:Y:S05]  /*33b0*/  @!P2 BRA `(.L_x_391) ;  /* 0x00000000000ca947 */ /* 0x000fea0003800000 */
.L_x_390:
[----:B------:R-:W-:Y:S05]  /*33c0*/  BSYNC.RELIABLE B5 ;  /* 0x0000000000057941 */ /* 0x000fea0003800100 */
.L_x_388:
[----:B------:R1:W-:Y:S04]  /*33d0*/  STS [R16], R22 ;  /* 0x0000001610007388 */ /* 0x0003e80000000800 */
[----:B------:R1:W-:Y:S02]  /*33e0*/  STS [R16+0x100], R21 ;  /* 0x0001001510007388 */ /* 0x0003e40000000800 */
.L_x_391:
[----:B------:R-:W-:Y:S05]  /*33f0*/  BSYNC.RECONVERGENT B6 ;  /* 0x0000000000067941 */ /* 0x000fea0003800200 */
.L_x_387:
        /* <DEDUP_REMOVED lines=11> */
.L_x_394:
[----:B-1----:R-:W-:Y:S04]  /*34b0*/  LDS R22, [R15] ;  /* 0x000000000f167984 */ /* 0x002fe80000000800 */
[----:B------:R-:W1:Y:S02]  /*34c0*/  LDS R21, [R15+0x80] ;  /* 0x000080000f157984 */ /* 0x000e640000000800 */
[----:B-1----:R-:W-:-:S13]  /*34d0*/  FSETP.GT.AND P2, PT, R22, R21, PT ;  /* 0x000000151600720b */ /* 0x002fda0003f44000 */
[----:B------:R-:W-:Y:S05]  /*34e0*/  @!P2 BREAK.RELIABLE B6 ;  /* 0x000000000006a942 */ /* 0x000fea0003800100 */
[----:B------:R-:W-:Y:S05]  /*34f0*/  @!P2 BRA `(.L_x_396) ;  /* 0x00000000000ca947 */ /* 0x000fea0003800000 */
.L_x_395:
[----:B------:R-:W-:Y:S05]  /*3500*/  BSYNC.RELIABLE B6 ;  /* 0x0000000000067941 */ /* 0x000fea0003800100 */
.L_x_393:
[----:B------:R1:W-:Y:S04]  /*3510*/  STS [R15], R21 ;  /* 0x000000150f007388 */ /* 0x0003e80000000800 */
[----:B------:R1:W-:Y:S02]  /*3520*/  STS [R15+0x80], R22 ;  /* 0x000080160f007388 */ /* 0x0003e40000000800 */
.L_x_396:
[----:B------:R-:W-:Y:S05]  /*3530*/  BSYNC.RECONVERGENT B7 ;  /* 0x0000000000077941 */ /* 0x000fea0003800200 */
.L_x_392:
        /* <DEDUP_REMOVED lines=11> */
.L_x_399:
[----:B-1----:R-:W-:Y:S04]  /*35f0*/  LDS R21, [R14] ;  /* 0x000000000e157984 */ /* 0x002fe80000000800 */
[----:B------:R-:W1:Y:S02]  /*3600*/  LDS R22, [R14+0x40] ;  /* 0x000040000e167984 */ /* 0x000e640000000800 */
[----:B-1----:R-:W-:-:S13]  /*3610*/  FSETP.GT.AND P2, PT, R21, R22, PT ;  /* 0x000000161500720b */ /* 0x002fda0003f44000 */
[----:B------:R-:W-:Y:S05]  /*3620*/  @!P2 BREAK.RELIABLE B7 ;  /* 0x000000000007a942 */ /* 0x000fea0003800100 */
[----:B------:R-:W-:Y:S05]  /*3630*/  @!P2 BRA `(.L_x_401) ;  /* 0x00000000000ca947 */ /* 0x000fea0003800000 */
.L_x_400:
[----:B------:R-:W-:Y:S05]  /*3640*/  BSYNC.RELIABLE B7 ;  /* 0x0000000000077941 */ /* 0x000fea0003800100 */
.L_x_398:
[----:B------:R1:W-:Y:S04]  /*3650*/  STS [R14], R22 ;  /* 0x000000160e007388 */ /* 0x0003e80000000800 */
[----:B------:R1:W-:Y:S02]  /*3660*/  STS [R14+0x40], R21 ;  /* 0x000040150e007388 */ /* 0x0003e40000000800 */
.L_x_401:
[----:B------:R-:W-:Y:S05]  /*3670*/  BSYNC.RECONVERGENT B8 ;  /* 0x0000000000087941 */ /* 0x000fea0003800200 */
.L_x_397:
        /* <DEDUP_REMOVED lines=11> */
.L_x_404:
[----:B-1----:R-:W-:Y:S04]  /*3730*/  LDS R22, [R13] ;  /* 0x000000000d167984 */ /* 0x002fe80000000800 */
[----:B------:R-:W1:Y:S02]  /*3740*/  LDS R21, [R13+0x20] ;  /* 0x000020000d157984 */ /* 0x000e640000000800 */
[----:B-1----:R-:W-:-:S13]  /*3750*/  FSETP.GT.AND P2, PT, R22, R21, PT ;  /* 0x000000151600720b */ /* 0x002fda0003f44000 */
[----:B------:R-:W-:Y:S05]  /*3760*/  @!P2 BREAK.RELIABLE B8 ;  /* 0x000000000008a942 */ /* 0x000fea0003800100 */
[----:B------:R-:W-:Y:S05]  /*3770*/  @!P2 BRA `(.L_x_406) ;  /* 0x00000000000ca947 */ /* 0x000fea0003800000 */
.L_x_405:
[----:B------:R-:W-:Y:S05]  /*3780*/  BSYNC.RELIABLE B8 ;  /* 0x0000000000087941 */ /* 0x000fea0003800100 */
.L_x_403:
[----:B------:R1:W-:Y:S04]  /*3790*/  STS [R13], R21 ;  /* 0x000000150d007388 */ /* 0x0003e80000000800 */
[----:B------:R1:W-:Y:S02]  /*37a0*/  STS [R13+0x20], R22 ;  /* 0x000020160d007388 */ /* 0x0003e40000000800 */
.L_x_406:
[----:B------:R-:W-:Y:S05]  /*37b0*/  BSYNC.RECONVERGENT B9 ;  /* 0x0000000000097941 */ /* 0x000fea0003800200 */
.L_x_402:
        /* <DEDUP_REMOVED lines=11> */
.L_x_409:
[----:B-1----:R-:W-:Y:S04]  /*3870*/  LDS R21, [R12] ;  /* 0x000000000c157984 */ /* 0x002fe80000000800 */
[----:B------:R-:W1:Y:S02]  /*3880*/  LDS R22, [R12+0x10] ;  /* 0x000010000c167984 */ /* 0x000e640000000800 */
[----:B-1----:R-:W-:-:S13]  /*3890*/  FSETP.GT.AND P2, PT, R21, R22, PT ;  /* 0x000000161500720b */ /* 0x002fda0003f44000 */
[----:B------:R-:W-:Y:S05]  /*38a0*/  @!P2 BREAK.RELIABLE B9 ;  /* 0x000000000009a942 */ /* 0x000fea0003800100 */
[----:B------:R-:W-:Y:S05]  /*38b0*/  @!P2 BRA `(.L_x_411) ;  /* 0x00000000000ca947 */ /* 0x000fea0003800000 */
.L_x_410:
[----:B------:R-:W-:Y:S05]  /*38c0*/  BSYNC.RELIABLE B9 ;  /* 0x0000000000097941 */ /* 0x000fea0003800100 */
.L_x_408:
[----:B------:R1:W-:Y:S04]  /*38d0*/  STS [R12], R22 ;  /* 0x000000160c007388 */ /* 0x0003e80000000800 */
[----:B------:R1:W-:Y:S02]  /*38e0*/  STS [R12+0x10], R21 ;  /* 0x000010150c007388 */ /* 0x0003e40000000800 */
.L_x_411:
[----:B------:R-:W-:Y:S05]  /*38f0*/  BSYNC.RECONVERGENT B10 ;  /* 0x00000000000a7941 */ /* 0x000fea0003800200 */
.L_x_407:
        /* <DEDUP_REMOVED lines=11> */
.L_x_414:
[----:B-1----:R-:W-:Y:S04]  /*39b0*/  LDS R22, [R11] ;  /* 0x000000000b167984 */ /* 0x002fe80000000800 */
[----:B------:R-:W1:Y:S02]  /*39c0*/  LDS R21, [R11+0x8] ;  /* 0x000008000b157984 */ /* 0x000e640000000800 */
[----:B-1----:R-:W-:-:S13]  /*39d0*/  FSETP.GT.AND P2, PT, R22, R21, PT ;  /* 0x000000151600720b */ /* 0x002fda0003f44000 */
[----:B------:R-:W-:Y:S05]  /*39e0*/  @!P2 BREAK.RELIABLE B10 ;  /* 0x00000000000aa942 */ /* 0x000fea0003800100 */
[----:B------:R-:W-:Y:S05]  /*39f0*/  @!P2 BRA `(.L_x_416) ;  /* 0x00000000000ca947 */ /* 0x000fea0003800000 */
.L_x_415:
[----:B------:R-:W-:Y:S05]  /*3a00*/  BSYNC.RELIABLE B10 ;  /* 0x00000000000a7941 */ /* 0x000fea0003800100 */
.L_x_413:
[----:B------:R1:W-:Y:S04]  /*3a10*/  STS [R11], R21 ;  /* 0x000000150b007388 */ /* 0x0003e80000000800 */
[----:B------:R1:W-:Y:S02]  /*3a20*/  STS [R11+0x8], R22 ;  /* 0x000008160b007388 */ /* 0x0003e40000000800 */
.L_x_416:
[----:B------:R-:W-:Y:S05]  /*3a30*/  BSYNC.RECONVERGENT B11 ;  /* 0x00000000000b7941 */ /* 0x000fea0003800200 */
.L_x_412:
[----:B------:R-:W-:Y:S05]  /*3a40*/  WARPSYNC.ALL ;  /* 0x0000000000007948 */ /* 0x000fea0003800000 */
[----:B------:R-:W-:Y:S01]  /*3a50*/  BSSY.RECONVERGENT B11, `(.L_x_417) ;  /* 0x00000150000b7945 */ /* 0x000fe20003800200 */
[----:B------:R-:W-:Y:S06]  /*3a60*/  BAR.SYNC.DEFER_BLOCKING 0x0 ;  /* 0x0000000000007b1d */ /* 0x000fec0000010000 */
[----:B------:R-:W2:Y:S05]  /*3a70*/  BMOV.32.CLEAR R66, B11 ;  /* 0x000000000b427355 */ /* 0x000eaa0000100000 */
[----:B------:R-:W-:Y:S04]  /*3a80*/  BSSY.RELIABLE B11, `(.L_x_418) ;  /* 0x000000d0000b7945 */ /* 0x000fe80003800100 */
[----:B--2---:R-:W-:Y:S05]  /*3a90*/  @!P1 BRA `(.L_x_419) ;  /* 0x0000000000189947 */ /* 0x004fea0003800000 */
[----:B-1----:R-:W-:Y:S04]  /*3aa0*/  LDS R21, [R20] ;  /* 0x0000000014157984 */ /* 0x002fe80000000800 */
[----:B------:R-:W1:Y:S02]  /*3ab0*/  LDS R22, [R20+0x4] ;  /* 0x0000040014167984 */ /* 0x000e640000000800 */
[----:B-1----:R-:W-:-:S13]  /*3ac0*/  FSETP.GEU.AND P1, PT, R21, R22, PT ;  /* 0x000000161500720b */ /* 0x002fda0003f2e000 */
[----:B------:R-:W-:Y:S05]  /*3ad0*/  @P1 BREAK.RELIABLE B11 ;  /* 0x00000000000b1942 */ /* 0x000fea0003800100 */
[----:B------:R-:W-:Y:S05]  /*3ae0*/  @!P1 BRA `(.L_x_420) ;  /* 0x0000000000189947 */ /* 0x000fea0003800000 */
[----:B------:R-:W-:Y:S05]  /*3af0*/  BRA `(.L_x_421) ;  /* 0x0000000000207947 */ /* 0x000fea0003800000 */
.L_x_419:
[----:B-1----:R-:W-:Y:S04]  /*3b00*/  LDS R21, [R20] ;  /* 0x0000000014157984 */ /* 0x002fe80000000800 */
[----:B------:R-:W1:Y:S02]  /*3b10*/  LDS R22, [R20+0x4] ;  /* 0x0000040014167984 */ /* 0x000e640000000800 */
[----:B-1----:R-:W-:-:S13]  /*3b20*/  FSETP.GT.AND P1, PT, R21, R22, PT ;  /* 0x000000161500720b */ /* 0x002fda0003f24000 */
[----:B------:R-:W-:Y:S05]  /*3b30*/  @!P1 BREAK.RELIABLE B11 ;  /* 0x00000000000b9942 */ /* 0x000fea0003800100 */
[----:B------:R-:W-:Y:S05]  /*3b40*/  @!P1 BRA `(.L_x_421) ;  /* 0x00000000000c9947 */ /* 0x000fea0003800000 */
.L_x_420:
[----:B------:R-:W-:Y:S05]  /*3b50*/  BSYNC.RELIABLE B11 ;  /* 0x00000000000b7941 */ /* 0x000fea0003800100 */
.L_x_418:
[----:B------:R1:W-:Y:S04]  /*3b60*/  STS [R20], R22 ;  /* 0x0000001614007388 */ /* 0x0003e80000000800 */
[----:B------:R1:W-:Y:S02]  /*3b70*/  STS [R20+0x4], R21 ;  /* 0x0000041514007388 */ /* 0x0003e40000000800 */
.L_x_421:
[----:B-1----:R-:W1:Y:S05]  /*3b80*/  BMOV.32.CLEAR R21, B10 ;  /* 0x000000000a157355 */ /* 0x002e6a0000100000 */
[----:B------:R2:W-:Y:S05]  /*3b90*/  BMOV.32 B10, R66 ;  /* 0x000000420a007356 */ /* 0x0005ea0000000000 */
[----:B------:R-:W-:Y:S05]  /*3ba0*/  BSYNC.RECONVERGENT B10 ;  /* 0x00000000000a7941 */ /* 0x000fea0003800200 */
.L_x_417:
[----:B------:R-:W-:Y:S05]  /*3bb0*/  WARPSYNC.ALL ;  /* 0x0000000000007948 */ /* 0x000fea0003800000 */
[----:B------:R-:W-:Y:S06]  /*3bc0*/  BAR.SYNC.DEFER_BLOCKING 0x0 ;  /* 0x0000000000007b1d */ /* 0x000fec0000010000 */
[----:B-1----:R1:W-:Y:S05]  /*3bd0*/  BMOV.32 B10, R21 ;  /* 0x000000150a007356 */ /* 0x0023ea0000000000 */
[----:B------:R-:W3:Y:S08]  /*3be0*/  LDC R22, c[0x0][0x370] ;  /* 0x0000dc00ff167b82 */ /* 0x000ef00000000800 */
[----:B------:R-:W-:Y:S01]  /*3bf0*/  BAR.SYNC.DEFER_BLOCKING 0x0 ;  /* 0x0000000000007b1d */ /* 0x000fe20000010000 */
[----:B---3--:R-:W-:-:S07]  /*3c00*/  IMAD.IADD R9, R22, 0x1, R9 ;  /* 0x0000000116097824 */ /* 0x008fce00078e0209 */
[----:B------:R-:W-:Y:S06]  /*3c10*/  BAR.SYNC.DEFER_BLOCKING 0x0 ;  /* 0x0000000000007b1d */ /* 0x000fec0000010000 */
[----:B-1----:R-:W1:Y:S04]  /*3c20*/  @!P0 LDS R21, [R0+UR4] ;  /* 0x0000000400158984 */ /* 0x002e680008000800 */
[----:B-1----:R1:W-:Y:S01]  /*3c30*/  @!P0 STG.E desc[UR8][R6.64], R21 ;  /* 0x0000001506008986 */ /* 0x0023e2000c101908 */
[----:B------:R-:W-:Y:S01]  /*3c40*/  BAR.SYNC.DEFER_BLOCKING 0x0 ;  /* 0x0000000000007b1d */ /* 0x000fe20000010000 */
[----:B------:R-:W-:-:S13]  /*3c50*/  ISETP.GE.AND P0, PT, R9, R10, PT ;  /* 0x0000000a0900720c */ /* 0x000fda0003f06270 */
[----:B-1----:R-:W-:Y:S05]  /*3c60*/  @!P0 BRA `(.L_x_422) ;  /* 0xffffffc400708947 */ /* 0x002fea000383ffff */
[----:B------:R-:W-:Y:S05]  /*3c70*/  EXIT ;  /* 0x000000000000794d */ /* 0x000fea0003800000 */
.L_x_423:
        /* <DEDUP_REMOVED lines=16> */
.L_x_472:


//--------------------- .text._Z10count_sortPfS_Piffii --------------------------
	.section	.text._Z10count_sortPfS_Piffii,"ax",@progbits
	.align	128
        .global         _Z10count_sortPfS_Piffii
        .type           _Z10count_sortPfS_Piffii,@function
        .size           _Z10count_sortPfS_Piffii,(.L_x_466 - _Z10count_sortPfS_Piffii)
        .other          _Z10count_sortPfS_Piffii,@"STO_CUDA_ENTRY STV_DEFAULT"
_Z10count_sortPfS_Piffii:
.text._Z10count_sortPfS_Piffii:
[----:B------:R-:W-:Y:S01]  /*0000*/  LDC R1, c[0x0][0x37c] ;  /* 0x0000df00ff017b82 */ /* 0x000fe20000000800 */
[----:B------:R-:W0:Y:S01]  /*0010*/  S2R R9, SR_CTAID.X ;  /* 0x0000000000097919 */ /* 0x000e220000002500 */
[----:B------:R-:W0:Y:S01]  /*0020*/  LDCU UR5, c[0x0][0x360] ;  /* 0x00006c00ff0577ac */ /* 0x000e220008000800 */
[----:B------:R-:W0:Y:S01]  /*0030*/  S2R R0, SR_TID.X ;  /* 0x0000000000007919 */ /* 0x000e220000002100 */
[----:B------:R-:W1:Y:S01]  /*0040*/  LDCU UR4, c[0x0][0x3a4] ;  /* 0x00007480ff0477ac */ /* 0x000e620008000800 */
[----:B0-----:R-:W-:-:S05]  /*0050*/  IMAD R9, R9, UR5, R0 ;  /* 0x0000000509097c24 */ /* 0x001fca000f8e0200 */
[----:B-1----:R-:W-:-:S13]  /*0060*/  ISETP.GE.U32.AND P0, PT, R9, UR4, PT ;  /* 0x0000000409007c0c */ /* 0x002fda000bf06070 */
[----:B------:R-:W-:Y:S05]  /*0070*/  @P0 EXIT ;  /* 0x000000000000094d */ /* 0x000fea0003800000 */
[----:B------:R-:W0:Y:S01]  /*0080*/  LDC.64 R2, c[0x0][0x398] ;  /* 0x0000e600ff027b82 */ /* 0x000e220000000a00 */
[----:B------:R-:W1:Y:S01]  /*0090*/  LDCU UR8, c[0x0][0x3a0] ;  /* 0x00007400ff0877ac */ /* 0x000e620008000800 */
[----:B------:R-:W2:Y:S06]  /*00a0*/  LDCU.64 UR6, c[0x0][0x358] ;  /* 0x00006b00ff0677ac */ /* 0x000eac0008000a00 */
[----:B------:R-:W3:Y:S01]  /*00b0*/  LDC R8, c[0x0][0x370] ;  /* 0x0000dc00ff087b82 */ /* 0x000ee20000000800 */
[----:B------:R-:W4:Y:S01]  /*00c0*/  LDCU UR13, c[0x0][0x3a4] ;  /* 0x00007480ff0d77ac */ /* 0x000f220008000800 */
[----:B------:R-:W0:Y:S06]  /*00d0*/  LDCU UR12, c[0x0][0x398] ;  /* 0x00007300ff0c77ac */ /* 0x000e2c0008000800 */
[----:B------:R-:W2:Y:S01]  /*00e0*/  LDC.64 R6, c[0x0][0x390] ;  /* 0x0000e400ff067b82 */ /* 0x000ea20000000a00 */
[----:B------:R-:W0:Y:S01]  /*00f0*/  LDCU.64 UR10, c[0x0][0x380] ;  /* 0x00007000ff0a77ac */ /* 0x000e220008000a00 */
[----:B-1----:R-:W-:Y:S01]  /*0100*/  I2FP.F32.S32 R10, UR8 ;  /* 0x00000008000a7c45 */ /* 0x002fe20008201400 */
[----:B------:R-:W-:-:S05]  /*0110*/  USHF.R.S32.HI UR4, URZ, 0x1f, UR4 ;  /* 0x0000001fff047899 */ /* 0x000fca0008011404 */
[----:B------:R-:W1:Y:S01]  /*0120*/  LDC.64 R4, c[0x0][0x388] ;  /* 0x0000e200ff047b82 */ /* 0x000e620000000a00 */
[----:B0-----:R-:W-:Y:S01]  /*0130*/  FADD R3, R3, -R2 ;  /* 0x8000000203037221 */ /* 0x001fe20000000000 */
[----:B------:R-:W-:Y:S01]  /*0140*/  SHF.R.S32.HI R2, RZ, 0x1f, R9 ;  /* 0x0000001fff027819 */ /* 0x000fe20000011409 */
[----:B---34-:R-:W-:-:S07]  /*0150*/  IMAD R8, R8, UR5, RZ ;  /* 0x0000000508087c24 */ /* 0x018fce000f8e02ff */
.L_x_426:
[----:B------:R-:W-:-:S04]  /*0160*/  LEA R12, P0, R9, UR10, 0x2 ;  /* 0x0000000a090c7c11 */ /* 0x000fc8000f8010ff */
[----:B------:R-:W-:-:S05]  /*0170*/  LEA.HI.X R13, R9, UR11, R2, 0x2, P0 ;  /* 0x0000000b090d7c11 */ /* 0x000fca00080f1402 */
[----:B0-2---:R-:W2:Y:S01]  /*0180*/  LDG.E R11, desc[UR6][R12.64] ;  /* 0x000000060c0b7981 */ /* 0x005ea2000c1e1900 */
[----:B------:R-:W0:Y:S01]  /*0190*/  MUFU.RCP R0, R3 ;  /* 0x0000000300007308 */ /* 0x000e220000001000 */
[----:B------:R-:W-:Y:S05]  /*01a0*/  YIELD ;  /* 0x0000000000007946 */ /* 0x000fea0003800000 */
[----:B------:R-:W-:Y:S01]  /*01b0*/  BSSY.RECONVERGENT B0, `(.L_x_424) ;  /* 0x000000c000007945 */ /* 0x000fe20003800200 */
[----:B0-----:R-:W-:-:S04]  /*01c0*/  FFMA R15, -R3, R0, 1 ;  /* 0x3f800000030f7423 */ /* 0x001fc80000000100 */
[----:B------:R-:W-:Y:S01]  /*01d0*/  FFMA R15, R0, R15, R0 ;  /* 0x0000000f000f7223 */ /* 0x000fe20000000000 */
[----:B--2---:R-:W-:-:S04]  /*01e0*/  FADD R0, R11, -UR12 ;  /* 0x8000000c0b007e21 */ /* 0x004fc80008000000 */
[----:B------:R-:W0:Y:S01]  /*01f0*/  FCHK P0, R0, R3 ;  /* 0x0000000300007302 */ /* 0x000e220000000000 */
[----:B------:R-:W-:-:S04]  /*0200*/  FFMA R14, R0, R15, RZ ;  /* 0x0000000f000e7223 */ /* 0x000fc800000000ff */
[----:B------:R-:W-:-:S04]  /*0210*/  FFMA R16, -R3, R14, R0 ;  /* 0x0000000e03107223 */ /* 0x000fc80000000100 */
[----:B------:R-:W-:Y:S01]  /*0220*/  FFMA R15, R15, R16, R14 ;  /* 0x000000100f0f7223 */ /* 0x000fe2000000000e */
[----:B0-----:R-:W-:Y:S06]  /*0230*/  @!P0 BRA `(.L_x_425) ;  /* 0x00000000000c8947 */ /* 0x001fec0003800000 */
[----:B------:R-:W-:-:S07]  /*0240*/  MOV R12, 0x260 ;  /* 0x00000260000c7802 */ /* 0x000fce0000000f00 */
[----:B-1----:R-:W-:Y:S05]  /*0250*/  CALL.REL.NOINC `($__internal_0_$__cuda_sm3x_div_rn_noftz_f32_slowpath) ;  /* 0x00000000004c7944 */ /* 0x002fea0003c00000 */
[----:B------:R-:W-:-:S07]  /*0260*/  IMAD.MOV.U32 R15, RZ, RZ, R0 ;  /* 0x000000ffff0f7224 */ /* 0x000fce00078e0000 */
.L_x_425:
[----:B------:R-:W-:Y:S05]  /*0270*/  BSYNC.RECONVERGENT B0 ;  /* 0x0000000000007941 */ /* 0x000fea0003800200 */
.L_x_424:
[----:B------:R-:W-:Y:S01]  /*0280*/  FMUL R0, R10, R15 ;  /* 0x0000000f0a007220 */ /* 0x000fe20000400000 */
[----:B------:R-:W-:Y:S01]  /*0290*/  UMOV UR8, 0x74a771d ;  /* 0x074a771d00087882 */ /* 0x000fe20000000000 */
[----:B------:R-:W-:Y:S01]  /*02a0*/  UMOV UR9, 0x3fefffeb ;  /* 0x3fefffeb00097882 */ /* 0x000fe20000000000 */
[----:B------:R-:W-:Y:S01]  /*02b0*/  IMAD.MOV.U32 R19, RZ, RZ, 0x1 ;  /* 0x00000001ff137424 */ /* 0x000fe200078e00ff */
[----:B------:R-:W0:Y:S02]  /*02c0*/  F2F.F64.F32 R12, R0 ;  /* 0x00000000000c7310 */ /* 0x000e240000201800 */
[----:B0-----:R-:W-:-:S10]  /*02d0*/  DMUL R12, R12, UR8 ;  /* 0x000000080c0c7c28 */ /* 0x001fd40008000000 */
[----:B------:R-:W0:Y:S02]  /*02e0*/  F2I.F64.TRUNC R13, R12 ;  /* 0x0000000c000d7311 */ /* 0x000e24000030d100 */
[----:B0-----:R-:W-:-:S06]  /*02f0*/  IMAD.WIDE R14, R13, 0x4, R6 ;  /* 0x000000040d0e7825 */ /* 0x001fcc00078e0206 */
[----:B------:R-:W1:Y:S01]  /*0300*/  ATOMG.E.ADD.STRONG.GPU PT, R15, desc[UR6][R14.64], R19 ;  /* 0x800000130e0f79a8 */ /* 0x000e6200081ef106 */
[----:B------:R-:W-:-:S04]  /*0310*/  IADD3 R9, P0, PT, R8, R9, RZ ;  /* 0x0000000908097210 */ /* 0x000fc80007f1e0ff */
[----:B------:R-:W-:Y:S02]  /*0320*/  LEA.HI.X.SX32 R2, R8, R2, 0x1, P0 ;  /* 0x0000000208027211 */ /* 0x000fe400000f0eff */
[----:B------:R-:W-:-:S04]  /*0330*/  ISETP.GE.U32.AND P0, PT, R9, UR13, PT ;  /* 0x0000000d09007c0c */ /* 0x000fc8000bf06070 */
[----:B------:R-:W-:Y:S01]  /*0340*/  ISETP.GE.U32.AND.EX P0, PT, R2, UR4, PT, P0 ;  /* 0x0000000402007c0c */ /* 0x000fe2000bf06100 */
[----:B-1----:R-:W-:-:S05]  /*0350*/  IMAD.WIDE R16, R15, 0x4, R4 ;  /* 0x000000040f107825 */ /* 0x002fca00078e0204 */
[----:B------:R0:W-:Y:S07]  /*0360*/  STG.E desc[UR6][R16.64], R11 ;  /* 0x0000000b10007986 */ /* 0x0001ee000c101906 */
[----:B------:R-:W-:Y:S05]  /*0370*/  @!P0 BRA `(.L_x_426) ;  /* 0xfffffffc00788947 */ /* 0x000fea000383ffff */
[----:B------:R-:W-:Y:S05]  /*0380*/  EXIT ;  /* 0x000000000000794d */ /* 0x000fea0003800000 */
        .weak           $__internal_0_$__cuda_sm3x_div_rn_noftz_f32_slowpath
        .type           $__internal_0_$__cuda_sm3x_div_rn_noftz_f32_slowpath,@function
        .size           $__internal_0_$__cuda_sm3x_div_rn_noftz_f32_slowpath,(.L_x_466 - $__internal_0_$__cuda_sm3x_div_rn_noftz_f32_slowpath)
$__internal_0_$__cuda_sm3x_div_rn_noftz_f32_slowpath:
[--C-:B------:R-:W-:Y:S01]  /*0390*/  SHF.R.U32.HI R13, RZ, 0x17, R3.reuse ;  /* 0x00000017ff0d7819 */ /* 0x100fe20000011603 */
[----:B------:R-:W-:Y:S01]  /*03a0*/  BSSY.RECONVERGENT B1, `(.L_x_427) ;  /* 0x0000064000017945 */ /* 0x000fe20003800200 */
[--C-:B------:R-:W-:Y:S01]  /*03b0*/  SHF.R.U32.HI R14, RZ, 0x17, R0.reuse ;  /* 0x00000017ff0e7819 */ /* 0x100fe20000011600 */
[----:B------:R-:W-:Y:S01]  /*03c0*/  IMAD.MOV.U32 R15, RZ, RZ, R0 ;  /* 0x000000ffff0f7224 */ /* 0x000fe200078e0000 */
[----:B------:R-:W-:Y:S01]  /*03d0*/  LOP3.LUT R13, R13, 0xff, RZ, 0xc0, !PT ;  /* 0x000000ff0d0d7812 */ /* 0x000fe200078ec0ff */
[----:B------:R-:W-:Y:S01]  /*03e0*/  IMAD.MOV.U32 R16, RZ, RZ, R3 ;  /* 0x000000ffff107224 */ /* 0x000fe200078e0003 */
[----:B------:R-:W-:-:S03]  /*03f0*/  LOP3.LUT R20, R14, 0xff, RZ, 0xc0, !PT ;  /* 0x000000ff0e147812 */ /* 0x000fc600078ec0ff */
[----:B------:R-:W-:Y:S02]  /*0400*/  VIADD R17, R13, 0xffffffff ;  /* 0xffffffff0d117836 */ /* 0x000fe40000000000 */
[----:B------:R-:W-:-:S03]  /*0410*/  VIADD R18, R20, 0xffffffff ;  /* 0xffffffff14127836 */ /* 0x000fc60000000000 */
[----:B------:R-:W-:-:S04]  /*0420*/  ISETP.GT.U32.AND P0, PT, R17, 0xfd, PT ;  /* 0x000000fd1100780c */ /* 0x000fc80003f04070 */
[----:B------:R-:W-:-:S13]  /*0430*/  ISETP.GT.U32.OR P0, PT, R18, 0xfd, P0 ;  /* 0x000000fd1200780c */ /* 0x000fda0000704470 */
[----:B------:R-:W-:Y:S01]  /*0440*/  @!P0 IMAD.MOV.U32 R14, RZ, RZ, RZ ;  /* 0x000000ffff0e8224 */ /* 0x000fe200078e00ff */
[----:B------:R-:W-:Y:S06]  /*0450*/  @!P0 BRA `(.L_x_428) ;  /* 0x00000000005c8947 */ /* 0x000fec0003800000 */
[----:B------:R-:W-:Y:S02]  /*0460*/  FSETP.GTU.FTZ.AND P1, PT, |R3|, +INF , PT ;  /* 0x7f8000000300780b */ /* 0x000fe40003f3c200 */
[----:B------:R-:W-:-:S04]  /*0470*/  FSETP.GTU.FTZ.AND P0, PT, |R0|, +INF , PT ;  /* 0x7f8000000000780b */ /* 0x000fc80003f1c200 */
[----:B------:R-:W-:-:S13]  /*0480*/  PLOP3.LUT P0, PT, P0, P1, PT, 0xf8, 0x8f ;  /* 0x00000000008f781c */ /* 0x000fda0000703f70 */
[----:B------:R-:W-:Y:S05]  /*0490*/  @P0 BRA `(.L_x_429) ;  /* 0x00000004004c0947 */ /* 0x000fea0003800000 */
[----:B------:R-:W-:-:S13]  /*04a0*/  LOP3.LUT P0, RZ, R16, 0x7fffffff, R15, 0xc8, !PT ;  /* 0x7fffffff10ff7812 */ /* 0x000fda000780c80f */
[----:B------:R-:W-:Y:S05]  /*04b0*/  @!P0 BRA `(.L_x_430) ;  /* 0x00000004003c8947 */ /* 0x000fea0003800000 */
[C---:B------:R-:W-:Y:S02]  /*04c0*/  FSETP.NEU.FTZ.AND P2, PT, |R0|.reuse, +INF , PT ;  /* 0x7f8000000000780b */ /* 0x040fe40003f5d200 */
[----:B------:R-:W-:Y:S02]  /*04d0*/  FSETP.NEU.FTZ.AND P1, PT, |R3|, +INF , PT ;  /* 0x7f8000000300780b */ /* 0x000fe40003f3d200 */
[----:B------:R-:W-:-:S11]  /*04e0*/  FSETP.NEU.FTZ.AND P0, PT, |R0|, +INF , PT ;  /* 0x7f8000000000780b */ /* 0x000fd60003f1d200 */
[----:B------:R-:W-:Y:S05]  /*04f0*/  @!P1 BRA !P2, `(.L_x_430) ;  /* 0x00000004002c9947 */ /* 0x000fea0005000000 */
[----:B------:R-:W-:-:S04]  /*0500*/  LOP3.LUT P2, RZ, R15, 0x7fffffff, RZ, 0xc0, !PT ;  /* 0x7fffffff0fff7812 */ /* 0x000fc8000784c0ff */
[----:B------:R-:W-:-:S13]  /*0510*/  PLOP3.LUT P1, PT, P1, P2, PT, 0x2f, 0xf2 ;  /* 0x0000000000f2781c */ /* 0x000fda0000f24577 */
[----:B------:R-:W-:Y:S05]  /*0520*/  @P1 BRA `(.L_x_431) ;  /* 0x0000000400181947 */ /* 0x000fea0003800000 */
[----:B------:R-:W-:-:S04]  /*0530*/  LOP3.LUT P1, RZ, R16, 0x7fffffff, RZ, 0xc0, !PT ;  /* 0x7fffffff10ff7812 */ /* 0x000fc8000782c0ff */
[----:B------:R-:W-:-:S13]  /*0540*/  PLOP3.LUT P0, PT, P0, P1, PT, 0x2f, 0xf2 ;  /* 0x0000000000f2781c */ /* 0x000fda0000702577 */
[----:B------:R-:W-:Y:S05]  /*0550*/  @P0 BRA `(.L_x_432) ;  /* 0x0000000400000947 */ /* 0x000fea0003800000 */
[----:B------:R-:W-:Y:S02]  /*0560*/  ISETP.GE.AND P0, PT, R18, RZ, PT ;  /* 0x000000ff1200720c */ /* 0x000fe40003f06270 */
[----:B------:R-:W-:-:S11]  /*0570*/  ISETP.GE.AND P1, PT, R17, RZ, PT ;  /* 0x000000ff1100720c */ /* 0x000fd60003f26270 */
[----:B------:R-:W-:Y:S02]  /*0580*/  @P0 IMAD.MOV.U32 R14, RZ, RZ, RZ ;  /* 0x000000ffff0e0224 */ /* 0x000fe400078e00ff */
[----:B------:R-:W-:Y:S01]  /*0590*/  @!P0 FFMA R15, R0, 1.84467440737095516160e+19, RZ ;  /* 0x5f800000000f8823 */ /* 0x000fe200000000ff */
[----:B------:R-:W-:Y:S02]  /*05a0*/  @!P0 IMAD.MOV.U32 R14, RZ, RZ, -0x40 ;  /* 0xffffffc0ff0e8424 */ /* 0x000fe400078e00ff */
[----:B------:R-:W-:Y:S02]  /*05b0*/  @!P1 FFMA R16, R3, 1.84467440737095516160e+19, RZ ;  /* 0x5f80000003109823 */ /* 0x000fe400000000ff */
[----:B------:R-:W-:-:S07]  /*05c0*/  @!P1 VIADD R14, R14, 0x40 ;  /* 0x000000400e0e9836 */ /* 0x000fce0000000000 */
.L_x_428:
[----:B------:R-:W-:Y:S01]  /*05d0*/  LEA R17, R13, 0xc0800000, 0x17 ;  /* 0xc08000000d117811 */ /* 0x000fe200078eb8ff */
[----:B------:R-:W-:Y:S04]  /*05e0*/  BSSY.RECONVERGENT B2, `(.L_x_433) ;  /* 0x0000036000027945 */ /* 0x000fe80003800200 */
[----:B------:R-:W-:Y:S02]  /*05f0*/  IMAD.IADD R17, R16, 0x1, -R17 ;  /* 0x0000000110117824 */ /* 0x000fe400078e0a11 */
[----:B------:R-:W-:Y:S02]  /*0600*/  VIADD R16, R20, 0xffffff81 ;  /* 0xffffff8114107836 */ /* 0x000fe40000000000 */
[----:B------:R0:W1:Y:S01]  /*0610*/  MUFU.RCP R18, R17 ;  /* 0x0000001100127308 */ /* 0x0000620000001000 */
[----:B------:R-:W-:Y:S01]  /*0620*/  FADD.FTZ R19, -R17, -RZ ;  /* 0x800000ff11137221 */ /* 0x000fe20000010100 */
[C---:B------:R-:W-:Y:S01]  /*0630*/  IMAD R0, R16.reuse, -0x800000, R15 ;  /* 0xff80000010007824 */ /* 0x040fe200078e020f */
[----:B0-----:R-:W-:-:S05]  /*0640*/  IADD3 R17, PT, PT, R16, 0x7f, -R13 ;  /* 0x0000007f10117810 */ /* 0x001fca0007ffe80d */
[----:B------:R-:W-:Y:S02]  /*0650*/  IMAD.IADD R17, R17, 0x1, R14 ;  /* 0x0000000111117824 */ /* 0x000fe400078e020e */
[----:B-1----:R-:W-:-:S04]  /*0660*/  FFMA R21, R18, R19, 1 ;  /* 0x3f80000012157423 */ /* 0x002fc80000000013 */
[----:B------:R-:W-:-:S04]  /*0670*/  FFMA R15, R18, R21, R18 ;  /* 0x00000015120f7223 */ /* 0x000fc80000000012 */
[----:B------:R-:W-:-:S04]  /*0680*/  FFMA R18, R0, R15, RZ ;  /* 0x0000000f00127223 */ /* 0x000fc800000000ff */
[----:B------:R-:W-:-:S04]  /*0690*/  FFMA R20, R19, R18, R0 ;  /* 0x0000001213147223 */ /* 0x000fc80000000000 */
[----:B------:R-:W-:-:S04]  /*06a0*/  FFMA R20, R15, R20, R18 ;  /* 0x000000140f147223 */ /* 0x000fc80000000012 */
[----:B------:R-:W-:-:S04]  /*06b0*/  FFMA R19, R19, R20, R0 ;  /* 0x0000001413137223 */ /* 0x000fc80000000000 */
[----:B------:R-:W-:-:S05]  /*06c0*/  FFMA R0, R15, R19, R20 ;  /* 0x000000130f007223 */ /* 0x000fca0000000014 */
[----:B------:R-:W-:-:S04]  /*06d0*/  SHF.R.U32.HI R13, RZ, 0x17, R0 ;  /* 0x00000017ff0d7819 */ /* 0x000fc80000011600 */
[----:B------:R-:W-:-:S05]  /*06e0*/  LOP3.LUT R13, R13, 0xff, RZ, 0xc0, !PT ;  /* 0x000000ff0d0d7812 */ /* 0x000fca00078ec0ff */
[----:B------:R-:W-:-:S04]  /*06f0*/  IMAD.IADD R18, R13, 0x1, R17 ;  /* 0x000000010d127824 */ /* 0x000fc800078e0211 */
[----:B------:R-:W-:-:S05]  /*0700*/  VIADD R13, R18, 0xffffffff ;  /* 0xffffffff120d7836 */ /* 0x000fca0000000000 */
[----:B------:R-:W-:-:S13]  /*0710*/  ISETP.GE.U32.AND P0, PT, R13, 0xfe, PT ;  /* 0x000000fe0d00780c */ /* 0x000fda0003f06070 */
[----:B------:R-:W-:Y:S05]  /*0720*/  @!P0 BRA `(.L_x_434) ;  /* 0x0000000000808947 */ /* 0x000fea0003800000 */
[----:B------:R-:W-:-:S13]  /*0730*/  ISETP.GT.AND P0, PT, R18, 0xfe, PT ;  /* 0x000000fe1200780c */ /* 0x000fda0003f04270 */
[----:B------:R-:W-:Y:S05]  /*0740*/  @P0 BRA `(.L_x_435) ;  /* 0x00000000006c0947 */ /* 0x000fea0003800000 */
[----:B------:R-:W-:-:S13]  /*0750*/  ISETP.GE.AND P0, PT, R18, 0x1, PT ;  /* 0x000000011200780c */ /* 0x000fda0003f06270 */
[----:B------:R-:W-:Y:S05]  /*0760*/  @P0 BRA `(.L_x_436) ;  /* 0x0000000000740947 */ /* 0x000fea0003800000 */
[----:B------:R-:W-:Y:S02]  /*0770*/  ISETP.GE.AND P0, PT, R18, -0x18, PT ;  /* 0xffffffe81200780c */ /* 0x000fe40003f06270 */
[----:B------:R-:W-:-:S11]  /*0780*/  LOP3.LUT R0, R0, 0x80000000, RZ, 0xc0, !PT ;  /* 0x8000000000007812 */ /* 0x000fd600078ec0ff */
[----:B------:R-:W-:Y:S05]  /*0790*/  @!P0 BRA `(.L_x_436) ;  /* 0x0000000000688947 */ /* 0x000fea0003800000 */
[CCC-:B------:R-:W-:Y:S01]  /*07a0*/  FFMA.RZ R13, R15.reuse, R19.reuse, R20.reuse ;  /* 0x000000130f0d7223 */ /* 0x1c0fe2000000c014 */
[-C--:B------:R-:W-:Y:S01]  /*07b0*/  FFMA.RM R14, R15, R19.reuse, R20 ;  /* 0x000000130f0e7223 */ /* 0x080fe20000004014 */
[----:B------:R-:W-:Y:S01]  /*07c0*/  IMAD.MOV R17, RZ, RZ, -R18 ;  /* 0x000000ffff117224 */ /* 0x000fe200078e0a12 */
[C---:B------:R-:W-:Y:S02]  /*07d0*/  ISETP.NE.AND P2, PT, R18.reuse, RZ, PT ;  /* 0x000000ff1200720c */ /* 0x040fe40003f45270 */
[----:B------:R-:W-:Y:S01]  /*07e0*/  LOP3.LUT R16, R13, 0x7fffff, RZ, 0xc0, !PT ;  /* 0x007fffff0d107812 */ /* 0x000fe200078ec0ff */
[----:B------:R-:W-:Y:S01]  /*07f0*/  FFMA.RP R13, R15, R19, R20 ;  /* 0x000000130f0d7223 */ /* 0x000fe20000008014 */
[C---:B------:R-:W-:Y:S01]  /*0800*/  VIADD R15, R18.reuse, 0x20 ;  /* 0x00000020120f7836 */ /* 0x040fe20000000000 */
[----:B------:R-:W-:Y:S02]  /*0810*/  ISETP.NE.AND P1, PT, R18, RZ, PT ;  /* 0x000000ff1200720c */ /* 0x000fe40003f25270 */
[----:B------:R-:W-:-:S02]  /*0820*/  LOP3.LUT R16, R16, 0x800000, RZ, 0xfc, !PT ;  /* 0x0080000010107812 */ /* 0x000fc400078efcff */
[----:B------:R-:W-:Y:S02]  /*0830*/  FSETP.NEU.FTZ.AND P0, PT, R13, R14, PT ;  /* 0x0000000e0d00720b */ /* 0x000fe40003f1d000 */
[----:B------:R-:W-:Y:S02]  /*0840*/  SHF.L.U32 R15, R16, R15, RZ ;  /* 0x0000000f100f7219 */ /* 0x000fe400000006ff */
[----:B------:R-:W-:Y:S02]  /*0850*/  SEL R13, R17, RZ, P2 ;  /* 0x000000ff110d7207 */ /* 0x000fe40001000000 */
[----:B------:R-:W-:Y:S02]  /*0860*/  ISETP.NE.AND P1, PT, R15, RZ, P1 ;  /* 0x000000ff0f00720c */ /* 0x000fe40000f25270 */
[----:B------:R-:W-:Y:S02]  /*0870*/  SHF.R.U32.HI R13, RZ, R13, R16 ;  /* 0x0000000dff0d7219 */ /* 0x000fe40000011610 */
[----:B------:R-:W-:-:S02]  /*0880*/  PLOP3.LUT P0, PT, P0, P1, PT, 0xf8, 0x8f ;  /* 0x00000000008f781c */ /* 0x000fc40000703f70 */
[----:B------:R-:W-:Y:S02]  /*0890*/  SHF.R.U32.HI R15, RZ, 0x1, R13 ;  /* 0x00000001ff0f7819 */ /* 0x000fe4000001160d */
[----:B------:R-:W-:-:S04]  /*08a0*/  SEL R14, RZ, 0x1, !P0 ;  /* 0x00000001ff0e7807 */ /* 0x000fc80004000000 */
[----:B------:R-:W-:-:S04]  /*08b0*/  LOP3.LUT R14, R14, 0x1, R15, 0xf8, !PT ;  /* 0x000000010e0e7812 */ /* 0x000fc800078ef80f */
[----:B------:R-:W-:-:S05]  /*08c0*/  LOP3.LUT R14, R14, R13, RZ, 0xc0, !PT ;  /* 0x0000000d0e0e7212 */ /* 0x000fca00078ec0ff */
[----:B------:R-:W-:-:S05]  /*08d0*/  IMAD.IADD R15, R15, 0x1, R14 ;  /* 0x000000010f0f7824 */ /* 0x000fca00078e020e */
[----:B------:R-:W-:Y:S01]  /*08e0*/  LOP3.LUT R0, R15, R0, RZ, 0xfc, !PT ;  /* 0x000000000f007212 */ /* 0x000fe200078efcff */
[----:B------:R-:W-:Y:S06]  /*08f0*/  BRA `(.L_x_436) ;  /* 0x0000000000107947 */ /* 0x000fec0003800000 */
.L_x_435:
[----:B------:R-:W-:-:S04]  /*0900*/  LOP3.LUT R0, R0, 0x80000000, RZ, 0xc0, !PT ;  /* 0x8000000000007812 */ /* 0x000fc800078ec0ff */
[----:B------:R-:W-:Y:S01]  /*0910*/  LOP3.LUT R0, R0, 0x7f800000, RZ, 0xfc, !PT ;  /* 0x7f80000000007812 */ /* 0x000fe200078efcff */
[----:B------:R-:W-:Y:S06]  /*0920*/  BRA `(.L_x_436) ;  /* 0x0000000000047947 */ /* 0x000fec0003800000 */
.L_x_434:
[----:B------:R-:W-:-:S07]  /*0930*/  IMAD R0, R17, 0x800000, R0 ;  /* 0x0080000011007824 */ /* 0x000fce00078e0200 */
.L_x_436:
[----:B------:R-:W-:Y:S05]  /*0940*/  BSYNC.RECONVERGENT B2 ;  /* 0x0000000000027941 */ /* 0x000fea0003800200 */
.L_x_433:
[----:B------:R-:W-:Y:S05]  /*0950*/  BRA `(.L_x_437) ;  /* 0x0000000000207947 */ /* 0x000fea0003800000 */
.L_x_432:
[----:B------:R-:W-:-:S04]  /*0960*/  LOP3.LUT R0, R16, 0x80000000, R15, 0x48, !PT ;  /* 0x8000000010007812 */ /* 0x000fc800078e480f */
[----:B------:R-:W-:Y:S01]  /*0970*/  LOP3.LUT R0, R0, 0x7f800000, RZ, 0xfc, !PT ;  /* 0x7f80000000007812 */ /* 0x000fe200078efcff */
[----:B------:R-:W-:Y:S06]  /*0980*/  BRA `(.L_x_437) ;  /* 0x0000000000147947 */ /* 0x000fec0003800000 */
.L_x_431:
[----:B------:R-:W-:Y:S01]  /*0990*/  LOP3.LUT R0, R16, 0x80000000, R15, 0x48, !PT ;  /* 0x8000000010007812 */ /* 0x000fe200078e480f */
[----:B------:R-:W-:Y:S06]  /*09a0*/  BRA `(.L_x_437) ;  /* 0x00000000000c7947 */ /* 0x000fec0003800000 */
.L_x_430:
[----:B------:R-:W0:Y:S01]  /*09b0*/  MUFU.RSQ R0, -QNAN ;  /* 0xffc0000000007908 */ /* 0x000e220000001400 */
[----:B------:R-:W-:Y:S05]  /*09c0*/  BRA `(.L_x_437) ;  /* 0x0000000000047947 */ /* 0x000fea0003800000 */
.L_x_429:
[----:B------:R-:W-:-:S07]  /*09d0*/  FADD.FTZ R0, R0, R3 ;  /* 0x0000000300007221 */ /* 0x000fce0000010000 */
.L_x_437:
[----:B------:R-:W-:Y:S05]  /*09e0*/  BSYNC.RECONVERGENT B1 ;  /* 0x0000000000017941 */ /* 0x000fea0003800200 */
.L_x_427:
[----:B------:R-:W-:-:S04]  /*09f0*/  IMAD.MOV.U32 R13, RZ, RZ, 0x0 ;  /* 0x00000000ff0d7424 */ /* 0x000fc800078e00ff */
[----:B0-----:R-:W-:Y:S05]  /*0a00*/  RET.REL.NODEC R12 `(_Z10count_sortPfS_Piffii) ;  /* 0xfffffff40c7c7950 */ /* 0x001fea0003c3ffff */
.L_x_438:
        /* <DEDUP_REMOVED lines=15> */
.L_x_466:


//--------------------- .text._Z4histPfPiffii     --------------------------
	.section	.text._Z4histPfPiffii,"ax",@progbits
	.align	128
        .global         _Z4histPfPiffii
        .type           _Z4histPfPiffii,@function
        .size           _Z4histPfPiffii,(.L_x_467 - _Z4histPfPiffii)
        .other          _Z4histPfPiffii,@"STO_CUDA_ENTRY STV_DEFAULT"
_Z4histPfPiffii:
.text._Z4histPfPiffii:
        /* <DEDUP_REMOVED lines=17> */
[----:B------:R-:W-:Y:S01]  /*0110*/  USHF.R.S32.HI UR4, URZ, 0x1f, UR4 ;  /* 0x0000001fff047899 */ /* 0x000fe20008011404 */
[----:B0-----:R-:W-:Y:S01]  /*0120*/  FADD R3, R3, -R2 ;  /* 0x8000000203037221 */ /* 0x001fe20000000000 */
[----:B------:R-:W-:Y:S01]  /*0130*/  SHF.R.S32.HI R2, RZ, 0x1f, R7 ;  /* 0x0000001fff027819 */ /* 0x000fe20000011407 */
[----:B---34-:R-:W-:-:S09]  /*0140*/  IMAD R6, R6, UR5, RZ ;  /* 0x0000000506067c24 */ /* 0x018fd2000f8e02ff */
.L_x_441:
[----:B------:R-:W-:-:S04]  /*0150*/  LEA R10, P0, R7, UR10, 0x2 ;  /* 0x0000000a070a7c11 */ /* 0x000fc8000f8010ff */
[----:B------:R-:W-:-:S05]  /*0160*/  LEA.HI.X R11, R7, UR11, R2, 0x2, P0 ;  /* 0x0000000b070b7c11 */ /* 0x000fca00080f1402 */
[----:B--2---:R-:W2:Y:S01]  /*0170*/  LDG.E R0, desc[UR6][R10.64] ;  /* 0x000000060a007981 */ /* 0x004ea2000c1e1900 */
[----:B0-----:R-:W0:Y:S01]  /*0180*/  MUFU.RCP R12, R3 ;  /* 0x00000003000c7308 */ /* 0x001e220000001000 */
        /* <DEDUP_REMOVED lines=11> */
[----:B------:R-:W-:Y:S05]  /*0240*/  CALL.REL.NOINC `($__internal_1_$__cuda_sm3x_div_rn_noftz_f32_slowpath) ;  /* 0x0000000000447944 */ /* 0x000fea0003c00000 */
[----:B------:R-:W-:-:S07]  /*0250*/  IMAD.MOV.U32 R9, RZ, RZ, R0 ;  /* 0x000000ffff097224 */ /* 0x000fce00078e0000 */
.L_x_440:
[----:B------:R-:W-:Y:S05]  /*0260*/  BSYNC.RECONVERGENT B0 ;  /* 0x0000000000007941 */ /* 0x000fea0003800200 */
.L_x_439:
[----:B------:R-:W-:Y:S01]  /*0270*/  FMUL R9, R8, R9 ;  /* 0x0000000908097220 */ /* 0x000fe20000400000 */
[----:B------:R-:W-:Y:S01]  /*0280*/  UMOV UR8, 0x74a771d ;  /* 0x074a771d00087882 */ /* 0x000fe20000000000 */
[----:B------:R-:W-:Y:S01]  /*0290*/  UMOV UR9, 0x3fefffeb ;  /* 0x3fefffeb00097882 */ /* 0x000fe20000000000 */
[----:B------:R-:W-:Y:S01]  /*02a0*/  IMAD.MOV.U32 R15, RZ, RZ, 0x1 ;  /* 0x00000001ff0f7424 */ /* 0x000fe200078e00ff */
[----:B------:R-:W0:Y:S01]  /*02b0*/  F2F.F64.F32 R10, R9 ;  /* 0x00000009000a7310 */ /* 0x000e220000201800 */
[----:B------:R-:W-:Y:S01]  /*02c0*/  IADD3 R7, P0, PT, R6, R7, RZ ;  /* 0x0000000706077210 */ /* 0x000fe20007f1e0ff */
[----:B0-----:R-:W-:-:S03]  /*02d0*/  DMUL R10, R10, UR8 ;  /* 0x000000080a0a7c28 */ /* 0x001fc60008000000 */
[----:B------:R-:W-:Y:S02]  /*02e0*/  LEA.HI.X.SX32 R2, R6, R2, 0x1, P0 ;  /* 0x0000000206027211 */ /* 0x000fe400000f0eff */
[----:B------:R-:W-:-:S05]  /*02f0*/  ISETP.GE.U32.AND P0, PT, R7, UR13, PT ;  /* 0x0000000d07007c0c */ /* 0x000fca000bf06070 */
[----:B------:R-:W0:Y:S01]  /*0300*/  F2I.F64.TRUNC R11, R10 ;  /* 0x0000000a000b7311 */ /* 0x000e22000030d100 */
[----:B------:R-:W-:Y:S01]  /*0310*/  ISETP.GE.U32.AND.EX P0, PT, R2, UR4, PT, P0 ;  /* 0x0000000402007c0c */ /* 0x000fe2000bf06100 */
[----:B0-----:R-:W-:-:S05]  /*0320*/  IMAD.WIDE R12, R11, 0x4, R4 ;  /* 0x000000040b0c7825 */ /* 0x001fca00078e0204 */
[----:B------:R0:W-:Y:S07]  /*0330*/  REDG.E.ADD.STRONG.GPU desc[UR6][R12.64], R15 ;  /* 0x0000000f0c00798e */ /* 0x0001ee000c12e106 */
[----:B------:R-:W-:Y:S05]  /*0340*/  @!P0 BRA `(.L_x_441) ;  /* 0xfffffffc00808947 */ /* 0x000fea000383ffff */
[----:B------:R-:W-:Y:S05]  /*0350*/  EXIT ;  /* 0x000000000000794d */ /* 0x000fea0003800000 */
        .weak           $__internal_1_$__cuda_sm3x_div_rn_noftz_f32_slowpath
        .type           $__internal_1_$__cuda_sm3x_div_rn_noftz_f32_slowpath,@function
        .size           $__internal_1_$__cuda_sm3x_div_rn_noftz_f32_slowpath,(.L_x_467 - $__internal_1_$__cuda_sm3x_div_rn_noftz_f32_slowpath)
$__internal_1_$__cuda_sm3x_div_rn_noftz_f32_slowpath:
        /* <DEDUP_REMOVED lines=36> */
.L_x_443:
[----:B------:R-:W-:Y:S01]  /*05a0*/  LEA R0, R11, 0xc0800000, 0x17 ;  /* 0xc08000000b007811 */ /* 0x000fe200078eb8ff */
[----:B------:R-:W-:Y:S04]  /*05b0*/  BSSY.RECONVERGENT B2, `(.L_x_448) ;  /* 0x0000036000027945 */ /* 0x000fe80003800200 */
[----:B------:R-:W-:Y:S02]  /*05c0*/  IMAD.IADD R14, R13, 0x1, -R0 ;  /* 0x000000010d0e7824 */ /* 0x000fe400078e0a00 */
[----:B------:R-:W-:Y:S02]  /*05d0*/  VIADD R13, R16, 0xffffff81 ;  /* 0xffffff81100d7836 */ /* 0x000fe40000000000 */
[----:B------:R-:W0:Y:S01]  /*05e0*/  MUFU.RCP R15, R14 ;  /* 0x0000000e000f7308 */ /* 0x000e220000001000 */
[----:B------:R-:W-:Y:S01]  /*05f0*/  FADD.FTZ R17, -R14, -RZ ;  /* 0x800000ff0e117221 */ /* 0x000fe20000010100 */
[----:B------:R-:W-:-:S03]  /*0600*/  IMAD R0, R13, -0x800000, R12 ;  /* 0xff8000000d007824 */ /* 0x000fc600078e020c */
[----:B0-----:R-:W-:-:S04]  /*0610*/  FFMA R16, R15, R17, 1 ;  /* 0x3f8000000f107423 */ /* 0x001fc80000000011 */
[----:B------:R-:W-:-:S04]  /*0620*/  FFMA R19, R15, R16, R15 ;  /* 0x000000100f137223 */ /* 0x000fc8000000000f */
[----:B------:R-:W-:-:S04]  /*0630*/  FFMA R12, R0, R19, RZ ;  /* 0x00000013000c7223 */ /* 0x000fc800000000ff */
[----:B------:R-:W-:-:S04]  /*0640*/  FFMA R15, R17, R12, R0 ;  /* 0x0000000c110f7223 */ /* 0x000fc80000000000 */
[----:B------:R-:W-:Y:S01]  /*0650*/  FFMA R16, R19, R15, R12 ;  /* 0x0000000f13107223 */ /* 0x000fe2000000000c */
[----:B------:R-:W-:-:S03]  /*0660*/  IADD3 R12, PT, PT, R13, 0x7f, -R11 ;  /* 0x0000007f0d0c7810 */ /* 0x000fc60007ffe80b */
[----:B------:R-:W-:Y:S02]  /*0670*/  FFMA R17, R17, R16, R0 ;  /* 0x0000001011117223 */ /* 0x000fe40000000000 */
[----:B------:R-:W-:Y:S02]  /*0680*/  IMAD.IADD R12, R12, 0x1, R9 ;  /* 0x000000010c0c7824 */ /* 0x000fe400078e0209 */
        /* <DEDUP_REMOVED lines=14> */
[-CC-:B------:R-:W-:Y:S01]  /*0770*/  FFMA.RZ R9, R19, R17.reuse, R16.reuse ;  /* 0x0000001113097223 */ /* 0x180fe2000000c010 */
[----:B------:R-:W-:Y:S02]  /*0780*/  VIADD R14, R13, 0x20 ;  /* 0x000000200d0e7836 */ /* 0x000fe40000000000 */
[-CC-:B------:R-:W-:Y:S01]  /*0790*/  FFMA.RM R12, R19, R17.reuse, R16.reuse ;  /* 0x00000011130c7223 */ /* 0x180fe20000004010 */
[----:B------:R-:W-:Y:S02]  /*07a0*/  ISETP.NE.AND P2, PT, R13, RZ, PT ;  /* 0x000000ff0d00720c */ /* 0x000fe40003f45270 */
[----:B------:R-:W-:Y:S01]  /*07b0*/  LOP3.LUT R11, R9, 0x7fffff, RZ, 0xc0, !PT ;  /* 0x007fffff090b7812 */ /* 0x000fe200078ec0ff */
[----:B------:R-:W-:Y:S01]  /*07c0*/  FFMA.RP R9, R19, R17, R16 ;  /* 0x0000001113097223 */ /* 0x000fe20000008010 */
[----:B------:R-:W-:Y:S01]  /*07d0*/  ISETP.NE.AND P1, PT, R13, RZ, PT ;  /* 0x000000ff0d00720c */ /* 0x000fe20003f25270 */
[----:B------:R-:W-:Y:S01]  /*07e0*/  IMAD.MOV R13, RZ, RZ, -R13 ;  /* 0x000000ffff0d7224 */ /* 0x000fe200078e0a0d */
        /* <DEDUP_REMOVED lines=14> */
.L_x_450:
[----:B------:R-:W-:-:S04]  /*08d0*/  LOP3.LUT R0, R0, 0x80000000, RZ, 0xc0, !PT ;  /* 0x8000000000007812 */ /* 0x000fc800078ec0ff */
[----:B------:R-:W-:Y:S01]  /*08e0*/  LOP3.LUT R0, R0, 0x7f800000, RZ, 0xfc, !PT ;  /* 0x7f80000000007812 */ /* 0x000fe200078efcff */
[----:B------:R-:W-:Y:S06]  /*08f0*/  BRA `(.L_x_451) ;  /* 0x0000000000047947 */ /* 0x000fec0003800000 */
.L_x_449:
[----:B------:R-:W-:-:S07]  /*0900*/  IMAD R0, R12, 0x800000, R0 ;  /* 0x008000000c007824 */ /* 0x000fce00078e0200 */
.L_x_451:
[----:B------:R-:W-:Y:S05]  /*0910*/  BSYNC.RECONVERGENT B2 ;  /* 0x0000000000027941 */ /* 0x000fea0003800200 */
.L_x_448:
[----:B------:R-:W-:Y:S05]  /*0920*/  BRA `(.L_x_452) ;  /* 0x0000000000207947 */ /* 0x000fea0003800000 */
.L_x_447:
[----:B------:R-:W-:-:S04]  /*0930*/  LOP3.LUT R0, R13, 0x80000000, R12, 0x48, !PT ;  /* 0x800000000d007812 */ /* 0x000fc800078e480c */
[----:B------:R-:W-:Y:S01]  /*0940*/  LOP3.LUT R0, R0, 0x7f800000, RZ, 0xfc, !PT ;  /* 0x7f80000000007812 */ /* 0x000fe200078efcff */
[----:B------:R-:W-:Y:S06]  /*0950*/  BRA `(.L_x_452) ;  /* 0x0000000000147947 */ /* 0x000fec0003800000 */
.L_x_446:
[----:B------:R-:W-:Y:S01]  /*0960*/  LOP3.LUT R0, R13, 0x80000000, R12, 0x48, !PT ;  /* 0x800000000d007812 */ /* 0x000fe200078e480c */
[----:B------:R-:W-:Y:S06]  /*0970*/  BRA `(.L_x_452) ;  /* 0x00000000000c7947 */ /* 0x000fec0003800000 */
.L_x_445:
[----:B------:R-:W0:Y:S01]  /*0980*/  MUFU.RSQ R0, -QNAN ;  /* 0xffc0000000007908 */ /* 0x000e220000001400 */
[----:B------:R-:W-:Y:S05]  /*0990*/  BRA `(.L_x_452) ;  /* 0x0000000000047947 */ /* 0x000fea0003800000 */
.L_x_444:
[----:B------:R-:W-:-:S07]  /*09a0*/  FADD.FTZ R0, R0, R3 ;  /* 0x0000000300007221 */ /* 0x000fce0000010000 */
.L_x_452:
[----:B------:R-:W-:Y:S05]  /*09b0*/  BSYNC.RECONVERGENT B1 ;  /* 0x0000000000017941 */ /* 0x000fea0003800200 */
.L_x_442:
[----:B------:R-:W-:-:S04]  /*09c0*/  IMAD.MOV.U32 R11, RZ, RZ, 0x0 ;  /* 0x00000000ff0b7424 */ /* 0x000fc800078e00ff */
[----:B0-----:R-:W-:Y:S05]  /*09d0*/  RET.REL.NODEC R10 `(_Z4histPfPiffii) ;  /* 0xfffffff40a887950 */ /* 0x001fea0003c3ffff */
.L_x_453:
        /* <DEDUP_REMOVED lines=10> */
.L_x_467:


//--------------------- .text._Z7_reducePfib      --------------------------
	.section	.text._Z7_reducePfib,"ax",@progbits
	.align	128
        .global         _Z7_reducePfib
        .type           _Z7_reducePfib,@function
        .size           _Z7_reducePfib,(.L_x_475 - _Z7_reducePfib)
        .other          _Z7_reducePfib,@"STO_CUDA_ENTRY STV_DEFAULT"
_Z7_reducePfib:
.text._Z7_reducePfib:
[----:B------:R-:W-:Y:S01]  /*0000*/  LDC R1, c[0x0][0x37c] ;  /* 0x0000df00ff017b82 */ /* 0x000fe20000000800 */
[----:B------:R-:W0:Y:S01]  /*0010*/  S2R R0, SR_CTAID.X ;  /* 0x0000000000007919 */ /* 0x000e220000002500 */
[----:B------:R-:W1:Y:S06]  /*0020*/  LDCU.U8 UR4, c[0x0][0x38c] ;  /* 0x00007180ff0477ac */ /* 0x000e6c0008000000 */
[----:B------:R-:W2:Y:S01]  /*0030*/  LDC.64 R6, c[0x0][0x380] ;  /* 0x0000e000ff067b82 */ /* 0x000ea20000000a00 */
[----:B------:R-:W3:Y:S01]  /*0040*/  S2R R11, SR_TID.X ;  /* 0x00000000000b7919 */ /* 0x000ee20000002100 */
[----:B------:R-:W4:Y:S01]  /*0050*/  LDCU UR5, c[0x0][0x360] ;  /* 0x00006c00ff0577ac */ /* 0x000f220008000800 */
[----:B------:R-:W5:Y:S01]  /*0060*/  LDCU.64 UR6, c[0x0][0x358] ;  /* 0x00006b00ff0677ac */ /* 0x000f620008000a00 */
[----:B-1----:R-:W-:Y:S01]  /*0070*/  UPRMT UR4, UR4, 0x8880, URZ ;  /* 0x0000888004047896 */ /* 0x002fe200080000ff */
[----:B----4-:R-:W-:-:S05]  /*0080*/  IMAD.U32 R8, RZ, RZ, UR5 ;  /* 0x00000005ff087e24 */ /* 0x010fca000f8e00ff */
[----:B------:R-:W-:Y:S01]  /*0090*/  ISETP.NE.AND P0, PT, RZ, UR4, PT ;  /* 0x00000004ff007c0c */ /* 0x000fe2000bf05270 */
[----:B0-----:R-:W-:-:S04]  /*00a0*/  IMAD R2, R0, UR5, RZ ;  /* 0x0000000500027c24 */ /* 0x001fc8000f8e02ff */
[----:B---3--:R-:W-:-:S08]  /*00b0*/  IMAD R5, R2, 0x2, R11 ;  /* 0x0000000202057824 */ /* 0x008fd000078e020b */
[C-C-:B------:R-:W-:Y:S02]  /*00c0*/  @P0 IMAD.IADD R9, R5.reuse, 0x1, R8.reuse ;  /* 0x0000000105090824 */ /* 0x140fe400078e0208 */
[C---:B------:R-:W-:Y:S02]  /*00d0*/  @!P0 IMAD.IADD R13, R5.reuse, 0x1, R8 ;  /* 0x00000001050d8824 */ /* 0x040fe400078e0208 */
[----:B--2---:R-:W-:-:S04]  /*00e0*/  IMAD.WIDE R2, R5, 0x4, R6 ;  /* 0x0000000405027825 */ /* 0x004fc800078e0206 */
[--C-:B------:R-:W-:Y:S02]  /*00f0*/  @P0 IMAD.WIDE.U32 R4, R9, 0x4, R6.reuse ;  /* 0x0000000409040825 */ /* 0x100fe400078e0006 */
[----:B-----5:R-:W2:Y:S02]  /*0100*/  LDG.E R2, desc[UR6][R2.64] ;  /* 0x0000000602027981 */ /* 0x020ea4000c1e1900 */
[----:B------:R-:W-:Y:S02]  /*0110*/  @!P0 IMAD.WIDE.U32 R6, R13, 0x4, R6 ;  /* 0x000000040d068825 */ /* 0x000fe400078e0006 */
[----:B------:R-:W2:Y:S04]  /*0120*/  @P0 LDG.E R5, desc[UR6][R4.64] ;  /* 0x0000000604050981 */ /* 0x000ea8000c1e1900 */
[----:B------:R-:W3:Y:S01]  /*0130*/  @!P0 LDG.E R7, desc[UR6][R6.64] ;  /* 0x0000000606078981 */ /* 0x000ee2000c1e1900 */
[----:B------:R-:W0:Y:S01]  /*0140*/  S2UR UR5, SR_CgaCtaId ;  /* 0x00000000000579c3 */ /* 0x000e220000008800 */
[----:B------:R-:W-:-:S02]  /*0150*/  UMOV UR4, 0x400 ;  /* 0x0000040000047882 */ /* 0x000fc40000000000 */
[----:B0-----:R-:W-:Y:S01]  /*0160*/  ULEA UR4, UR5, UR4, 0x18 ;  /* 0x0000000405047291 */ /* 0x001fe2000f8ec0ff */
[----:B------:R-:W0:Y:S05]  /*0170*/  LDCU.U8 UR5, c[0x0][0x38c] ;  /* 0x00007180ff0577ac */ /* 0x000e2a0008000000 */
[----:B------:R-:W-:Y:S02]  /*0180*/  LEA R10, R11, UR4, 0x2 ;  /* 0x000000040b0a7c11 */ /* 0x000fe4000f8e10ff */
[C---:B--2---:R-:W-:Y:S02]  /*0190*/  @P0 FMNMX R9, R2.reuse, R5, !PT ;  /* 0x0000000502090209 */ /* 0x044fe40007800000 */
[----:B---3--:R-:W-:-:S02]  /*01a0*/  @!P0 FMNMX R9, R2, R7, PT ;  /* 0x0000000702098209 */ /* 0x008fc40003800000 */
[----:B------:R-:W-:-:S03]  /*01b0*/  ISETP.GE.U32.AND P0, PT, R8, 0x2, PT ;  /* 0x000000020800780c */ /* 0x000fc60003f06070 */
[----:B------:R1:W-:Y:S01]  /*01c0*/  STS [R10], R9 ;  /* 0x000000090a007388 */ /* 0x0003e20000000800 */
[----:B------:R-:W-:Y:S09]  /*01d0*/  BAR.SYNC.DEFER_BLOCKING 0x0 ;  /* 0x0000000000007b1d */ /* 0x000ff20000010000 */
[----:B01----:R-:W-:Y:S05]  /*01e0*/  @!P0 BRA `(.L_x_454) ;  /* 0x00000000004c8947 */ /* 0x003fea0003800000 */
.L_x_457:
[----:B------:R-:W-:Y:S01]  /*01f0*/  SHF.R.U32.HI R6, RZ, 0x1, R8 ;  /* 0x00000001ff067819 */ /* 0x000fe20000011608 */
[----:B------:R-:W-:Y:S03]  /*0200*/  BSSY.RECONVERGENT B0, `(.L_x_455) ;  /* 0x000000d000007945 */ /* 0x000fe60003800200 */
[----:B------:R-:W-:-:S13]  /*0210*/  ISETP.GE.U32.AND P0, PT, R11, R6, PT ;  /* 0x000000060b00720c */ /* 0x000fda0003f06070 */
[----:B0-----:R-:W-:Y:S05]  /*0220*/  @P0 BRA `(.L_x_456) ;  /* 0x0000000000280947 */ /* 0x001fea0003800000 */
[----:B------:R-:W-:Y:S01]  /*0230*/  UPRMT UR4, UR5, 0x8880, URZ ;  /* 0x0000888005047896 */ /* 0x000fe200080000ff */
[----:B------:R-:W-:-:S05]  /*0240*/  IMAD R3, R6, 0x4, R10 ;  /* 0x0000000406037824 */ /* 0x000fca00078e020a */
[----:B------:R-:W-:-:S13]  /*0250*/  ISETP.NE.AND P0, PT, RZ, UR4, PT ;  /* 0x00000004ff007c0c */ /* 0x000fda000bf05270 */
[----:B------:R-:W-:Y:S04]  /*0260*/  @P0 LDS R2, [R10] ;  /* 0x000000000a020984 */ /* 0x000fe80000000800 */
[----:B------:R-:W0:Y:S04]  /*0270*/  @P0 LDS R5, [R3] ;  /* 0x0000000003050984 */ /* 0x000e280000000800 */
[----:B------:R-:W-:Y:S04]  /*0280*/  @!P0 LDS R4, [R10] ;  /* 0x000000000a048984 */ /* 0x000fe80000000800 */
[----:B------:R-:W1:Y:S01]  /*0290*/  @!P0 LDS R7, [R3] ;  /* 0x0000000003078984 */ /* 0x000e620000000800 */
[----:B0-----:R-:W-:-:S02]  /*02a0*/  @P0 FMNMX R5, R2, R5, !PT ;  /* 0x0000000502050209 */ /* 0x001fc40007800000 */
[----:B-1----:R-:W-:-:S05]  /*02b0*/  @!P0 FMNMX R5, R4, R7, PT ;  /* 0x0000000704058209 */ /* 0x002fca0003800000 */
[----:B------:R0:W-:Y:S02]  /*02c0*/  STS [R10], R5 ;  /* 0x000000050a007388 */ /* 0x0001e40000000800 */
.L_x_456:
[----:B------:R-:W-:Y:S05]  /*02d0*/  BSYNC.RECONVERGENT B0 ;  /* 0x0000000000007941 */ /* 0x000fea0003800200 */
.L_x_455:
[----:B------:R-:W-:Y:S01]  /*02e0*/  BAR.SYNC.DEFER_BLOCKING 0x0 ;  /* 0x0000000000007b1d */ /* 0x000fe20000010000 */
[----:B------:R-:W-:Y:S01]  /*02f0*/  ISETP.GT.U32.AND P0, PT, R8, 0x3, PT ;  /* 0x000000030800780c */ /* 0x000fe20003f04070 */
[----:B------:R-:W-:-:S12]  /*0300*/  IMAD.MOV.U32 R8, RZ, RZ, R6 ;  /* 0x000000ffff087224 */ /* 0x000fd800078e0006 */
[----:B------:R-:W-:Y:S05]  /*0310*/  @P0 BRA `(.L_x_457) ;  /* 0xfffffffc00b40947 */ /* 0x000fea000383ffff */
.L_x_454:
[----:B------:R-:W-:-:S13]  /*0320*/  ISETP.NE.AND P0, PT, R11, RZ, PT ;  /* 0x000000ff0b00720c */ /* 0x000fda0003f05270 */
[----:B------:R-:W-:Y:S05]  /*0330*/  @P0 EXIT ;  /* 0x000000000000094d */ /* 0x000fea0003800000 */
[----:B------:R-:W1:Y:S01]  /*0340*/  S2UR UR5, SR_CgaCtaId ;  /* 0x00000000000579c3 */ /* 0x000e620000008800 */
[----:B------:R-:W-:-:S07]  /*0350*/  UMOV UR4, 0x400 ;  /* 0x0000040000047882 */ /* 0x000fce0000000000 */
[----:B------:R-:W2:Y:S01]  /*0360*/  LDC.64 R2, c[0x0][0x380] ;  /* 0x0000e000ff027b82 */ /* 0x000ea20000000a00 */
[----:B-1----:R-:W-:Y:S01]  /*0370*/  ULEA UR4, UR5, UR4, 0x18 ;  /* 0x0000000405047291 */ /* 0x002fe2000f8ec0ff */
[----:B--2---:R-:W-:-:S08]  /*0380*/  IMAD.WIDE.U32 R2, R0, 0x4, R2 ;  /* 0x0000000400027825 */ /* 0x004fd000078e0002 */
[----:B0-----:R-:W0:Y:S04]  /*0390*/  LDS R5, [UR4] ;  /* 0x00000004ff057984 */ /* 0x001e280008000800 */
[----:B0-----:R-:W-:Y:S01]  /*03a0*/  STG.E desc[UR6][R2.64], R5 ;  /* 0x0000000502007986 */ /* 0x001fe2000c101906 */
[----:B------:R-:W-:Y:S05]  /*03b0*/  EXIT ;  /* 0x000000000000794d */ /* 0x000fea0003800000 */
.L_x_458:
        /* <DEDUP_REMOVED lines=12> */
.L_x_475:


//--------------------- .text._Z10SemiFilteriiiPf --------------------------
	.section	.text._Z10SemiFilteriiiPf,"ax",@progbits
	.align	128
        .global         _Z10SemiFilteriiiPf
        .type           _Z10SemiFilteriiiPf,@function
        .size           _Z10SemiFilteriiiPf,(.L_x_476 - _Z10SemiFilteriiiPf)
        .other          _Z10SemiFilteriiiPf,@"STO_CUDA_ENTRY STV_DEFAULT"
_Z10SemiFilteriiiPf:
.text._Z10SemiFilteriiiPf:
[----:B------:R-:W-:Y:S01]  /*0000*/  LDC R1, c[0x0][0x37c] ;  /* 0x0000df00ff017b82 */ /* 0x000fe20000000800 */
[----:B------:R-:W0:Y:S01]  /*0010*/  S2R R8, SR_CTAID.X ;  /* 0x0000000000087919 */ /* 0x000e220000002500 */
[----:B------:R-:W0:Y:S01]  /*0020*/  LDCU UR4, c[0x0][0x360] ;  /* 0x00006c00ff0477ac */ /* 0x000e220008000800 */
[----:B------:R-:W0:Y:S01]  /*0030*/  S2R R3, SR_TID.X ;  /* 0x0000000000037919 */ /* 0x000e220000002100 */
[----:B------:R-:W1:Y:S01]  /*0040*/  LDCU UR5, c[0x0][0x388] ;  /* 0x00007100ff0577ac */ /* 0x000e620008000800 */
[----:B0-----:R-:W-:-:S05]  /*0050*/  IMAD R8, R8, UR4, R3 ;  /* 0x0000000408087c24 */ /* 0x001fca000f8e0203 */
[----:B-1----:R-:W-:-:S13]  /*0060*/  ISETP.GE.AND P0, PT, R8, UR5, PT ;  /* 0x0000000508007c0c */ /* 0x002fda000bf06270 */
[----:B------:R-:W-:Y:S05]  /*0070*/  @P0 EXIT ;  /* 0x000000000000094d */ /* 0x000fea0003800000 */
[----:B------:R-:W0:Y:S01]  /*0080*/  LDC.64 R10, c[0x0][0x380] ;  /* 0x0000e000ff0a7b82 */ /* 0x000e220000000a00 */
[----:B------:R-:W1:Y:S01]  /*0090*/  LDCU UR5, c[0x0][0x370] ;  /* 0x00006e00ff0577ac */ /* 0x000e620008000800 */
[----:B------:R-:W2:Y:S06]  /*00a0*/  LDCU.64 UR6, c[0x0][0x358] ;  /* 0x00006b00ff0677ac */ /* 0x000eac0008000a00 */
[----:B------:R-:W3:Y:S01]  /*00b0*/  LDC.64 R2, c[0x0][0x390] ;  /* 0x0000e400ff027b82 */ /* 0x000ee20000000a00 */
[----:B------:R-:W4:Y:S01]  /*00c0*/  LDCU UR8, c[0x0][0x388] ;  /* 0x00007100ff0877ac */ /* 0x000f220008000800 */
[----:B-1----:R-:W-:Y:S01]  /*00d0*/  UIMAD UR4, UR4, UR5, URZ ;  /* 0x00000005040472a4 */ /* 0x002fe2000f8e02ff */
[----:B0-----:R-:W-:-:S02]  /*00e0*/  LEA.HI R0, R10, R10, RZ, 0x1 ;  /* 0x0000000a0a007211 */ /* 0x001fc400078f08ff */
[----:B------:R-:W-:Y:S02]  /*00f0*/  LEA.HI R9, R11, R11, RZ, 0x1 ;  /* 0x0000000b0b097211 */ /* 0x000fe400078f08ff */
[----:B------:R-:W-:-:S04]  /*0100*/  SHF.R.S32.HI R0, RZ, 0x1, R0 ;  /* 0x00000001ff007819 */ /* 0x000fc80000011400 */
[----:B------:R-:W-:-:S04]  /*0110*/  IABS R4, R0 ;  /* 0x0000000000047213 */ /* 0x000fc80000000000 */
[----:B------:R-:W0:Y:S08]  /*0120*/  I2F.RP R5, R4 ;  /* 0x0000000400057306 */ /* 0x000e300000209400 */
[----:B0-----:R-:W0:Y:S02]  /*0130*/  MUFU.RCP R5, R5 ;  /* 0x0000000500057308 */ /* 0x001e240000001000 */
[----:B0-----:R-:W-:-:S06]  /*0140*/  VIADD R6, R5, 0xffffffe ;  /* 0x0ffffffe05067836 */ /* 0x001fcc0000000000 */
[----:B------:R0:W1:Y:S02]  /*0150*/  F2I.FTZ.U32.TRUNC.NTZ R7, R6 ;  /* 0x0000000600077305 */ /* 0x000064000021f000 */
[----:B0-----:R-:W-:Y:S02]  /*0160*/  IMAD.MOV.U32 R6, RZ, RZ, RZ ;  /* 0x000000ffff067224 */ /* 0x001fe400078e00ff */
[----:B-1----:R-:W-:-:S04]  /*0170*/  IMAD.MOV R13, RZ, RZ, -R7 ;  /* 0x000000ffff0d7224 */ /* 0x002fc800078e0a07 */
[----:B------:R-:W-:-:S04]  /*0180*/  IMAD R13, R13, R4, RZ ;  /* 0x000000040d0d7224 */ /* 0x000fc800078e02ff */
[----:B------:R-:W-:Y:S01]  /*0190*/  IMAD.HI.U32 R5, R7, R13, R6 ;  /* 0x0000000d07057227 */ /* 0x000fe200078e0006 */
[----:B------:R-:W-:-:S03]  /*01a0*/  SHF.R.S32.HI R7, RZ, 0x1, R9 ;  /* 0x00000001ff077819 */ /* 0x000fc60000011409 */
[----:B--234-:R-:W-:-:S07]  /*01b0*/  IMAD.MOV.U32 R6, RZ, RZ, R8 ;  /* 0x000000ffff067224 */ /* 0x01cfce00078e0008 */
.L_x_464:
[----:B0-----:R-:W-:Y:S01]  /*01c0*/  IABS R10, R7 ;  /* 0x00000007000a7213 */ /* 0x001fe20000000000 */
[----:B------:R-:W-:Y:S01]  /*01d0*/  BSSY.RECONVERGENT B0, `(.L_x_459) ;  /* 0x000003c000007945 */ /* 0x000fe20003800200 */
[----:B------:R-:W-:-:S03]  /*01e0*/  IABS R14, R0 ;  /* 0x00000000000e7213 */ /* 0x000fc60000000000 */
[----:B------:R-:W-:Y:S01]  /*01f0*/  BSSY.RELIABLE B1, `(.L_x_460) ;  /* 0x0000037000017945 */ /* 0x000fe20003800100 */
[----:B------:R-:W0:Y:S01]  /*0200*/  I2F.RP R11, R10 ;  /* 0x0000000a000b7306 */ /* 0x000e220000209400 */
[----:B------:R-:W-:Y:S01]  /*0210*/  IABS R12, R6 ;  /* 0x00000006000c7213 */ /* 0x000fe20000000000 */
[----:B------:R-:W-:Y:S01]  /*0220*/  IMAD.MOV R14, RZ, RZ, -R14 ;  /* 0x000000ffff0e7224 */ /* 0x000fe200078e0a0e */
[----:B------:R-:W-:Y:S02]  /*0230*/  IABS R15, R7 ;  /* 0x00000007000f7213 */ /* 0x000fe40000000000 */
[----:B------:R-:W-:-:S03]  /*0240*/  ISETP.GE.AND P2, PT, R6, RZ, PT ;  /* 0x000000ff0600720c */ /* 0x000fc60003f46270 */
[----:B------:R-:W-:Y:S01]  /*0250*/  IMAD.MOV R15, RZ, RZ, -R15 ;  /* 0x000000ffff0f7224 */ /* 0x000fe200078e0a0f */
[----:B0-----:R-:W0:Y:S02]  /*0260*/  MUFU.RCP R11, R11 ;  /* 0x0000000b000b7308 */ /* 0x001e240000001000 */
[----:B0-----:R-:W-:-:S06]  /*0270*/  VIADD R8, R11, 0xffffffe ;  /* 0x0ffffffe0b087836 */ /* 0x001fcc0000000000 */
[----:B------:R0:W1:Y:S02]  /*0280*/  F2I.FTZ.U32.TRUNC.NTZ R9, R8 ;  /* 0x0000000800097305 */ /* 0x000064000021f000 */
[----:B0-----:R-:W-:Y:S02]  /*0290*/  IMAD.MOV.U32 R8, RZ, RZ, RZ ;  /* 0x000000ffff087224 */ /* 0x001fe400078e00ff */
[----:B-1----:R-:W-:-:S04]  /*02a0*/  IMAD.MOV R13, RZ, RZ, -R9 ;  /* 0x000000ffff0d7224 */ /* 0x002fc800078e0a09 */
[----:B------:R-:W-:-:S04]  /*02b0*/  IMAD R13, R13, R10, RZ ;  /* 0x0000000a0d0d7224 */ /* 0x000fc800078e02ff */
[----:B------:R-:W-:Y:S01]  /*02c0*/  IMAD.HI.U32 R9, R9, R13, R8 ;  /* 0x0000000d09097227 */ /* 0x000fe200078e0008 */
[----:B------:R-:W-:-:S03]  /*02d0*/  MOV R13, R14 ;  /* 0x0000000e000d7202 */ /* 0x000fc60000000f00 */
[----:B------:R-:W-:-:S04]  /*02e0*/  IMAD.HI.U32 R8, R5, R12, RZ ;  /* 0x0000000c05087227 */ /* 0x000fc800078e00ff */
[----:B------:R-:W-:-:S04]  /*02f0*/  IMAD.HI.U32 R11, R9, R12, RZ ;  /* 0x0000000c090b7227 */ /* 0x000fc800078e00ff */
[----:B------:R-:W-:Y:S01]  /*0300*/  IMAD R9, R8, R13, R12 ;  /* 0x0000000d08097224 */ /* 0x000fe200078e020c */
[----:B------:R-:W-:Y:S01]  /*0310*/  IABS R8, R0 ;  /* 0x0000000000087213 */ /* 0x000fe20000000000 */
[----:B------:R-:W-:-:S03]  /*0320*/  IMAD.MOV.U32 R14, RZ, RZ, R15 ;  /* 0x000000ffff0e7224 */ /* 0x000fc600078e000f */
[----:B------:R-:W-:Y:S01]  /*0330*/  ISETP.GT.U32.AND P0, PT, R4, R9, PT ;  /* 0x000000090400720c */ /* 0x000fe20003f04070 */
[----:B------:R-:W-:-:S05]  /*0340*/  IMAD R13, R11, R14, R12 ;  /* 0x0000000e0b0d7224 */ /* 0x000fca00078e020c */
[----:B------:R-:W-:-:S07]  /*0350*/  ISETP.GT.U32.AND P4, PT, R10, R13, PT ;  /* 0x0000000d0a00720c */ /* 0x000fce0003f84070 */
[----:B------:R-:W-:-:S05]  /*0360*/  @!P0 IMAD.IADD R9, R9, 0x1, -R8 ;  /* 0x0000000109098824 */ /* 0x000fca00078e0a08 */
[----:B------:R-:W-:Y:S01]  /*0370*/  ISETP.GT.U32.AND P0, PT, R4, R9, PT ;  /* 0x000000090400720c */ /* 0x000fe20003f04070 */
[----:B------:R-:W-:Y:S02]  /*0380*/  @!P4 IMAD.IADD R13, R13, 0x1, -R10 ;  /* 0x000000010d0dc824 */ /* 0x000fe400078e0a0a */
[----:B------:R-:W-:Y:S01]  /*0390*/  @!P4 VIADD R11, R11, 0x1 ;  /* 0x000000010b0bc836 */ /* 0x000fe20000000000 */
[----:B------:R-:W-:Y:S02]  /*03a0*/  ISETP.NE.AND P4, PT, R0, RZ, PT ;  /* 0x000000ff0000720c */ /* 0x000fe40003f85270 */
[----:B------:R-:W-:Y:S02]  /*03b0*/  ISETP.GE.U32.AND P1, PT, R13, R10, PT ;  /* 0x0000000a0d00720c */ /* 0x000fe40003f26070 */
[----:B------:R-:W-:-:S04]  /*03c0*/  LOP3.LUT R10, R6, R7, RZ, 0x3c, !PT ;  /* 0x00000007060a7212 */ /* 0x000fc800078e3cff */
[----:B------:R-:W-:Y:S01]  /*03d0*/  ISETP.GE.AND P3, PT, R10, RZ, PT ;  /* 0x000000ff0a00720c */ /* 0x000fe20003f66270 */
[----:B------:R-:W-:Y:S01]  /*03e0*/  @!P0 IMAD.IADD R9, R9, 0x1, -R8 ;  /* 0x0000000109098824 */ /* 0x000fe200078e0a08 */
[----:B------:R-:W-:-:S03]  /*03f0*/  ISETP.NE.AND P0, PT, R7, RZ, PT ;  /* 0x000000ff0700720c */ /* 0x000fc60003f05270 */
[----:B------:R-:W-:Y:S01]  /*0400*/  @!P2 IMAD.MOV R9, RZ, RZ, -R9 ;  /* 0x000000ffff09a224 */ /* 0x000fe200078e0a09 */
[----:B------:R-:W-:Y:S02]  /*0410*/  @!P4 LOP3.LUT R9, RZ, R0, RZ, 0x33, !PT ;  /* 0x00000000ff09c212 */ /* 0x000fe400078e33ff */
[----:B------:R-:W-:Y:S02]  /*0420*/  @P1 IADD3 R11, PT, PT, R11, 0x1, RZ ;  /* 0x000000010b0b1810 */ /* 0x000fe40007ffe0ff */
[----:B------:R-:W-:-:S03]  /*0430*/  IADD3 R9, PT, PT, R6, R6, -R9 ;  /* 0x0000000606097210 */ /* 0x000fc60007ffe809 */
[----:B------:R-:W-:Y:S02]  /*0440*/  @!P3 IMAD.MOV R11, RZ, RZ, -R11 ;  /* 0x000000ffff0bb224 */ /* 0x000fe400078e0a0b */
[----:B------:R-:W-:Y:S01]  /*0450*/  @!P0 LOP3.LUT R11, RZ, R7, RZ, 0x33, !PT ;  /* 0x00000007ff0b8212 */ /* 0x000fe200078e33ff */
[----:B------:R-:W-:-:S03]  /*0460*/  IMAD.WIDE R8, R9, 0x4, R2 ;  /* 0x0000000409087825 */ /* 0x000fc600078e0202 */
[----:B------:R-:W-:-:S04]  /*0470*/  LOP3.LUT R11, R11, 0x1, RZ, 0xc0, !PT ;  /* 0x000000010b0b7812 */ /* 0x000fc800078ec0ff */
[----:B------:R-:W-:Y:S01]  /*0480*/  ISETP.NE.U32.AND P0, PT, R11, 0x1, PT ;  /* 0x000000010b00780c */ /* 0x000fe20003f05070 */
[----:B------:R-:W-:-:S12]  /*0490*/  IMAD.WIDE R10, R0, 0x4, R8 ;  /* 0x00000004000a7825 */ /* 0x000fd800078e0208 */
[----:B------:R-:W-:Y:S05]  /*04a0*/  @P0 BRA `(.L_x_461) ;  /* 0x0000000000180947 */ /* 0x000fea0003800000 */
[----:B------:R-:W2:Y:S04]  /*04b0*/  LDG.E R13, desc[UR6][R8.64] ;  /* 0x00000006080d7981 */ /* 0x000ea8000c1e1900 */
[----:B------:R-:W2:Y:S02]  /*04c0*/  LDG.E R12, desc[UR6][R10.64] ;  /* 0x000000060a0c7981 */ /* 0x000ea4000c1e1900 */
[----:B--2---:R-:W-:-:S13]  /*04d0*/  FSETP.GEU.AND P0, PT, R13, R12, PT ;  /* 0x0000000c0d00720b */ /* 0x004fda0003f0e000 */
[----:B------:R-:W-:Y:S05]  /*04e0*/  @P0 BREAK.RELIABLE B1 ;  /* 0x0000000000010942 */ /* 0x000fea0003800100 */
[----:B------:R-:W-:Y:S05]  /*04f0*/  @!P0 BRA `(.L_x_462) ;  /* 0x0000000000188947 */ /* 0x000fea0003800000 */
[----:B------:R-:W-:Y:S05]  /*0500*/  BRA `(.L_x_463) ;  /* 0x0000000000207947 */ /* 0x000fea0003800000 */
.L_x_461:
[----:B------:R-:W2:Y:S04]  /*0510*/  LDG.E R13, desc[UR6][R8.64] ;  /* 0x00000006080d7981 */ /* 0x000ea8000c1e1900 */
[----:B------:R-:W2:Y:S02]  /*0520*/  LDG.E R12, desc[UR6][R10.64] ;  /* 0x000000060a0c7981 */ /* 0x000ea4000c1e1900 */
[----:B--2---:R-:W-:-:S13]  /*0530*/  FSETP.GT.AND P0, PT, R13, R12, PT ;  /* 0x0000000c0d00720b */ /* 0x004fda0003f04000 */
[----:B------:R-:W-:Y:S05]  /*0540*/  @!P0 BREAK.RELIABLE B1 ;  /* 0x0000000000018942 */ /* 0x000fea0003800100 */
[----:B------:R-:W-:Y:S05]  /*0550*/  @!P0 BRA `(.L_x_463) ;  /* 0x00000000000c8947 */ /* 0x000fea0003800000 */
.L_x_462:
[----:B------:R-:W-:Y:S05]  /*0560*/  BSYNC.RELIABLE B1 ;  /* 0x0000000000017941 */ /* 0x000fea0003800100 */
.L_x_460:
[----:B------:R0:W-:Y:S04]  /*0570*/  STG.E desc[UR6][R8.64], R12 ;  /* 0x0000000c08007986 */ /* 0x0001e8000c101906 */
[----:B------:R0:W-:Y:S02]  /*0580*/  STG.E desc[UR6][R10.64], R13 ;  /* 0x0000000d0a007986 */ /* 0x0001e4000c101906 */
.L_x_463:
[----:B------:R-:W-:Y:S05]  /*0590*/  BSYNC.RECONVERGENT B0 ;  /* 0x0000000000007941 */ /* 0x000fea0003800200 */
.L_x_459:
[----:B------:R-:W-:-:S05]  /*05a0*/  VIADD R6, R6, UR4 ;  /* 0x0000000406067c36 */ /* 0x000fca0008000000 */
[----:B------:R-:W-:-:S13]  /*05b0*/  ISETP.GE.AND P0, PT, R6, UR8, PT ;  /* 0x0000000806007c0c */ /* 0x000fda000bf06270 */
[----:B------:R-:W-:Y:S05]  /*05c0*/  @!P0 BRA `(.L_x_464) ;  /* 0xfffffff800fc8947 */ /* 0x000fea000383ffff */
[----:B------:R-:W-:Y:S05]  /*05d0*/  EXIT ;  /* 0x000000000000794d */ /* 0x000fea0003800000 */
.L_x_465:
        /* <DEDUP_REMOVED lines=10> */
.L_x_476:


//--------------------- .nv.shared._ZN3cub18CUB_300001_SM_10006detail4scan16DeviceScanKernelINS2_10policy_hubIiiimN4cuda3std3__44plusIvEEE10Policy1000EN6thrust24THRUST_300001_SM_1000_NS10device_ptrIiEESF_NS0_13ScanTileStateIiLb1EEES9_NS1_10InputValueIiPiEEmiLb0EiEEvT0_T1_T2_iT3_T4_T5_ --------------------------
	.section	.nv.shared._ZN3cub18CUB_300001_SM_10006detail4scan16DeviceScanKernelINS2_10policy_hubIiiimN4cuda3std3__44plusIvEEE10Policy1000EN6thrust24THRUST_300001_SM_1000_NS10device_ptrIiEESF_NS0_13ScanTileStateIiLb1EEES9_NS1_10InputValueIiPiEEmiLb0EiEEvT0_T1_T2_iT3_T4_T5_,"aw",@nobits
	.sectionflags	@""
	.align	16
.nv.shared._ZN3cub18CUB_300001_SM_10006detail4scan16DeviceScanKernelINS2_10policy_hubIiiimN4cuda3std3__44plusIvEEE10Policy1000EN6thrust24THRUST_300001_SM_1000_NS10device_ptrIiEESF_NS0_13ScanTileStateIiLb1EEES9_NS1_10InputValueIiPiEEmiLb0EiEEvT0_T1_T2_iT3_T4_T5_:
	.zero		32656


//--------------------- .nv.shared.reserved.0     --------------------------
	.section	.nv.shared.reserved.0,"aw",@nobits
	.weak		__nv_reservedSMEM_offset_0_alias
	.size		__nv_reservedSMEM_offset_0_alias, 0, 64
	.other		__nv_reservedSMEM_offset_0_alias,@"STO_CUDA_RESERVED_SHARED STV_DEFAULT"
__nv_reservedSMEM_offset_0_alias:
	.zero		0
	.zero		64


//--------------------- .nv.global                --------------------------
	.section	.nv.global,"aw",@nobits
.nv.global:
	.type		_ZN34_INTERNAL_a874aae4_4_k_cu_f0c2dd826thrust24THRUST_300001_SM_1000_NS12placeholders2_8E,@object
	.size		_ZN34_INTERNAL_a874aae4_4_k_cu_f0c2dd826thrust24THRUST_300001_SM_1000_NS12placeholders2_8E,(_ZN34_INTERNAL_a874aae4_4_k_cu_f0c2dd824cuda3std3__436_GLOBAL__N__a874aae4_4_k_cu_f0c2dd826ignoreE - _ZN34_INTERNAL_a874aae4_4_k_cu_f0c2dd826thrust24THRUST_300001_SM_1000_NS12placeholders2_8E)
_ZN34_INTERNAL_a874aae4_4_k_cu_f0c2dd826thrust24THRUST_300001_SM_1000_NS12placeholders2_8E:
	.zero		1
	.type		_ZN34_INTERNAL_a874aae4_4_k_cu_f0c2dd824cuda3std3__436_GLOBAL__N__a874aae4_4_k_cu_f0c2dd826ignoreE,@object
	.size		_ZN34_INTERNAL_a874aae4_4_k_cu_f0c2dd824cuda3std3__436_GLOBAL__N__a874aae4_4_k_cu_f0c2dd826ignoreE,(_ZN34_INTERNAL_a874aae4_4_k_cu_f0c2dd824cuda3std6ranges3__45__cpo4dataE - _ZN34_INTERNAL_a874aae4_4_k_cu_f0c2dd824cuda3std3__436_GLOBAL__N__a874aae4_4_k_cu_f0c2dd826ignoreE)
_ZN34_INTERNAL_a874aae4_4_k_cu_f0c2dd824cuda3std3__436_GLOBAL__N__a874aae4_4_k_cu_f0c2dd826ignoreE:
	.zero		1
	.type		_ZN34_INTERNAL_a874aae4_4_k_cu_f0c2dd824cuda3std6ranges3__45__cpo4dataE,@object
	.size		_ZN34_INTERNAL_a874aae4_4_k_cu_f0c2dd824cuda3std6ranges3__45__cpo4dataE,(_ZN34_INTERNAL_a874aae4_4_k_cu_f0c2dd826thrust24THRUST_300001_SM_1000_NS6system3cpp3parE - _ZN34_INTERNAL_a874aae4_4_k_cu_f0c2dd824cuda3std6ranges3__45__cpo4dataE)
_ZN34_INTERNAL_a874aae4_4_k_cu_f0c2dd824cuda3std6ranges3__45__cpo4dataE:
	.zero		1
	.type		_ZN34_INTERNAL_a874aae4_4_k_cu_f0c2dd826thrust24THRUST_300001_SM_1000_NS6system3cpp3parE,@object
	.size		_ZN34_INTERNAL_a874aae4_4_k_cu_f0c2dd826thrust24THRUST_300001_SM_1000_NS6system3cpp3parE,(_ZN34_INTERNAL_a874aae4_4_k_cu_f0c2dd824cuda3std3__45__cpo5beginE - _ZN34_INTERNAL_a874aae4_4_k_cu_f0c2dd826thrust24THRUST_300001_SM_1000_NS6system3cpp3parE)
_ZN34_INTERNAL_a874aae4_4_k_cu_f0c2dd826thrust24THRUST_300001_SM_1000_NS6system3cpp3parE:
	.zero		1
	.type		_ZN34_INTERNAL_a874aae4_4_k_cu_f0c2dd824cuda3std3__45__cpo5beginE,@object
	.size		_ZN34_INTERNAL_a874aae4_4_k_cu_f0c2dd824cuda3std3__45__cpo5beginE,(_ZN34_INTERNAL_a874aae4_4_k_cu_f0c2dd824cuda3std6ranges3__45__cpo5beginE - _ZN34_INTERNAL_a874aae4_4_k_cu_f0c2dd824cuda3std3__45__cpo5beginE)
_ZN34_INTERNAL_a874aae4_4_k_cu_f0c2dd824cuda3std3__45__cpo5beginE:
	.zero		1
	.type		_ZN34_INTERNAL_a874aae4_4_k_cu_f0c2dd824cuda3std6ranges3__45__cpo5beginE,@object
	.size		_ZN34_INTERNAL_a874aae4_4_k_cu_f0c2dd824cuda3std6ranges3__45__cpo5beginE,(_ZN34_INTERNAL_a874aae4_4_k_cu_f0c2dd826thrust24THRUST_300001_SM_1000_NS6deviceE - _ZN34_INTERNAL_a874aae4_4_k_cu_f0c2dd824cuda3std6ranges3__45__cpo5beginE)
_ZN34_INTERNAL_a874aae4_4_k_cu_f0c2dd824cuda3std6ranges3__45__cpo5beginE:
	.zero		1
	.type		_ZN34_INTERNAL_a874aae4_4_k_cu_f0c2dd826thrust24THRUST_300001_SM_1000_NS6deviceE,@object
	.size		_ZN34_INTERNAL_a874aae4_4_k_cu_f0c2dd826thrust24THRUST_300001_SM_1000_NS6deviceE,(_ZN34_INTERNAL_a874aae4_4_k_cu_f0c2dd824cuda3std3__47nulloptE - _ZN34_INTERNAL_a874aae4_4_k_cu_f0c2dd826thrust24THRUST_300001_SM_1000_NS6deviceE)
_ZN34_INTERNAL_a874aae4_4_k_cu_f0c2dd826thrust24THRUST_300001_SM_1000_NS6deviceE:
	.zero		1
	.type		_ZN34_INTERNAL_a874aae4_4_k_cu_f0c2dd824cuda3std3__47nulloptE,@object
	.size		_ZN34_INTERNAL_a874aae4_4_k_cu_f0c2dd824cuda3std3__47nulloptE,(_ZN34_INTERNAL_a874aae4_4_k_cu_f0c2dd824cuda3std6ranges3__45__cpo8distanceE - _ZN34_INTERNAL_a874aae4_4_k_cu_f0c2dd824cuda3std3__47nulloptE)
_ZN34_INTERNAL_a874aae4_4_k_cu_f0c2dd824cuda3std3__47nulloptE:
	.zero		1
	.type		_ZN34_INTERNAL_a874aae4_4_k_cu_f0c2dd824cuda3std6ranges3__45__cpo8distanceE,@object
	.size		_ZN34_INTERNAL_a874aae4_4_k_cu_f0c2dd824cuda3std6ranges3__45__cpo8distanceE,(_ZN34_INTERNAL_a874aae4_4_k_cu_f0c2dd826thrust24THRUST_300001_SM_1000_NS12placeholders2_4E - _ZN34_INTERNAL_a874aae4_4_k_cu_f0c2dd824cuda3std6ranges3__45__cpo8distanceE)
_ZN34_INTERNAL_a874aae4_4_k_cu_f0c2dd824cuda3std6ranges3__45__cpo8distanceE:
	.zero		1
	.type		_ZN34_INTERNAL_a874aae4_4_k_cu_f0c2dd826thrust24THRUST_300001_SM_1000_NS12placeholders2_4E,@object
	.size		_ZN34_INTERNAL_a874aae4_4_k_cu_f0c2dd826thrust24THRUST_300001_SM_1000_NS12placeholders2_4E,(_ZN34_INTERNAL_a874aae4_4_k_cu_f0c2dd824cuda3std3__45__cpo6rbeginE - _ZN34_INTERNAL_a874aae4_4_k_cu_f0c2dd826thrust24THRUST_300001_SM_1000_NS12placeholders2_4E)
_ZN34_INTERNAL_a874aae4_4_k_cu_f0c2dd826thrust24THRUST_300001_SM_1000_NS12placeholders2_4E:
	.zero		1
	.type		_ZN34_INTERNAL_a874aae4_4_k_cu_f0c2dd824cuda3std3__45__cpo6rbeginE,@object
	.size		_ZN34_INTERNAL_a874aae4_4_k_cu_f0c2dd824cuda3std3__45__cpo6rbeginE,(_ZN34_INTERNAL_a874aae4_4_k_cu_f0c2dd824cuda3std6ranges3__45__cpo7advanceE - _ZN34_INTERNAL_a874aae4_4_k_cu_f0c2dd824cuda3std3__45__cpo6rbeginE)
_ZN34_INTERNAL_a874aae4_4_k_cu_f0c2dd824cuda3std3__45__cpo6rbeginE:
	.zero		1
	.type		_ZN34_INTERNAL_a874aae4_4_k_cu_f0c2dd824cuda3std6ranges3__45__cpo7advanceE,@object
	.size		_ZN34_INTERNAL_a874aae4_4_k_cu_f0c2dd824cuda3std6ranges3__45__cpo7advanceE,(_ZN34_INTERNAL_a874aae4_4_k_cu_f0c2dd826thrust24THRUST_300001_SM_1000_NS12placeholders3_10E - _ZN34_INTERNAL_a874aae4_4_k_cu_f0c2dd824cuda3std6ranges3__45__cpo7advanceE)
_ZN34_INTERNAL_a874aae4_4_k_cu_f0c2dd824cuda3std6ranges3__45__cpo7advanceE:
	.zero		1
	.type		_ZN34_INTERNAL_a874aae4_4_k_cu_f0c2dd826thrust24THRUST_300001_SM_1000_NS12placeholders3_10E,@object
	.size		_ZN34_INTERNAL_a874aae4_4_k_cu_f0c2dd826thrust24THRUST_300001_SM_1000_NS12placeholders3_10E,(_ZN34_INTERNAL_a874aae4_4_k_cu_f0c2dd824cuda3std3__48in_placeE - _ZN34_INTERNAL_a874aae4_4_k_cu_f0c2dd826thrust24THRUST_300001_SM_1000_NS12placeholders3_10E)
_ZN34_INTERNAL_a874aae4_4_k_cu_f0c2dd826thrust24THRUST_300001_SM_1000_NS12placeholders3_10E:
	.zero		1
	.type		_ZN34_INTERNAL_a874aae4_4_k_cu_f0c2dd824cuda3std3__48in_placeE,@object
	.size		_ZN34_INTERNAL_a874aae4_4_k_cu_f0c2dd824cuda3std3__48in_placeE,(_ZN34_INTERNAL_a874aae4_4_k_cu_f0c2dd824cuda3std6ranges3__45__cpo4sizeE - _ZN34_INTERNAL_a874aae4_4_k_cu_f0c2dd824cuda3std3__48in_placeE)
_ZN34_INTERNAL_a874aae4_4_k_cu_f0c2dd824cuda3std3__48in_placeE:
	.zero		1
	.type		_ZN34_INTERNAL_a874aae4_4_k_cu_f0c2dd824cuda3std6ranges3__45__cpo4sizeE,@object
	.size		_ZN34_INTERNAL_a874aae4_4_k_cu_f0c2dd824cuda3std6ranges3__45__cpo4sizeE,(_ZN34_INTERNAL_a874aae4_4_k_cu_f0c2dd826thrust24THRUST_300001_SM_1000_NS12placeholders2_2E - _ZN34_INTERNAL_a874aae4_4_k_cu_f0c2dd824cuda3std6ranges3__45__cpo4sizeE)
_ZN34_INTERNAL_a874aae4_4_k_cu_f0c2dd824cuda3std6ranges3__45__cpo4sizeE:
	.zero		1
	.type		_ZN34_INTERNAL_a874aae4_4_k_cu_f0c2dd826thrust24THRUST_300001_SM_1000_NS12placeholders2_2E,@object
	.size		_ZN34_INTERNAL_a874aae4_4_k_cu_f0c2dd826thrust24THRUST_300001_SM_1000_NS12placeholders2_2E,(_ZN34_INTERNAL_a874aae4_4_k_cu_f0c2dd824cuda3std3__45__cpo6cbeginE - _ZN34_INTERNAL_a874aae4_4_k_cu_f0c2dd826thrust24THRUST_300001_SM_1000_NS12placeholders2_2E)
_ZN34_INTERNAL_a874aae4_4_k_cu_f0c2dd826thrust24THRUST_300001_SM_1000_NS12placeholders2_2E:
	.zero		1
	.type		_ZN34_INTERNAL_a874aae4_4_k_cu_f0c2dd824cuda3std3__45__cpo6cbeginE,@object
	.size		_ZN34_INTERNAL_a874aae4_4_k_cu_f0c2dd824cuda3std3__45__cpo6cbeginE,(_ZN34_INTERNAL_a874aae4_4_k_cu_f0c2dd824cuda3std6ranges3__45__cpo6cbeginE - _ZN34_INTERNAL_a874aae4_4_k_cu_f0c2dd824cuda3std3__45__cpo6cbeginE)
_ZN34_INTERNAL_a874aae4_4_k_cu_f0c2dd824cuda3std3__45__cpo6cbeginE:
	.zero		1
	.type		_ZN34_INTERNAL_a874aae4_4_k_cu_f0c2dd824cuda3std6ranges3__45__cpo6cbeginE,@object
	.size		_ZN34_INTERNAL_a874aae4_4_k_cu_f0c2dd824cuda3std6ranges3__45__cpo6cbeginE,(_ZN34_INTERNAL_a874aae4_4_k_cu_f0c2dd826thrust24THRUST_300001_SM_1000_NS12placeholders2_6E - _ZN34_INTERNAL_a874aae4_4_k_cu_f0c2dd824cuda3std6ranges3__45__cpo6cbeginE)
_ZN34_INTERNAL_a874aae4_4_k_cu_f0c2dd824cuda3std6ranges3__45__cpo6cbeginE:
	.zero		1
	.type		_ZN34_INTERNAL_a874aae4_4_k_cu_f0c2dd826thrust24THRUST_300001_SM_1000_NS12placeholders2_6E,@object
	.size		_ZN34_INTERNAL_a874aae4_4_k_cu_f0c2dd826thrust24THRUST_300001_SM_1000_NS12placeholders2_6E,(_ZN34_INTERNAL_a874aae4_4_k_cu_f0c2dd824cuda3std3__45__cpo7crbeginE - _ZN34_INTERNAL_a874aae4_4_k_cu_f0c2dd826thrust24THRUST_300001_SM_1000_NS12placeholders2_6E)
_ZN34_INTERNAL_a874aae4_4_k_cu_f0c2dd826thrust24THRUST_300001_SM_1000_NS12placeholders2_6E:
	.zero		1
	.type		_ZN34_INTERNAL_a874aae4_4_k_cu_f0c2dd824cuda3std3__45__cpo7crbeginE,@object
	.size		_ZN34_INTERNAL_a874aae4_4_k_cu_f0c2dd824cuda3std3__45__cpo7crbeginE,(_ZN34_INTERNAL_a874aae4_4_k_cu_f0c2dd824cuda3std6ranges3__45__cpo4nextE - _ZN34_INTERNAL_a874aae4_4_k_cu_f0c2dd824cuda3std3__45__cpo7crbeginE)
_ZN34_INTERNAL_a874aae4_4_k_cu_f0c2dd824cuda3std3__45__cpo7crbeginE:
	.zero		1
	.type		_ZN34_INTERNAL_a874aae4_4_k_cu_f0c2dd824cuda3std6ranges3__45__cpo4nextE,@object
	.size		_ZN34_INTERNAL_a874aae4_4_k_cu_f0c2dd824cuda3std6ranges3__45__cpo4nextE,(_ZN34_INTERNAL_a874aae4_4_k_cu_f0c2dd824cuda3std6ranges3__45__cpo4swapE - _ZN34_INTERNAL_a874aae4_4_k_cu_f0c2dd824cuda3std6ranges3__45__cpo4nextE)
_ZN34_INTERNAL_a874aae4_4_k_cu_f0c2dd824cuda3std6ranges3__45__cpo4nextE:
	.zero		1
	.type		_ZN34_INTERNAL_a874aae4_4_k_cu_f0c2dd824cuda3std6ranges3__45__cpo4swapE,@object
	.size		_ZN34_INTERNAL_a874aae4_4_k_cu_f0c2dd824cuda3std6ranges3__45__cpo4swapE,(_ZN34_INTERNAL_a874aae4_4_k_cu_f0c2dd826thrust24THRUST_300001_SM_1000_NS8cuda_cub10par_nosyncE - _ZN34_INTERNAL_a874aae4_4_k_cu_f0c2dd824cuda3std6ranges3__45__cpo4swapE)
_ZN34_INTERNAL_a874aae4_4_k_cu_f0c2dd824cuda3std6ranges3__45__cpo4swapE:
	.zero		1
	.type		_ZN34_INTERNAL_a874aae4_4_k_cu_f0c2dd826thrust24THRUST_300001_SM_1000_NS8cuda_cub10par_nosyncE,@object
	.size		_ZN34_INTERNAL_a874aae4_4_k_cu_f0c2dd826thrust24THRUST_300001_SM_1000_NS8cuda_cub10par_nosyncE,(_ZN34_INTERNAL_a874aae4_4_k_cu_f0c2dd826thrust24THRUST_300001_SM_1000_NS3seqE - _ZN34_INTERNAL_a874aae4_4_k_cu_f0c2dd826thrust24THRUST_300001_SM_1000_NS8cuda_cub10par_nosyncE)
_ZN34_INTERNAL_a874aae4_4_k_cu_f0c2dd826thrust24THRUST_300001_SM_1000_NS8cuda_cub10par_nosyncE:
	.zero		1
	.type		_ZN34_INTERNAL_a874aae4_4_k_cu_f0c2dd826thrust24THRUST_300001_SM_1000_NS3seqE,@object
	.size		_ZN34_INTERNAL_a874aae4_4_k_cu_f0c2dd826thrust24THRUST_300001_SM_1000_NS3seqE,(_ZN34_INTERNAL_a874aae4_4_k_cu_f0c2dd824cuda3std3__420unreachable_sentinelE - _ZN34_INTERNAL_a874aae4_4_k_cu_f0c2dd826thrust24THRUST_300001_SM_1000_NS3seqE)
_ZN34_INTERNAL_a874aae4_4_k_cu_f0c2dd826thrust24THRUST_300001_SM_1000_NS3seqE:
	.zero		1
	.type		_ZN34_INTERNAL_a874aae4_4_k_cu_f0c2dd824cuda3std3__420unreachable_sentinelE,@object
	.size		_ZN34_INTERNAL_a874aae4_4_k_cu_f0c2dd824cuda3std3__420unreachable_sentinelE,(_ZN34_INTERNAL_a874aae4_4_k_cu_f0c2dd824cuda3std6ranges3__45__cpo5ssizeE - _ZN34_INTERNAL_a874aae4_4_k_cu_f0c2dd824cuda3std3__420unreachable_sentinelE)
_ZN34_INTERNAL_a874aae4_4_k_cu_f0c2dd824cuda3std3__420unreachable_sentinelE:
	.zero		1
	.type		_ZN34_INTERNAL_a874aae4_4_k_cu_f0c2dd824cuda3std6ranges3__45__cpo5ssizeE,@object
	.size		_ZN34_INTERNAL_a874aae4_4_k_cu_f0c2dd824cuda3std6ranges3__45__cpo5ssizeE,(_ZN34_INTERNAL_a874aae4_4_k_cu_f0c2dd826thrust24THRUST_300001_SM_1000_NS12placeholders2_3E - _ZN34_INTERNAL_a874aae4_4_k_cu_f0c2dd824cuda3std6ranges3__45__cpo5ssizeE)
_ZN34_INTERNAL_a874aae4_4_k_cu_f0c2dd824cuda3std6ranges3__45__cpo5ssizeE:
	.zero		1
	.type		_ZN34_INTERNAL_a874aae4_4_k_cu_f0c2dd826thrust24THRUST_300001_SM_1000_NS12placeholders2_3E,@object
	.size		_ZN34_INTERNAL_a874aae4_4_k_cu_f0c2dd826thrust24THRUST_300001_SM_1000_NS12placeholders2_3E,(_ZN34_INTERNAL_a874aae4_4_k_cu_f0c2dd824cuda3std3__45__cpo4cendE - _ZN34_INTERNAL_a874aae4_4_k_cu_f0c2dd826thrust24THRUST_300001_SM_1000_NS12placeholders2_3E)
_ZN34_INTERNAL_a874aae4_4_k_cu_f0c2dd826thrust24THRUST_300001_SM_1000_NS12placeholders2_3E:
	.zero		1
	.type		_ZN34_INTERNAL_a874aae4_4_k_cu_f0c2dd824cuda3std3__45__cpo4cendE,@object
	.size		_ZN34_INTERNAL_a874aae4_4_k_cu_f0c2dd824cuda3std3__45__cpo4cendE,(_ZN34_INTERNAL_a874aae4_4_k_cu_f0c2dd824cuda3std6ranges3__45__cpo4cendE - _ZN34_INTERNAL_a874aae4_4_k_cu_f0c2dd824cuda3std3__45__cpo4cendE)
_ZN34_INTERNAL_a874aae4_4_k_cu_f0c2dd824cuda3std3__45__cpo4cendE:
	.zero		1
	.type		_ZN34_INTERNAL_a874aae4_4_k_cu_f0c2dd824cuda3std6ranges3__45__cpo4cendE,@object
	.size		_ZN34_INTERNAL_a874aae4_4_k_cu_f0c2dd824cuda3std6ranges3__45__cpo4cendE,(_ZN34_INTERNAL_a874aae4_4_k_cu_f0c2dd826thrust24THRUST_300001_SM_1000_NS12placeholders2_7E - _ZN34_INTERNAL_a874aae4_4_k_cu_f0c2dd824cuda3std6ranges3__45__cpo4cendE)
_ZN34_INTERNAL_a874aae4_4_k_cu_f0c2dd824cuda3std6ranges3__45__cpo4cendE:
	.zero		1
	.type		_ZN34_INTERNAL_a874aae4_4_k_cu_f0c2dd826thrust24THRUST_300001_SM_1000_NS12placeholders2_7E,@object
	.size		_ZN34_INTERNAL_a874aae4_4_k_cu_f0c2dd826thrust24THRUST_300001_SM_1000_NS12placeholders2_7E,(_ZN34_INTERNAL_a874aae4_4_k_cu_f0c2dd824cuda3std3__45__cpo5crendE - _ZN34_INTERNAL_a874aae4_4_k_cu_f0c2dd826thrust24THRUST_300001_SM_1000_NS12placeholders2_7E)
_ZN34_INTERNAL_a874aae4_4_k_cu_f0c2dd826thrust24THRUST_300001_SM_1000_NS12placeholders2_7E:
	.zero		1
	.type		_ZN34_INTERNAL_a874aae4_4_k_cu_f0c2dd824cuda3std3__45__cpo5crendE,@object
	.size		_ZN34_INTERNAL_a874aae4_4_k_cu_f0c2dd824cuda3std3__45__cpo5crendE,(_ZN34_INTERNAL_a874aae4_4_k_cu_f0c2dd824cuda3std6ranges3__45__cpo4prevE - _ZN34_INTERNAL_a874aae4_4_k_cu_f0c2dd824cuda3std3__45__cpo5crendE)
_ZN34_INTERNAL_a874aae4_4_k_cu_f0c2dd824cuda3std3__45__cpo5crendE:
	.zero		1
	.type		_ZN34_INTERNAL_a874aae4_4_k_cu_f0c2dd824cuda3std6ranges3__45__cpo4prevE,@object
	.size		_ZN34_INTERNAL_a874aae4_4_k_cu_f0c2dd824cuda3std6ranges3__45__cpo4prevE,(_ZN34_INTERNAL_a874aae4_4_k_cu_f0c2dd824cuda3std6ranges3__45__cpo9iter_moveE - _ZN34_INTERNAL_a874aae4_4_k_cu_f0c2dd824cuda3std6ranges3__45__cpo4prevE)
_ZN34_INTERNAL_a874aae4_4_k_cu_f0c2dd824cuda3std6ranges3__45__cpo4prevE:
	.zero		1
	.type		_ZN34_INTERNAL_a874aae4_4_k_cu_f0c2dd824cuda3std6ranges3__45__cpo9iter_moveE,@object
	.size		_ZN34_INTERNAL_a874aae4_4_k_cu_f0c2dd824cuda3std6ranges3__45__cpo9iter_moveE,(_ZN34_INTERNAL_a874aae4_4_k_cu_f0c2dd826thrust24THRUST_300001_SM_1000_NS6system6detail10sequential3seqE - _ZN34_INTERNAL_a874aae4_4_k_cu_f0c2dd824cuda3std6ranges3__45__cpo9iter_moveE)
_ZN34_INTERNAL_a874aae4_4_k_cu_f0c2dd824cuda3std6ranges3__45__cpo9iter_moveE:
	.zero		1
	.type		_ZN34_INTERNAL_a874aae4_4_k_cu_f0c2dd826thrust24THRUST_300001_SM_1000_NS6system6detail10sequential3seqE,@object
	.size		_ZN34_INTERNAL_a874aae4_4_k_cu_f0c2dd826thrust24THRUST_300001_SM_1000_NS6system6detail10sequential3seqE,(_ZN34_INTERNAL_a874aae4_4_k_cu_f0c2dd826thrust24THRUST_300001_SM_1000_NS12placeholders2_9E - _ZN34_INTERNAL_a874aae4_4_k_cu_f0c2dd826thrust24THRUST_300001_SM_1000_NS6system6detail10sequential3seqE)
_ZN34_INTERNAL_a874aae4_4_k_cu_f0c2dd826thrust24THRUST_300001_SM_1000_NS6system6detail10sequential3seqE:
	.zero		1
	.type		_ZN34_INTERNAL_a874aae4_4_k_cu_f0c2dd826thrust24THRUST_300001_SM_1000_NS12placeholders2_9E,@object
	.size		_ZN34_INTERNAL_a874aae4_4_k_cu_f0c2dd826thrust24THRUST_300001_SM_1000_NS12placeholders2_9E,(_ZN34_INTERNAL_a874aae4_4_k_cu_f0c2dd824cuda3std3__419piecewise_constructE - _ZN34_INTERNAL_a874aae4_4_k_cu_f0c2dd826thrust24THRUST_300001_SM_1000_NS12placeholders2_9E)
_ZN34_INTERNAL_a874aae4_4_k_cu_f0c2dd826thrust24THRUST_300001_SM_1000_NS12placeholders2_9E:
	.zero		1
	.type		_ZN34_INTERNAL_a874aae4_4_k_cu_f0c2dd824cuda3std3__419piecewise_constructE,@object
	.size		_ZN34_INTERNAL_a874aae4_4_k_cu_f0c2dd824cuda3std3__419piecewise_constructE,(_ZN34_INTERNAL_a874aae4_4_k_cu_f0c2dd824cuda3std6ranges3__45__cpo5cdataE - _ZN34_INTERNAL_a874aae4_4_k_cu_f0c2dd824cuda3std3__419piecewise_constructE)
_ZN34_INTERNAL_a874aae4_4_k_cu_f0c2dd824cuda3std3__419piecewise_constructE:
	.zero		1
	.type		_ZN34_INTERNAL_a874aae4_4_k_cu_f0c2dd824cuda3std6ranges3__45__cpo5cdataE,@object
	.size		_ZN34_INTERNAL_a874aae4_4_k_cu_f0c2dd824cuda3std6ranges3__45__cpo5cdataE,(_ZN34_INTERNAL_a874aae4_4_k_cu_f0c2dd826thrust24THRUST_300001_SM_1000_NS12placeholders2_1E - _ZN34_INTERNAL_a874aae4_4_k_cu_f0c2dd824cuda3std6ranges3__45__cpo5cdataE)
_ZN34_INTERNAL_a874aae4_4_k_cu_f0c2dd824cuda3std6ranges3__45__cpo5cdataE:
	.zero		1
	.type		_ZN34_INTERNAL_a874aae4_4_k_cu_f0c2dd826thrust24THRUST_300001_SM_1000_NS12placeholders2_1E,@object
	.size		_ZN34_INTERNAL_a874aae4_4_k_cu_f0c2dd826thrust24THRUST_300001_SM_1000_NS12placeholders2_1E,(_ZN34_INTERNAL_a874aae4_4_k_cu_f0c2dd824cuda3std3__45__cpo3endE - _ZN34_INTERNAL_a874aae4_4_k_cu_f0c2dd826thrust24THRUST_300001_SM_1000_NS12placeholders2_1E)
_ZN34_INTERNAL_a874aae4_4_k_cu_f0c2dd826thrust24THRUST_300001_SM_1000_NS12placeholders2_1E:
	.zero		1
	.type		_ZN34_INTERNAL_a874aae4_4_k_cu_f0c2dd824cuda3std3__45__cpo3endE,@object
	.size		_ZN34_INTERNAL_a874aae4_4_k_cu_f0c2dd824cuda3std3__45__cpo3endE,(_ZN34_INTERNAL_a874aae4_4_k_cu_f0c2dd824cuda3std6ranges3__45__cpo3endE - _ZN34_INTERNAL_a874aae4_4_k_cu_f0c2dd824cuda3std3__45__cpo3endE)
_ZN34_INTERNAL_a874aae4_4_k_cu_f0c2dd824cuda3std3__45__cpo3endE:
	.zero		1
	.type		_ZN34_INTERNAL_a874aae4_4_k_cu_f0c2dd824cuda3std6ranges3__45__cpo3endE,@object
	.size		_ZN34_INTERNAL_a874aae4_4_k_cu_f0c2dd824cuda3std6ranges3__45__cpo3endE,(_ZN34_INTERNAL_a874aae4_4_k_cu_f0c2dd826thrust24THRUST_300001_SM_1000_NS12placeholders2_5E - _ZN34_INTERNAL_a874aae4_4_k_cu_f0c2dd824cuda3std6ranges3__45__cpo3endE)
_ZN34_INTERNAL_a874aae4_4_k_cu_f0c2dd824cuda3std6ranges3__45__cpo3endE:
	.zero		1
	.type		_ZN34_INTERNAL_a874aae4_4_k_cu_f0c2dd826thrust24THRUST_300001_SM_1000_NS12placeholders2_5E,@object
	.size		_ZN34_INTERNAL_a874aae4_4_k_cu_f0c2dd826thrust24THRUST_300001_SM_1000_NS12placeholders2_5E,(_ZN34_INTERNAL_a874aae4_4_k_cu_f0c2dd824cuda3std3__45__cpo4rendE - _ZN34_INTERNAL_a874aae4_4_k_cu_f0c2dd826thrust24THRUST_300001_SM_1000_NS12placeholders2_5E)
_ZN34_INTERNAL_a874aae4_4_k_cu_f0c2dd826thrust24THRUST_300001_SM_1000_NS12placeholders2_5E:
	.zero		1
	.type		_ZN34_INTERNAL_a874aae4_4_k_cu_f0c2dd824cuda3std3__45__cpo4rendE,@object
	.size		_ZN34_INTERNAL_a874aae4_4_k_cu_f0c2dd824cuda3std3__45__cpo4rendE,(_ZN34_INTERNAL_a874aae4_4_k_cu_f0c2dd824cuda3std6ranges3__45__cpo9iter_swapE - _ZN34_INTERNAL_a874aae4_4_k_cu_f0c2dd824cuda3std3__45__cpo4rendE)
_ZN34_INTERNAL_a874aae4_4_k_cu_f0c2dd824cuda3std3__45__cpo4rendE:
	.zero		1
	.type		_ZN34_INTERNAL_a874aae4_4_k_cu_f0c2dd824cuda3std6ranges3__45__cpo9iter_swapE,@object
	.size		_ZN34_INTERNAL_a874aae4_4_k_cu_f0c2dd824cuda3std6ranges3__45__cpo9iter_swapE,(_ZN34_INTERNAL_a874aae4_4_k_cu_f0c2dd824cuda3std3__48unexpectE - _ZN34_INTERNAL_a874aae4_4_k_cu_f0c2dd824cuda3std6ranges3__45__cpo9iter_swapE)
_ZN34_INTERNAL_a874aae4_4_k_cu_f0c2dd824cuda3std6ranges3__45__cpo9iter_swapE:
	.zero		1
	.type		_ZN34_INTERNAL_a874aae4_4_k_cu_f0c2dd824cuda3std3__48unexpectE,@object
	.size		_ZN34_INTERNAL_a874aae4_4_k_cu_f0c2dd824cuda3std3__48unexpectE,(_ZN34_INTERNAL_a874aae4_4_k_cu_f0c2dd826thrust24THRUST_300001_SM_1000_NS8cuda_cub3parE - _ZN34_INTERNAL_a874aae4_4_k_cu_f0c2dd824cuda3std3__48unexpectE)
_ZN34_INTERNAL_a874aae4_4_k_cu_f0c2dd824cuda3std3__48unexpectE:
	.zero		1
	.type		_ZN34_INTERNAL_a874aae4_4_k_cu_f0c2dd826thrust24THRUST_300001_SM_1000_NS8cuda_cub3parE,@object
	.size		_ZN34_INTERNAL_a874aae4_4_k_cu_f0c2dd826thrust24THRUST_300001_SM_1000_NS8cuda_cub3parE,(.L_29 - _ZN34_INTERNAL_a874aae4_4_k_cu_f0c2dd826thrust24THRUST_300001_SM_1000_NS8cuda_cub3parE)
_ZN34_INTERNAL_a874aae4_4_k_cu_f0c2dd826thrust24THRUST_300001_SM_1000_NS8cuda_cub3parE:
	.zero		1
.L_29:


//--------------------- .nv.shared._ZN3cub18CUB_300001_SM_10006detail4scan16DeviceScanKernelINS2_10policy_hubIiiijN4cuda3std3__44plusIvEEE10Policy1000EN6thrust24THRUST_300001_SM_1000_NS10device_ptrIiEESF_NS0_13ScanTileStateIiLb1EEES9_NS1_10InputValueIiPiEEjiLb0EiEEvT0_T1_T2_iT3_T4_T5_ --------------------------
	.section	.nv.shared._ZN3cub18CUB_300001_SM_10006detail4scan16DeviceScanKernelINS2_10policy_hubIiiijN4cuda3std3__44plusIvEEE10Policy1000EN6thrust24THRUST_300001_SM_1000_NS10device_ptrIiEESF_NS0_13ScanTileStateIiLb1EEES9_NS1_10InputValueIiPiEEjiLb0EiEEvT0_T1_T2_iT3_T4_T5_,"aw",@nobits
	.sectionflags	@""
	.align	16
.nv.shared._ZN3cub18CUB_300001_SM_10006detail4scan16DeviceScanKernelINS2_10policy_hubIiiijN4cuda3std3__44plusIvEEE10Policy1000EN6thrust24THRUST_300001_SM_1000_NS10device_ptrIiEESF_NS0_13ScanTileStateIiLb1EEES9_NS1_10InputValueIiPiEEjiLb0EiEEvT0_T1_T2_iT3_T4_T5_:
	.zero		34832


//--------------------- .nv.shared._Z18shared_BitonicSortPfPii --------------------------
	.section	.nv.shared._Z18shared_BitonicSortPfPii,"aw",@nobits
	.sectionflags	@""
	.align	4
.nv.shared._Z18shared_BitonicSortPfPii:
	.zero		9216


//--------------------- .nv.shared._Z7_reducePfib --------------------------
	.section	.nv.shared._Z7_reducePfib,"aw",@nobits
	.sectionflags	@""
	.align	4
.nv.shared._Z7_reducePfib:
	.zero		9216


//--------------------- .nv.constant0._ZN3cub18CUB_300001_SM_10006detail4scan16DeviceScanKernelINS2_10policy_hubIiiimN4cuda3std3__44plusIvEEE10Policy1000EN6thrust24THRUST_300001_SM_1000_NS10device_ptrIiEESF_NS0_13ScanTileStateIiLb1EEES9_NS1_10InputValueIiPiEEmiLb0EiEEvT0_T1_T2_iT3_T4_T5_ --------------------------
	.section	.nv.constant0._ZN3cub18CUB_300001_SM_10006detail4scan16DeviceScanKernelINS2_10policy_hubIiiimN4cuda3std3__44plusIvEEE10Policy1000EN6thrust24THRUST_300001_SM_1000_NS10device_ptrIiEESF_NS0_13ScanTileStateIiLb1EEES9_NS1_10InputValueIiPiEEmiLb0EiEEvT0_T1_T2_iT3_T4_T5_,"a",@progbits
	.sectionflags	@""
	.align	4
.nv.constant0._ZN3cub18CUB_300001_SM_10006detail4scan16DeviceScanKernelINS2_10policy_hubIiiimN4cuda3std3__44plusIvEEE10Policy1000EN6thrust24THRUST_300001_SM_1000_NS10device_ptrIiEESF_NS0_13ScanTileStateIiLb1EEES9_NS1_10InputValueIiPiEEmiLb0EiEEvT0_T1_T2_iT3_T4_T5_:
	.zero		952


//--------------------- .nv.constant0._ZN3cub18CUB_300001_SM_10006detail4scan16DeviceScanKernelINS2_10policy_hubIiiijN4cuda3std3__44plusIvEEE10Policy1000EN6thrust24THRUST_300001_SM_1000_NS10device_ptrIiEESF_NS0_13ScanTileStateIiLb1EEES9_NS1_10InputValueIiPiEEjiLb0EiEEvT0_T1_T2_iT3_T4_T5_ --------------------------
	.section	.nv.constant0._ZN3cub18CUB_300001_SM_10006detail4scan16DeviceScanKernelINS2_10policy_hubIiiijN4cuda3std3__44plusIvEEE10Policy1000EN6thrust24THRUST_300001_SM_1000_NS10device_ptrIiEESF_NS0_13ScanTileStateIiLb1EEES9_NS1_10InputValueIiPiEEjiLb0EiEEvT0_T1_T2_iT3_T4_T5_,"a",@progbits
	.sectionflags	@""
	.align	4
.nv.constant0._ZN3cub18CUB_300001_SM_10006detail4scan16DeviceScanKernelINS2_10policy_hubIiiijN4cuda3std3__44plusIvEEE10Policy1000EN6thrust24THRUST_300001_SM_1000_NS10device_ptrIiEESF_NS0_13ScanTileStateIiLb1EEES9_NS1_10InputValueIiPiEEjiLb0EiEEvT0_T1_T2_iT3_T4_T5_:
	.zero		948


//--------------------- .nv.constant0._ZN3cub18CUB_300001_SM_10006detail4scan20DeviceScanInitKernelINS0_13ScanTileStateIiLb1EEEEEvT_i --------------------------
	.section	.nv.constant0._ZN3cub18CUB_300001_SM_10006detail4scan20DeviceScanInitKernelINS0_13ScanTileStateIiLb1EEEEEvT_i,"a",@progbits
	.sectionflags	@""
	.align	4
.nv.constant0._ZN3cub18CUB_300001_SM_10006detail4scan20DeviceScanInitKernelINS0_13ScanTileStateIiLb1EEEEEvT_i:
	.zero		908


//--------------------- .nv.constant0._ZN3cub18CUB_300001_SM_10006detail11EmptyKernelIvEEvv --------------------------
	.section	.nv.constant0._ZN3cub18CUB_300001_SM_10006detail11EmptyKernelIvEEvv,"a",@progbits
	.sectionflags	@""
	.align	4
.nv.constant0._ZN3cub18CUB_300001_SM_10006detail11EmptyKernelIvEEvv:
	.zero		896


//--------------------- .nv.constant0._Z18shared_BitonicSortPfPii --------------------------
	.section	.nv.constant0._Z18shared_BitonicSortPfPii,"a",@progbits
	.sectionflags	@""
	.align	4
.nv.constant0._Z18shared_BitonicSortPfPii:
	.zero		916


//--------------------- .nv.constant0._Z10count_sortPfS_Piffii --------------------------
	.section	.nv.constant0._Z10count_sortPfS_Piffii,"a",@progbits
	.sectionflags	@""
	.align	4
.nv.constant0._Z10count_sortPfS_Piffii:
	.zero		936


//--------------------- .nv.constant0._Z4histPfPiffii --------------------------
	.section	.nv.constant0._Z4histPfPiffii,"a",@progbits
	.sectionflags	@""
	.align	4
.nv.constant0._Z4histPfPiffii:
	.zero		928


//--------------------- .nv.constant0._Z7_reducePfib --------------------------
	.section	.nv.constant0._Z7_reducePfib,"a",@progbits
	.sectionflags	@""
	.align	4
.nv.constant0._Z7_reducePfib:
	.zero		909


//--------------------- .nv.constant0._Z10SemiFilteriiiPf --------------------------
	.section	.nv.constant0._Z10SemiFilteriiiPf,"a",@progbits
	.sectionflags	@""
	.align	4
.nv.constant0._Z10SemiFilteriiiPf:
	.zero		920


//--------------------- SYMBOLS --------------------------

	.type		.nv.reservedSmem.offset0,@object
	.size		.nv.reservedSmem.offset0,0x4
	.type		.nv.reservedSmem.cap,@object
	.size		.nv.reservedSmem.cap,0x4
